	.target	sm_100a

	.elftype	@"ET_EXEC"


//--------------------- .note.nv.tkinfo           --------------------------
	.section	.note.nv.tkinfo,"",@"SHT_NOTE"
	.sectionflags	@"SHF_NOTE_NV_TKINFO"
	.tkinfo
        /*0018*/ 	.word	0x00000002
        /*0030*/ 	.string	""
        /*0030*/ 	.string	"ptxas"
        /*0030*/ 	.string	"Cuda compilation tools, release 13.0, V13.0.88"
        /*0030*/ 	.string	"Build cuda_13.0.r13.0/compiler.36424714_0"
        /*0030*/ 	.string	"-arch sm_100a -m 64 "



//--------------------- .note.nv.cuinfo           --------------------------
	.section	.note.nv.cuinfo,"",@"SHT_NOTE"
	.sectionflags	@"SHF_NOTE_NV_CUINFO"
        /*0018*/ 	.short	0x0002
        /*001a*/ 	.short	0x0064
        /*001c*/ 	.short	0x0082
	.zero		2


//--------------------- .nv.info                  --------------------------
	.section	.nv.info,"",@"SHT_CUDA_INFO"
	.align	4


	//----- nvinfo : EIATTR_REGCOUNT
	.align		4
        /*0000*/ 	.byte	0x04, 0x2f
        /*0002*/ 	.short	(.L_34 - .L_33)
	.align		4
.L_33:
        /*0004*/ 	.word	index@(_ZN7cutlass13device_kernelINS_4fmha6kernel36Sm100FmhaFwdKernelTmaWarpspecializedIN4cute5tupleIJiiiNS5_IJNS5_IJiiEEEiEEEEEENS1_10collective38Sm100FmhaFwdMainloopTmaWarpspecializedINS_6half_tEffNS5_IJNS4_1CILi256EEENSC_ILi128EEENSC_ILi64EEEEEENS5_IJiNSC_ILi1EEES7_EEENS5_IJiSH_NS5_IJNS5_IJNSC_ILi0EEEiEEEiEEEEEESM_NS9_10CausalMaskILb1EEENS5_IJNSC_ILi2EEESH_SH_EEENSC_ILb0EEEEENS9_38Sm100FmhaFwdEpilogueTmaWarpspecializedISB_fNS5_IJSE_SF_SE_EEESI_NS5_IJSH_S7_EEESR_EENS2_23IndividualTileSchedulerENS2_41Sm100FmhaCtxKernelWarpspecializedScheduleEEEEEvNT_6ParamsE)
        /*0008*/ 	.word	0x00000080


	//----- nvinfo : EIATTR_FRAME_SIZE
	.align		4
.L_34:
        /*000c*/ 	.byte	0x04, 0x11
        /*000e*/ 	.short	(.L_36 - .L_35)
	.align		4
.L_35:
        /*0010*/ 	.word	index@($__internal_3_$__cuda_sm3x_div_rn_noftz_f32_slowpath)
        /*0014*/ 	.word	0x00000098


	//----- nvinfo : EIATTR_FRAME_SIZE
	.align		4
.L_36:
        /*0018*/ 	.byte	0x04, 0x11
        /*001a*/ 	.short	(.L_38 - .L_37)
	.align		4
.L_37:
        /*001c*/ 	.word	index@($__internal_2_$__cuda_sm10x_tcgen05_guardrail_trap_unallocated_columns_being_dealloced)
        /*0020*/ 	.word	0x00000098


	//----- nvinfo : EIATTR_FRAME_SIZE
	.align		4
.L_38:
        /*0024*/ 	.byte	0x04, 0x11
        /*0026*/ 	.short	(.L_40 - .L_39)
	.align		4
.L_39:
        /*0028*/ 	.word	index@($__internal_1_$__cuda_sm10x_tcgen05_guardrail_trap_phase_invalid_during_alloc)
        /*002c*/ 	.word	0x00000098


	//----- nvinfo : EIATTR_FRAME_SIZE
	.align		4
.L_40:
        /*0030*/ 	.byte	0x04, 0x11
        /*0032*/ 	.short	(.L_42 - .L_41)
	.align		4
.L_41:
        /*0034*/ 	.word	index@($__internal_0_$__cuda_sm10x_tcgen05_guardrail_trap_col_being_dealloced_not_returned_by_alloc)
        /*0038*/ 	.word	0x00000098


	//----- nvinfo : EIATTR_FRAME_SIZE
	.align		4
.L_42:
        /*003c*/ 	.byte	0x04, 0x11
        /*003e*/ 	.short	(.L_44 - .L_43)
	.align		4
.L_43:
        /*0040*/ 	.word	index@(_ZN7cutlass13device_kernelINS_4fmha6kernel36Sm100FmhaFwdKernelTmaWarpspecializedIN4cute5tupleIJiiiNS5_IJNS5_IJiiEEEiEEEEEENS1_10collective38Sm100FmhaFwdMainloopTmaWarpspecializedINS_6half_tEffNS5_IJNS4_1CILi256EEENSC_ILi128EEENSC_ILi64EEEEEENS5_IJiNSC_ILi1EEES7_EEENS5_IJiSH_NS5_IJNS5_IJNSC_ILi0EEEiEEEiEEEEEESM_NS9_10CausalMaskILb1EEENS5_IJNSC_ILi2EEESH_SH_EEENSC_ILb0EEEEENS9_38Sm100FmhaFwdEpilogueTmaWarpspecializedISB_fNS5_IJSE_SF_SE_EEESI_NS5_IJSH_S7_EEESR_EENS2_23IndividualTileSchedulerENS2_41Sm100FmhaCtxKernelWarpspecializedScheduleEEEEEvNT_6ParamsE)
        /*0044*/ 	.word	0x00000098


	//----- nvinfo : EIATTR_MIN_STACK_SIZE
	.align		4
.L_44:
        /*0048*/ 	.byte	0x04, 0x12
        /*004a*/ 	.short	(.L_46 - .L_45)
	.align		4
.L_45:
        /*004c*/ 	.word	index@(_ZN7cutlass13device_kernelINS_4fmha6kernel36Sm100FmhaFwdKernelTmaWarpspecializedIN4cute5tupleIJiiiNS5_IJNS5_IJiiEEEiEEEEEENS1_10collective38Sm100FmhaFwdMainloopTmaWarpspecializedINS_6half_tEffNS5_IJNS4_1CILi256EEENSC_ILi128EEENSC_ILi64EEEEEENS5_IJiNSC_ILi1EEES7_EEENS5_IJiSH_NS5_IJNS5_IJNSC_ILi0EEEiEEEiEEEEEESM_NS9_10CausalMaskILb1EEENS5_IJNSC_ILi2EEESH_SH_EEENSC_ILb0EEEEENS9_38Sm100FmhaFwdEpilogueTmaWarpspecializedISB_fNS5_IJSE_SF_SE_EEESI_NS5_IJSH_S7_EEESR_EENS2_23IndividualTileSchedulerENS2_41Sm100FmhaCtxKernelWarpspecializedScheduleEEEEEvNT_6ParamsE)
        /*0050*/ 	.word	0x00000098
.L_46:


//--------------------- .nv.compat                --------------------------
	.section	.nv.compat,"",@"SHT_CUDA_COMPAT_INFO"
	.align	4
        /*0000*/ 	.byte	0x02, 0x09, 0x01, 0x00, 0x02, 0x02, 0x02, 0x00, 0x02, 0x05, 0x05, 0x00, 0x03, 0x07, 0x01, 0x01
        /*0010*/ 	.byte	0x02, 0x03, 0x01, 0x00, 0x02, 0x06, 0x01, 0x00, 0x04, 0x0b, 0x08, 0x00, 0x01, 0x00, 0x00, 0x00
        /*0020*/ 	.byte	0x00, 0x00, 0x00, 0x00


//--------------------- .nv.info._ZN7cutlass13device_kernelINS_4fmha6kernel36Sm100FmhaFwdKernelTmaWarpspecializedIN4cute5tupleIJiiiNS5_IJNS5_IJiiEEEiEEEEEENS1_10collective38Sm100FmhaFwdMainloopTmaWarpspecializedINS_6half_tEffNS5_IJNS4_1CILi256EEENSC_ILi128EEENSC_ILi64EEEEEENS5_IJiNSC_ILi1EEES7_EEENS5_IJiSH_NS5_IJNS5_IJNSC_ILi0EEEiEEEiEEEEEESM_NS9_10CausalMaskILb1EEENS5_IJNSC_ILi2EEESH_SH_EEENSC_ILb0EEEEENS9_38Sm100FmhaFwdEpilogueTmaWarpspecializedISB_fNS5_IJSE_SF_SE_EEESI_NS5_IJSH_S7_EEESR_EENS2_23IndividualTileSchedulerENS2_41Sm100FmhaCtxKernelWarpspecializedScheduleEEEEEvNT_6ParamsE --------------------------
	.section	.nv.info._ZN7cutlass13device_kernelINS_4fmha6kernel36Sm100FmhaFwdKernelTmaWarpspecializedIN4cute5tupleIJiiiNS5_IJNS5_IJiiEEEiEEEEEENS1_10collective38Sm100FmhaFwdMainloopTmaWarpspecializedINS_6half_tEffNS5_IJNS4_1CILi256EEENSC_ILi128EEENSC_ILi64EEEEEENS5_IJiNSC_ILi1EEES7_EEENS5_IJiSH_NS5_IJNS5_IJNSC_ILi0EEEiEEEiEEEEEESM_NS9_10CausalMaskILb1EEENS5_IJNSC_ILi2EEESH_SH_EEENSC_ILb0EEEEENS9_38Sm100FmhaFwdEpilogueTmaWarpspecializedISB_fNS5_IJSE_SF_SE_EEESI_NS5_IJSH_S7_EEESR_EENS2_23IndividualTileSchedulerENS2_41Sm100FmhaCtxKernelWarpspecializedScheduleEEEEEvNT_6ParamsE,"",@"SHT_CUDA_INFO"
	.sectionflags	@""
	.align	4


	//----- nvinfo : EIATTR_CUDA_API_VERSION
	.align		4
        /*0000*/ 	.byte	0x04, 0x37
        /*0002*/ 	.short	(.L_48 - .L_47)
.L_47:
        /*0004*/ 	.word	0x00000082


	//----- nvinfo : EIATTR_KPARAM_INFO
	.align		4
.L_48:
        /*0008*/ 	.byte	0x04, 0x17
        /*000a*/ 	.short	(.L_50 - .L_49)
.L_49:
        /*000c*/ 	.word	0x00000000
        /*0010*/ 	.short	0x0000
        /*0012*/ 	.short	0x0000
        /*0014*/ 	.byte	0x00, 0xf0, 0x01, 0x18


	//----- nvinfo : EIATTR_AT_ENTRY_FRAGMENTS
	.align		4
.L_50:
        /*0018*/ 	.byte	0x04, 0x4f
        /*001a*/ 	.short	(.L_52 - .L_51)


	//   ....[0]....
.L_51:
        /*001c*/ 	.word	0x00000006


	//----- nvinfo : EIATTR_RESERVED_SMEM_USED
	.align		4
.L_52:
        /*0020*/ 	.byte	0x01, 0x41
	.zero		2


	//----- nvinfo : EIATTR_SPARSE_MMA_MASK
	.align		4
        /*0024*/ 	.byte	0x03, 0x50
        /*0026*/ 	.short	0x0000


	//----- nvinfo : EIATTR_TCGEN05_1CTA_USED
	.align		4
        /*0028*/ 	.byte	0x01, 0x51
	.zero		2


	//----- nvinfo : EIATTR_MAXREG_COUNT
	.align		4
        /*002c*/ 	.byte	0x03, 0x1b
        /*002e*/ 	.short	0x0080


	//----- nvinfo : EIATTR_NUM_BARRIERS
	.align		4
        /*0030*/ 	.byte	0x02, 0x4c
        /*0032*/ 	.byte	0x01
	.zero		1


	//----- nvinfo : EIATTR_EXTERNS
	.align		4
        /*0034*/ 	.byte	0x04, 0x0f
        /*0036*/ 	.short	(.L_54 - .L_53)


	//   ....[0]....
	.align		4
.L_53:
        /*0038*/ 	.word	index@(vprintf)


	//   ....[1]....
	.align		4
        /*003c*/ 	.word	index@(__assertfail)


	//----- nvinfo : EIATTR_ANNOTATIONS
	.align		4
.L_54:
        /*0040*/ 	.byte	0x04, 0x55
        /*0042*/ 	.short	(.L_56 - .L_55)


	//   ....[0]....
.L_55:
        /*0044*/ 	.word	0x00000001
        /*0048*/ 	.byte	0x90, 0x73, 0x00, 0x00, 0x01, 0x00, 0x00, 0x00, 0xe0, 0x73, 0x00, 0x00, 0x01, 0x00, 0x00, 0x00
        /* <DEDUP_REMOVED lines=45> */
        /*0328*/ 	.byte	0x30, 0x8a, 0x01, 0x00


	//----- nvinfo : EIATTR_MERCURY_ISA_VERSION
	.align		4
.L_56:
        /*032c*/ 	.byte	0x03, 0x5f
        /*032e*/ 	.short	0x0101


	//----- nvinfo : EIATTR_INT_WARP_WIDE_INSTR_OFFSETS
	.align		4
        /*0330*/ 	.byte	0x04, 0x31
        /*0332*/ 	.short	(.L_58 - .L_57)


	//   ....[0]....
.L_57:
        /*0334*/ 	.word	0x0001b270


	//   ....[1]....
        /*0338*/ 	.word	0x0001b290


	//   ....[2]....
        /*033c*/ 	.word	0x0001b2c0


	//----- nvinfo : EIATTR_COOP_GROUP_MASK_REGIDS
	.align		4
.L_58:
        /*0340*/ 	.byte	0x04, 0x29
        /*0342*/ 	.short	(.L_60 - .L_59)


	//   ....[0]....
.L_59:
        /*0344*/ 	.word	0xffffffff


	//   ....[1]....
        /*0348*/ 	.word	0xffffffff


	//   ....[2]....
        /*034c*/ 	.word	0xffffffff


	//   ....[3]....
        /*0350*/ 	.word	0xffffffff


	//   ....[4]....
        /*0354*/ 	.word	0xffffffff


	//   ....[5]....
        /*0358*/ 	.word	0xffffffff


	//   ....[6]....
        /*035c*/ 	.word	0xffffffff


	//   ....[7]....
        /*0360*/ 	.word	0xffffffff


	//   ....[8]....
        /*0364*/ 	.word	0xffffffff


	//   ....[9]....
        /*0368*/ 	.word	0xffffffff


	//   ....[10]....
        /*036c*/ 	.word	0xffffffff


	//   ....[11]....
        /*0370*/ 	.word	0xffffffff


	//   ....[12]....
        /*0374*/ 	.word	0xffffffff


	//   ....[13]....
        /*0378*/ 	.word	0xffffffff


	//   ....[14]....
        /*037c*/ 	.word	0xffffffff


	//   ....[15]....
        /*0380*/ 	.word	0xffffffff


	//   ....[16]....
        /*0384*/ 	.word	0xffffffff


	//   ....[17]....
        /*0388*/ 	.word	0xffffffff


	//   ....[18]....
        /*038c*/ 	.word	0xffffffff


	//----- nvinfo : EIATTR_COOP_GROUP_INSTR_OFFSETS
	.align		4
.L_60:
        /*0390*/ 	.byte	0x04, 0x28
        /*0392*/ 	.short	(.L_62 - .L_61)


	//   ....[0]....
.L_61:
        /*0394*/ 	.word	0x00000110


	//   ....[1]....
        /*0398*/ 	.word	0x000008d0


	//   ....[2]....
        /*039c*/ 	.word	0x00000b00


	//   ....[3]....
        /*03a0*/ 	.word	0x00000c30


	//   ....[4]....
        /*03a4*/ 	.word	0x00000d70


	//   ....[5]....
        /*03a8*/ 	.word	0x00001030


	//   ....[6]....
        /*03ac*/ 	.word	0x00001220


	//   ....[7]....
        /*03b0*/ 	.word	0x00001330


	//   ....[8]....
        /*03b4*/ 	.word	0x00001490


	//   ....[9]....
        /*03b8*/ 	.word	0x000015f0


	//   ....[10]....
        /*03bc*/ 	.word	0x000017f0


	//   ....[11]....
        /*03c0*/ 	.word	0x00001a00


	//   ....[12]....
        /*03c4*/ 	.word	0x00001a30


	//   ....[13]....
        /*03c8*/ 	.word	0x000088d0


	//   ....[14]....
        /*03cc*/ 	.word	0x000099a0


	//   ....[15]....
        /*03d0*/ 	.word	0x0000d6c0


	//   ....[16]....
        /*03d4*/ 	.word	0x00011d30


	//   ....[17]....
        /*03d8*/ 	.word	0x0001b170


	//   ....[18]....
        /*03dc*/ 	.word	0x0001b390


	//----- nvinfo : EIATTR_REG_RECONFIG
	.align		4
.L_62:
        /*03e0*/ 	.byte	0x01, 0x54
	.zero		2


	//----- nvinfo : EIATTR_VRC_CTA_INIT_COUNT
	.align		4
        /*03e4*/ 	.byte	0x02, 0x4a
        /*03e6*/ 	.byte	0x80
	.zero		1


	//----- nvinfo : EIATTR_SYSCALL_OFFSETS
	.align		4
        /*03e8*/ 	.byte	0x04, 0x46
        /*03ea*/ 	.short	(.L_64 - .L_63)


	//   ....[0]....
.L_63:
        /*03ec*/ 	.word	0x00004410


	//   ....[1]....
        /*03f0*/ 	.word	0x000044d0


	//   ....[2]....
        /*03f4*/ 	.word	0x00004540


	//   ....[3]....
        /*03f8*/ 	.word	0x000045b0


	//   ....[4]....
        /*03fc*/ 	.word	0x00004620


	//   ....[5]....
        /*0400*/ 	.word	0x000046c0


	//   ....[6]....
        /*0404*/ 	.word	0x00004780


	//   ....[7]....
        /*0408*/ 	.word	0x00004820


	//   ....[8]....
        /*040c*/ 	.word	0x000048c0


	//   ....[9]....
        /*0410*/ 	.word	0x00004960


	//   ....[10]....
        /*0414*/ 	.word	0x000049d0


	//   ....[11]....
        /*0418*/ 	.word	0x00004a70


	//   ....[12]....
        /*041c*/ 	.word	0x00004b10


	//   ....[13]....
        /*0420*/ 	.word	0x00004b80


	//   ....[14]....
        /*0424*/ 	.word	0x00004c20


	//   ....[15]....
        /*0428*/ 	.word	0x00004cc0


	//   ....[16]....
        /*042c*/ 	.word	0x00004d60


	//   ....[17]....
        /*0430*/ 	.word	0x00004e00


	//   ....[18]....
        /*0434*/ 	.word	0x00004e70


	//   ....[19]....
        /*0438*/ 	.word	0x00004f10


	//   ....[20]....
        /*043c*/ 	.word	0x00004fb0


	//   ....[21]....
        /*0440*/ 	.word	0x00005020


	//   ....[22]....
        /*0444*/ 	.word	0x000050c0


	//   ....[23]....
        /*0448*/ 	.word	0x00005160


	//   ....[24]....
        /*044c*/ 	.word	0x00005200


	//   ....[25]....
        /*0450*/ 	.word	0x000052a0


	//   ....[26]....
        /*0454*/ 	.word	0x00005310


	//   ....[27]....
        /*0458*/ 	.word	0x000053b0


	//   ....[28]....
        /*045c*/ 	.word	0x00005450


	//   ....[29]....
        /*0460*/ 	.word	0x000054c0


	//   ....[30]....
        /*0464*/ 	.word	0x00005560


	//   ....[31]....
        /*0468*/ 	.word	0x00005600


	//   ....[32]....
        /*046c*/ 	.word	0x000056a0


	//   ....[33]....
        /*0470*/ 	.word	0x00005740


	//   ....[34]....
        /*0474*/ 	.word	0x000057e0


	//   ....[35]....
        /*0478*/ 	.word	0x00005880


	//   ....[36]....
        /*047c*/ 	.word	0x000058f0


	//   ....[37]....
        /*0480*/ 	.word	0x00005990


	//   ....[38]....
        /*0484*/ 	.word	0x00005a30


	//   ....[39]....
        /*0488*/ 	.word	0x00005aa0


	//   ....[40]....
        /*048c*/ 	.word	0x00005b40


	//   ....[41]....
        /*0490*/ 	.word	0x00005be0


	//   ....[42]....
        /*0494*/ 	.word	0x00005c80


	//   ....[43]....
        /*0498*/ 	.word	0x00005d20


	//   ....[44]....
        /*049c*/ 	.word	0x00005d90


	//   ....[45]....
        /*04a0*/ 	.word	0x00005e30


	//   ....[46]....
        /*04a4*/ 	.word	0x00005ed0


	//   ....[47]....
        /*04a8*/ 	.word	0x00005f40


	//   ....[48]....
        /*04ac*/ 	.word	0x00005fd0


	//   ....[49]....
        /*04b0*/ 	.word	0x00006070


	//   ....[50]....
        /*04b4*/ 	.word	0x00006110


	//   ....[51]....
        /*04b8*/ 	.word	0x000061b0


	//   ....[52]....
        /*04bc*/ 	.word	0x00006220


	//   ....[53]....
        /*04c0*/ 	.word	0x000062b0


	//   ....[54]....
        /*04c4*/ 	.word	0x00006350


	//   ....[55]....
        /*04c8*/ 	.word	0x000063c0


	//   ....[56]....
        /*04cc*/ 	.word	0x00006460


	//   ....[57]....
        /*04d0*/ 	.word	0x00006500


	//   ....[58]....
        /*04d4*/ 	.word	0x000065a0


	//   ....[59]....
        /*04d8*/ 	.word	0x00006640


	//   ....[60]....
        /*04dc*/ 	.word	0x00008a00


	//   ....[61]....
        /*04e0*/ 	.word	0x00008b50


	//   ....[62]....
        /*04e4*/ 	.word	0x00008d30


	//   ....[63]....
        /*04e8*/ 	.word	0x00008e80


	//   ....[64]....
        /*04ec*/ 	.word	0x00009060


	//   ....[65]....
        /*04f0*/ 	.word	0x000091b0


	//   ....[66]....
        /*04f4*/ 	.word	0x00009390


	//   ....[67]....
        /*04f8*/ 	.word	0x00009570


	//   ....[68]....
        /*04fc*/ 	.word	0x00009820


	//   ....[69]....
        /*0500*/ 	.word	0x00009ad0


	//   ....[70]....
        /*0504*/ 	.word	0x00009c20


	//   ....[71]....
        /*0508*/ 	.word	0x00009e00


	//   ....[72]....
        /*050c*/ 	.word	0x00009f50


	//   ....[73]....
        /*0510*/ 	.word	0x0000a130


	//   ....[74]....
        /*0514*/ 	.word	0x0000a280


	//   ....[75]....
        /*0518*/ 	.word	0x0000a460


	//   ....[76]....
        /*051c*/ 	.word	0x0000a640


	//   ....[77]....
        /*0520*/ 	.word	0x0000ac30


	//   ....[78]....
        /*0524*/ 	.word	0x0000af70


	//   ....[79]....
        /*0528*/ 	.word	0x0000b280


	//   ....[80]....
        /*052c*/ 	.word	0x0000b590


	//   ....[81]....
        /*0530*/ 	.word	0x0000be80


	//   ....[82]....
        /*0534*/ 	.word	0x0000c210


	//   ....[83]....
        /*0538*/ 	.word	0x0000c520


	//   ....[84]....
        /*053c*/ 	.word	0x0000c830


	//   ....[85]....
        /*0540*/ 	.word	0x0000cb40


	//   ....[86]....
        /*0544*/ 	.word	0x0000d900


	//   ....[87]....
        /*0548*/ 	.word	0x0000da70


	//   ....[88]....
        /*054c*/ 	.word	0x0000dbe0


	//   ....[89]....
        /*0550*/ 	.word	0x0000dd50


	//   ....[90]....
        /*0554*/ 	.word	0x0000e2e0


	//   ....[91]....
        /*0558*/ 	.word	0x00010e10


	//   ....[92]....
        /*055c*/ 	.word	0x00011110


	//   ....[93]....
        /*0560*/ 	.word	0x00011b40


	//   ....[94]....
        /*0564*/ 	.word	0x00011f70


	//   ....[95]....
        /*0568*/ 	.word	0x000120e0


	//   ....[96]....
        /*056c*/ 	.word	0x00012250


	//   ....[97]....
        /*0570*/ 	.word	0x000123c0


	//   ....[98]....
        /*0574*/ 	.word	0x00015190


	//   ....[99]....
        /*0578*/ 	.word	0x00017ce0


	//   ....[100]....
        /*057c*/ 	.word	0x00017ff0


	//   ....[101]....
        /*0580*/ 	.word	0x000189d0


	//----- nvinfo : EIATTR_MBARRIER_INSTR_OFFSETS
	.align		4
.L_64:
        /*0584*/ 	.byte	0x04, 0x39
        /*0586*/ 	.short	(.L_66 - .L_65)


	//   ....[0]....
.L_65:
        /*0588*/ 	.word	0x000009b0
        /*058c*/ 	.word	0x000000ff
        /*0590*/ 	.word	0x00014000
        /*0594*/ 	.short	0x0100
        /*0596*/ 	.byte	0x05
	.zero		1


	//   ....[1]....
        /*0598*/ 	.word	0x000009c0
        /*059c*/ 	.word	0x000000ff
        /*05a0*/ 	.word	0x00014010
        /*05a4*/ 	.short	0x0100
        /*05a6*/ 	.byte	0x05
	.zero		1


	//   ....[2]....
        /*05a8*/ 	.word	0x000009d0
        /*05ac*/ 	.word	0x000000ff
        /*05b0*/ 	.word	0x00014008
        /*05b4*/ 	.short	0x0100
        /*05b6*/ 	.byte	0x05
	.zero		1


	//   ....[3]....
        /*05b8*/ 	.word	0x000009e0
        /*05bc*/ 	.word	0x000000ff
        /*05c0*/ 	.word	0x00014018
        /*05c4*/ 	.short	0x0100
        /*05c6*/ 	.byte	0x05
	.zero		1


	//   ....[4]....
        /*05c8*/ 	.word	0x00000bc0
        /*05cc*/ 	.word	0x000000ff
        /*05d0*/ 	.word	0x00014020
        /*05d4*/ 	.short	0x0100
        /*05d6*/ 	.byte	0x05
	.zero		1


	//   ....[5]....
        /*05d8*/ 	.word	0x00000bd0
        /*05dc*/ 	.word	0x000000ff
        /*05e0*/ 	.word	0x00014038
        /*05e4*/ 	.short	0x0100
        /*05e6*/ 	.byte	0x05
	.zero		1


	//   ....[6]....
        /*05e8*/ 	.word	0x00000be0
        /*05ec*/ 	.word	0x000000ff
        /*05f0*/ 	.word	0x00014028
        /*05f4*/ 	.short	0x0100
        /*05f6*/ 	.byte	0x05
	.zero		1


	//   ....[7]....
        /*05f8*/ 	.word	0x00000bf0
        /*05fc*/ 	.word	0x000000ff
        /*0600*/ 	.word	0x00014040
        /*0604*/ 	.short	0x0100
        /*0606*/ 	.byte	0x05
	.zero		1


	//   ....[8]....
        /*0608*/ 	.word	0x00000c00
        /*060c*/ 	.word	0x000000ff
        /*0610*/ 	.word	0x00014030
        /*0614*/ 	.short	0x0100
        /*0616*/ 	.byte	0x05
	.zero		1


	//   ....[9]....
        /*0618*/ 	.word	0x00000c10
        /*061c*/ 	.word	0x000000ff
        /*0620*/ 	.word	0x00014048
        /*0624*/ 	.short	0x0100
        /*0626*/ 	.byte	0x05
	.zero		1


	//   ....[10]....
        /*0628*/ 	.word	0x00000d40
        /*062c*/ 	.word	0x000000ff
        /*0630*/ 	.word	0x00014050
        /*0634*/ 	.short	0x0100
        /*0636*/ 	.byte	0x06
	.zero		1


	//   ....[11]....
        /*0638*/ 	.word	0x00000d50
        /*063c*/ 	.word	0x000000ff
        /*0640*/ 	.word	0x00014058
        /*0644*/ 	.short	0x0100
        /*0646*/ 	.byte	0x06
	.zero		1


	//   ....[12]....
        /*0648*/ 	.word	0x00000f00
        /*064c*/ 	.word	0x000000ff
        /*0650*/ 	.word	0x00014060
        /*0654*/ 	.short	0x0100
        /*0656*/ 	.byte	0x06
	.zero		1


	//   ....[13]....
        /*0658*/ 	.word	0x00000f10
        /*065c*/ 	.word	0x000000ff
        /*0660*/ 	.word	0x00014068
        /*0664*/ 	.short	0x0100
        /*0666*/ 	.byte	0x06
	.zero		1


	//   ....[14]....
        /*0668*/ 	.word	0x000010f0
        /*066c*/ 	.word	0x000000ff
        /*0670*/ 	.word	0x00014070
        /*0674*/ 	.short	0x0100
        /*0676*/ 	.byte	0x05
	.zero		1


	//   ....[15]....
        /*0678*/ 	.word	0x00001100
        /*067c*/ 	.word	0x000000ff
        /*0680*/ 	.word	0x00014078
        /*0684*/ 	.short	0x0100
        /*0686*/ 	.byte	0x05
	.zero		1


	//   ....[16]....
        /*0688*/ 	.word	0x00001300
        /*068c*/ 	.word	0x000000ff
        /*0690*/ 	.word	0x00014080
        /*0694*/ 	.short	0x0100
        /*0696*/ 	.byte	0x05
	.zero		1


	//   ....[17]....
        /*0698*/ 	.word	0x00001310
        /*069c*/ 	.word	0x000000ff
        /*06a0*/ 	.word	0x00014088
        /*06a4*/ 	.short	0x0100
        /*06a6*/ 	.byte	0x05
	.zero		1


	//   ....[18]....
        /*06a8*/ 	.word	0x00001440
        /*06ac*/ 	.word	0x000000ff
        /*06b0*/ 	.word	0x00014090
        /*06b4*/ 	.short	0x0100
        /*06b6*/ 	.byte	0x08
	.zero		1


	//   ....[19]....
        /*06b8*/ 	.word	0x00001450
        /*06bc*/ 	.word	0x000000ff
        /*06c0*/ 	.word	0x000140a0
        /*06c4*/ 	.short	0x0100
        /*06c6*/ 	.byte	0x08
	.zero		1


	//   ....[20]....
        /*06c8*/ 	.word	0x00001460
        /*06cc*/ 	.word	0x000000ff
        /*06d0*/ 	.word	0x00014098
        /*06d4*/ 	.short	0x0100
        /*06d6*/ 	.byte	0x08
	.zero		1


	//   ....[21]....
        /*06d8*/ 	.word	0x00001470
        /*06dc*/ 	.word	0x000000ff
        /*06e0*/ 	.word	0x000140a8
        /*06e4*/ 	.short	0x0100
        /*06e6*/ 	.byte	0x08
	.zero		1


	//   ....[22]....
        /*06e8*/ 	.word	0x000015a0
        /*06ec*/ 	.word	0x000000ff
        /*06f0*/ 	.word	0x000140b0
        /*06f4*/ 	.short	0x0100
        /*06f6*/ 	.byte	0x08
	.zero		1


	//   ....[23]....
        /*06f8*/ 	.word	0x000015b0
        /*06fc*/ 	.word	0x000000ff
        /*0700*/ 	.word	0x000140c0
        /*0704*/ 	.short	0x0100
        /*0706*/ 	.byte	0x08
	.zero		1


	//   ....[24]....
        /*0708*/ 	.word	0x000015c0
        /*070c*/ 	.word	0x000000ff
        /*0710*/ 	.word	0x000140b8
        /*0714*/ 	.short	0x0100
        /*0716*/ 	.byte	0x08
	.zero		1


	//   ....[25]....
        /*0718*/ 	.word	0x000015d0
        /*071c*/ 	.word	0x000000ff
        /*0720*/ 	.word	0x000140c8
        /*0724*/ 	.short	0x0100
        /*0726*/ 	.byte	0x08
	.zero		1


	//   ....[26]....
        /*0728*/ 	.word	0x000016c0
        /*072c*/ 	.word	0x000000ff
        /*0730*/ 	.word	0x000140d0
        /*0734*/ 	.short	0x0100
        /*0736*/ 	.byte	0x05
	.zero		1


	//   ....[27]....
        /*0738*/ 	.word	0x000016d0
        /*073c*/ 	.word	0x000000ff
        /*0740*/ 	.word	0x000140d8
        /*0744*/ 	.short	0x0100
        /*0746*/ 	.byte	0x05
	.zero		1


	//   ....[28]....
        /*0748*/ 	.word	0x00001bb0
        /*074c*/ 	.word	0x000000ff
        /*0750*/ 	.word	0x00014000
        /*0754*/ 	.short	0x010a
        /*0756*/ 	.byte	0x04
	.zero		1


	//   ....[29]....
        /*0758*/ 	.word	0x00001bf0
        /*075c*/ 	.word	0x000000ff
        /*0760*/ 	.word	0x00014020
        /*0764*/ 	.short	0x010a
        /*0766*/ 	.byte	0x04
	.zero		1


	//   ....[30]....
        /*0768*/ 	.word	0x00001ca0
        /*076c*/ 	.word	0x000000ff
        /*0770*/ 	.word	0x00014058
        /*0774*/ 	.short	0x010a
        /*0776*/ 	.byte	0x04
	.zero		1


	//   ....[31]....
        /*0778*/ 	.word	0x00001f30
        /*077c*/ 	.word	0x000000ff
        /*0780*/ 	.word	0x00014008
        /*0784*/ 	.short	0x010a
        /*0786*/ 	.byte	0x04
	.zero		1


	//   ....[32]....
        /*0788*/ 	.word	0x00001f90
        /*078c*/ 	.word	0x000000ff
        /*0790*/ 	.word	0x00014068
        /*0794*/ 	.short	0x010a
        /*0796*/ 	.byte	0x04
	.zero		1


	//   ....[33]....
        /*0798*/ 	.word	0x00002270
        /*079c*/ 	.word	0x000000ff
        /*07a0*/ 	.word	0x00014028
        /*07a4*/ 	.short	0x010a
        /*07a6*/ 	.byte	0x04
	.zero		1


	//   ....[34]....
        /*07a8*/ 	.word	0x000022b0
        /*07ac*/ 	.word	0x000000ff
        /*07b0*/ 	.word	0x000140a0
        /*07b4*/ 	.short	0x010a
        /*07b6*/ 	.byte	0x04
	.zero		1


	//   ....[35]....
        /*07b8*/ 	.word	0x000022f0
        /*07bc*/ 	.word	0x000000ff
        /*07c0*/ 	.word	0x00014058
        /*07c4*/ 	.short	0x010a
        /*07c6*/ 	.byte	0x04
	.zero		1


	//   ....[36]....
        /*07c8*/ 	.word	0x000028c0
        /*07cc*/ 	.word	0x000000ff
        /*07d0*/ 	.word	0x00014020
        /*07d4*/ 	.short	0x010a
        /*07d6*/ 	.byte	0x0c
	.zero		1


	//   ....[37]....
        /*07d8*/ 	.word	0x00002bd0
        /*07dc*/ 	.word	0x000000ff
        /*07e0*/ 	.word	0x000140a8
        /*07e4*/ 	.short	0x010a
        /*07e6*/ 	.byte	0x04
	.zero		1


	//   ....[38]....
        /*07e8*/ 	.word	0x00002c40
        /*07ec*/ 	.word	0x000000ff
        /*07f0*/ 	.word	0x00014068
        /*07f4*/ 	.short	0x010a
        /*07f6*/ 	.byte	0x04
	.zero		1


	//   ....[39]....
        /*07f8*/ 	.word	0x00003430
        /*07fc*/ 	.word	0x000000ff
        /*0800*/ 	.word	0x00014020
        /*0804*/ 	.short	0x010a
        /*0806*/ 	.byte	0x07
	.zero		1


	//   ....[40]....
        /*0808*/ 	.word	0x00003480
        /*080c*/ 	.word	0x000000ff
        /*0810*/ 	.word	0x000140a0
        /*0814*/ 	.short	0x010a
        /*0816*/ 	.byte	0x04
	.zero		1


	//   ....[41]....
        /*0818*/ 	.word	0x000034f0
        /*081c*/ 	.word	0x000000ff
        /*0820*/ 	.word	0x00014058
        /*0824*/ 	.short	0x010a
        /*0826*/ 	.byte	0x04
	.zero		1


	//   ....[42]....
        /*0828*/ 	.word	0x00003b20
        /*082c*/ 	.word	0x000000ff
        /*0830*/ 	.word	0x000140a8
        /*0834*/ 	.short	0x010a
        /*0836*/ 	.byte	0x04
	.zero		1


	//   ....[43]....
        /*0838*/ 	.word	0x00003b90
        /*083c*/ 	.word	0x000000ff
        /*0840*/ 	.word	0x00014068
        /*0844*/ 	.short	0x010a
        /*0846*/ 	.byte	0x04
	.zero		1


	//   ....[44]....
        /*0848*/ 	.word	0x00004270
        /*084c*/ 	.word	0x00000010
        /*0850*/ 	.word	0x000140c0
        /*0854*/ 	.short	0x010a
        /*0856*/ 	.byte	0xff
	.zero		1


	//   ....[45]....
        /*0858*/ 	.word	0x00007d30
        /*085c*/ 	.word	0x00000010
        /*0860*/ 	.word	0x000140b0
        /*0864*/ 	.short	0x0101
        /*0866*/ 	.byte	0xff
	.zero		1


	//   ....[46]....
        /*0868*/ 	.word	0x00007fe0
        /*086c*/ 	.word	0x00000010
        /*0870*/ 	.word	0x000140c8
        /*0874*/ 	.short	0x010a
        /*0876*/ 	.byte	0xff
	.zero		1


	//   ....[47]....
        /*0878*/ 	.word	0x000082f0
        /*087c*/ 	.word	0x00000010
        /*0880*/ 	.word	0x000140b8
        /*0884*/ 	.short	0x0101
        /*0886*/ 	.byte	0xff
	.zero		1


	//   ....[48]....
        /*0888*/ 	.word	0x00008450
        /*088c*/ 	.word	0x000000ff
        /*0890*/ 	.word	0x00014070
        /*0894*/ 	.short	0x010a
        /*0896*/ 	.byte	0x27
	.zero		1


	//   ....[49]....
        /*0898*/ 	.word	0x000084d0
        /*089c*/ 	.word	0x000000ff
        /*08a0*/ 	.word	0x00000000
        /*08a4*/ 	.short	0x0101
        /*08a6*/ 	.byte	0x04
	.zero		1


	//   ....[50]....
        /*08a8*/ 	.word	0x00008500
        /*08ac*/ 	.word	0x000000ff
        /*08b0*/ 	.word	0x00014080
        /*08b4*/ 	.short	0x010a
        /*08b6*/ 	.byte	0x27
	.zero		1


	//   ....[51]....
        /*08b8*/ 	.word	0x00008750
        /*08bc*/ 	.word	0x000000ff
        /*08c0*/ 	.word	0x00014070
        /*08c4*/ 	.short	0x010a
        /*08c6*/ 	.byte	0x27
	.zero		1


	//   ....[52]....
        /*08c8*/ 	.word	0x000088b0
        /*08cc*/ 	.word	0x000000ff
        /*08d0*/ 	.word	0x00014090
        /*08d4*/ 	.short	0x010a
        /*08d6*/ 	.byte	0x27
	.zero		1


	//   ....[53]....
        /*08d8*/ 	.word	0x00009620
        /*08dc*/ 	.word	0x000000ff
        /*08e0*/ 	.word	0x00000000
        /*08e4*/ 	.short	0x0101
        /*08e6*/ 	.byte	0x04
	.zero		1


	//   ....[54]....
        /*08e8*/ 	.word	0x000096a0
        /*08ec*/ 	.word	0x000000ff
        /*08f0*/ 	.word	0x00000000
        /*08f4*/ 	.short	0x0101
        /*08f6*/ 	.byte	0x04
	.zero		1


	//   ....[55]....
        /*08f8*/ 	.word	0x00009700
        /*08fc*/ 	.word	0x000000ff
        /*0900*/ 	.word	0x00014080
        /*0904*/ 	.short	0x010a
        /*0906*/ 	.byte	0x27
	.zero		1


	//   ....[56]....
        /*0908*/ 	.word	0x00009980
        /*090c*/ 	.word	0x000000ff
        /*0910*/ 	.word	0x00014098
        /*0914*/ 	.short	0x010a
        /*0916*/ 	.byte	0x27
	.zero		1


	//   ....[57]....
        /*0918*/ 	.word	0x0000a6d0
        /*091c*/ 	.word	0x000000ff
        /*0920*/ 	.word	0x00000000
        /*0924*/ 	.short	0x0101
        /*0926*/ 	.byte	0x04
	.zero		1


	//   ....[58]....
        /*0928*/ 	.word	0x0000a770
        /*092c*/ 	.word	0x000000ff
        /*0930*/ 	.word	0x00000000
        /*0934*/ 	.short	0x0101
        /*0936*/ 	.byte	0x05
	.zero		1


	//   ....[59]....
        /*0938*/ 	.word	0x0000a820
        /*093c*/ 	.word	0x00000000
        /*0940*/ 	.word	0x00000000
        /*0944*/ 	.short	0x0101
        /*0946*/ 	.byte	0xff
	.zero		1


	//   ....[60]....
        /*0948*/ 	.word	0x0000a860
        /*094c*/ 	.word	0x00000018
        /*0950*/ 	.word	0x00014070
        /*0954*/ 	.short	0x010a
        /*0956*/ 	.byte	0xff
	.zero		1


	//   ....[61]....
        /*0958*/ 	.word	0x0000a8d0
        /*095c*/ 	.word	0x000000ff
        /*0960*/ 	.word	0x00000000
        /*0964*/ 	.short	0x0101
        /*0966*/ 	.byte	0x04
	.zero		1


	//   ....[62]....
        /*0968*/ 	.word	0x0000a930
        /*096c*/ 	.word	0x00000018
        /*0970*/ 	.word	0x00014090
        /*0974*/ 	.short	0x010a
        /*0976*/ 	.byte	0xff
	.zero		1


	//   ....[63]....
        /*0978*/ 	.word	0x0000a9b0
        /*097c*/ 	.word	0x00000018
        /*0980*/ 	.word	0x000140c0
        /*0984*/ 	.short	0x010a
        /*0986*/ 	.byte	0xff
	.zero		1


	//   ....[64]....
        /*0988*/ 	.word	0x0000bcb0
        /*098c*/ 	.word	0x00000000
        /*0990*/ 	.word	0x00000000
        /*0994*/ 	.short	0x0101
        /*0996*/ 	.byte	0xff
	.zero		1


	//   ....[65]....
        /*0998*/ 	.word	0x0000bce0
        /*099c*/ 	.word	0x00000018
        /*09a0*/ 	.word	0x000140b0
        /*09a4*/ 	.short	0x0101
        /*09a6*/ 	.byte	0xff
	.zero		1


	//   ....[66]....
        /*09a8*/ 	.word	0x0000bd60
        /*09ac*/ 	.word	0x00000018
        /*09b0*/ 	.word	0x00014080
        /*09b4*/ 	.short	0x010a
        /*09b6*/ 	.byte	0xff
	.zero		1


	//   ....[67]....
        /*09b8*/ 	.word	0x0000bf10
        /*09bc*/ 	.word	0x00000020
        /*09c0*/ 	.word	0x00000000
        /*09c4*/ 	.short	0x0101
        /*09c6*/ 	.byte	0xff
	.zero		1


	//   ....[68]....
        /*09c8*/ 	.word	0x0000bf60
        /*09cc*/ 	.word	0x00000018
        /*09d0*/ 	.word	0x00014098
        /*09d4*/ 	.short	0x010a
        /*09d6*/ 	.byte	0xff
	.zero		1


	//   ....[69]....
        /*09d8*/ 	.word	0x0000bfe0
        /*09dc*/ 	.word	0x00000018
        /*09e0*/ 	.word	0x000140c8
        /*09e4*/ 	.short	0x010a
        /*09e6*/ 	.byte	0xff
	.zero		1


	//   ....[70]....
        /*09e8*/ 	.word	0x0000d240
        /*09ec*/ 	.word	0x00000000
        /*09f0*/ 	.word	0x00000000
        /*09f4*/ 	.short	0x0101
        /*09f6*/ 	.byte	0xff
	.zero		1


	//   ....[71]....
        /*09f8*/ 	.word	0x0000d270
        /*09fc*/ 	.word	0x00000018
        /*0a00*/ 	.word	0x000140b8
        /*0a04*/ 	.short	0x0101
        /*0a06*/ 	.byte	0xff
	.zero		1


	//   ....[72]....
        /*0a08*/ 	.word	0x0000d4f0
        /*0a0c*/ 	.word	0x000000ff
        /*0a10*/ 	.word	0x00000000
        /*0a14*/ 	.short	0x010a
        /*0a16*/ 	.byte	0x05
	.zero		1


	//   ....[73]....
        /*0a18*/ 	.word	0x0000d7e0
        /*0a1c*/ 	.word	0x000000ff
        /*0a20*/ 	.word	0x00000000
        /*0a24*/ 	.short	0x010a
        /*0a26*/ 	.byte	0x05
	.zero		1


	//   ....[74]....
        /*0a28*/ 	.word	0x0000e400
        /*0a2c*/ 	.word	0x000000ff
        /*0a30*/ 	.word	0x00000000
        /*0a34*/ 	.short	0x0101
        /*0a36*/ 	.byte	0x04
	.zero		1


	//   ....[75]....
        /*0a38*/ 	.word	0x0000e460
        /*0a3c*/ 	.word	0x00000004
        /*0a40*/ 	.word	0x000140d0
        /*0a44*/ 	.short	0x010a
        /*0a46*/ 	.byte	0x2a
	.zero		1


	//   ....[76]....
        /*0a48*/ 	.word	0x0000f770
        /*0a4c*/ 	.word	0x00000000
        /*0a50*/ 	.word	0x000140d0
        /*0a54*/ 	.short	0x0101
        /*0a56*/ 	.byte	0x25
	.zero		1


	//   ....[77]....
        /*0a58*/ 	.word	0x00011250
        /*0a5c*/ 	.word	0x000000ff
        /*0a60*/ 	.word	0x00000000
        /*0a64*/ 	.short	0x0101
        /*0a66*/ 	.byte	0x06
	.zero		1


	//   ....[78]....
        /*0a68*/ 	.word	0x000113b0
        /*0a6c*/ 	.word	0x000000ff
        /*0a70*/ 	.word	0x00000000
        /*0a74*/ 	.short	0x010a
        /*0a76*/ 	.byte	0x06
	.zero		1


	//   ....[79]....
        /*0a78*/ 	.word	0x00011a20
        /*0a7c*/ 	.word	0x000000ff
        /*0a80*/ 	.word	0x00000000
        /*0a84*/ 	.short	0x010a
        /*0a86*/ 	.byte	0x06
	.zero		1


	//   ....[80]....
        /*0a88*/ 	.word	0x00011e40
        /*0a8c*/ 	.word	0x000000ff
        /*0a90*/ 	.word	0x00000000
        /*0a94*/ 	.short	0x010a
        /*0a96*/ 	.byte	0x04
	.zero		1


	//   ....[81]....
        /*0a98*/ 	.word	0x000152c0
        /*0a9c*/ 	.word	0x000000ff
        /*0aa0*/ 	.word	0x00000000
        /*0aa4*/ 	.short	0x0101
        /*0aa6*/ 	.byte	0x04
	.zero		1


	//   ....[82]....
        /*0aa8*/ 	.word	0x00015320
        /*0aac*/ 	.word	0x00000004
        /*0ab0*/ 	.word	0x000140d0
        /*0ab4*/ 	.short	0x010a
        /*0ab6*/ 	.byte	0x2a
	.zero		1


	//   ....[83]....
        /*0ab8*/ 	.word	0x00017990
        /*0abc*/ 	.word	0x00000000
        /*0ac0*/ 	.word	0x000140d0
        /*0ac4*/ 	.short	0x0101
        /*0ac6*/ 	.byte	0x28
	.zero		1


	//   ....[84]....
        /*0ac8*/ 	.word	0x00018140
        /*0acc*/ 	.word	0x000000ff
        /*0ad0*/ 	.word	0x00000000
        /*0ad4*/ 	.short	0x0101
        /*0ad6*/ 	.byte	0x05
	.zero		1


	//   ....[85]....
        /*0ad8*/ 	.word	0x00018270
        /*0adc*/ 	.word	0x000000ff
        /*0ae0*/ 	.word	0x00000000
        /*0ae4*/ 	.short	0x010a
        /*0ae6*/ 	.byte	0x05
	.zero		1


	//   ....[86]....
        /*0ae8*/ 	.word	0x000188b0
        /*0aec*/ 	.word	0x000000ff
        /*0af0*/ 	.word	0x00000000
        /*0af4*/ 	.short	0x010a
        /*0af6*/ 	.byte	0x05
	.zero		1


	//   ....[87]....
        /*0af8*/ 	.word	0x00018b70
        /*0afc*/ 	.word	0x000000ff
        /*0b00*/ 	.word	0x00000000
        /*0b04*/ 	.short	0x0101
        /*0b06*/ 	.byte	0x04
	.zero		1


	//   ....[88]....
        /*0b08*/ 	.word	0x00018c10
        /*0b0c*/ 	.word	0x000000ff
        /*0b10*/ 	.word	0x00000000
        /*0b14*/ 	.short	0x010a
        /*0b16*/ 	.byte	0x07
	.zero		1


	//   ....[89]....
        /*0b18*/ 	.word	0x00018cd0
        /*0b1c*/ 	.word	0x000000ff
        /*0b20*/ 	.word	0x00000000
        /*0b24*/ 	.short	0x0101
        /*0b26*/ 	.byte	0x04
	.zero		1


	//   ....[90]....
        /*0b28*/ 	.word	0x000190c0
        /*0b2c*/ 	.word	0x000000ff
        /*0b30*/ 	.word	0x00014010
        /*0b34*/ 	.short	0x010a
        /*0b36*/ 	.byte	0x08
	.zero		1


	//   ....[91]....
        /*0b38*/ 	.word	0x00019260
        /*0b3c*/ 	.word	0x000000ff
        /*0b40*/ 	.word	0x00014038
        /*0b44*/ 	.short	0x010a
        /*0b46*/ 	.byte	0x08
	.zero		1


	//   ....[92]....
        /*0b48*/ 	.word	0x00019420
        /*0b4c*/ 	.word	0x000000ff
        /*0b50*/ 	.word	0x00014018
        /*0b54*/ 	.short	0x010a
        /*0b56*/ 	.byte	0x08
	.zero		1


	//   ....[93]....
        /*0b58*/ 	.word	0x000195d0
        /*0b5c*/ 	.word	0x000000ff
        /*0b60*/ 	.word	0x00014040
        /*0b64*/ 	.short	0x010a
        /*0b66*/ 	.byte	0x08
	.zero		1


	//   ....[94]....
        /*0b68*/ 	.word	0x000198c0
        /*0b6c*/ 	.word	0x000000ff
        /*0b70*/ 	.word	0x00014038
        /*0b74*/ 	.short	0x010a
        /*0b76*/ 	.byte	0x21
	.zero		1


	//   ....[95]....
        /*0b78*/ 	.word	0x00019a90
        /*0b7c*/ 	.word	0x000000ff
        /*0b80*/ 	.word	0x00014038
        /*0b84*/ 	.short	0x010a
        /*0b86*/ 	.byte	0x11
	.zero		1


	//   ....[96]....
        /*0b88*/ 	.word	0x00019c80
        /*0b8c*/ 	.word	0x000000ff
        /*0b90*/ 	.word	0x00014038
        /*0b94*/ 	.short	0x010a
        /*0b96*/ 	.byte	0x19
	.zero		1


	//   ....[97]....
        /*0b98*/ 	.word	0x00019e60
        /*0b9c*/ 	.word	0x000000ff
        /*0ba0*/ 	.word	0x00014038
        /*0ba4*/ 	.short	0x010a
        /*0ba6*/ 	.byte	0x11
	.zero		1


	//   ....[98]....
        /*0ba8*/ 	.word	0x0001a050
        /*0bac*/ 	.word	0x000000ff
        /*0bb0*/ 	.word	0x00014038
        /*0bb4*/ 	.short	0x010a
        /*0bb6*/ 	.byte	0x11
	.zero		1


	//   ....[99]....
        /*0bb8*/ 	.word	0x0001a240
        /*0bbc*/ 	.word	0x000000ff
        /*0bc0*/ 	.word	0x00014038
        /*0bc4*/ 	.short	0x010a
        /*0bc6*/ 	.byte	0x11
	.zero		1


	//   ....[100]....
        /*0bc8*/ 	.word	0x0001a430
        /*0bcc*/ 	.word	0x000000ff
        /*0bd0*/ 	.word	0x00014038
        /*0bd4*/ 	.short	0x010a
        /*0bd6*/ 	.byte	0x11
	.zero		1


	//   ....[101]....
        /*0bd8*/ 	.word	0x0001a620
        /*0bdc*/ 	.word	0x000000ff
        /*0be0*/ 	.word	0x00014038
        /*0be4*/ 	.short	0x010a
        /*0be6*/ 	.byte	0x11
	.zero		1


	//   ....[102]....
        /*0be8*/ 	.word	0x0001a8b0
        /*0bec*/ 	.word	0x000000ff
        /*0bf0*/ 	.word	0x00014038
        /*0bf4*/ 	.short	0x010a
        /*0bf6*/ 	.byte	0x19
	.zero		1


	//   ....[103]....
        /*0bf8*/ 	.word	0x0001aa90
        /*0bfc*/ 	.word	0x000000ff
        /*0c00*/ 	.word	0x00014038
        /*0c04*/ 	.short	0x010a
        /*0c06*/ 	.byte	0x11
	.zero		1


	//   ....[104]....
        /*0c08*/ 	.word	0x0001aef0
        /*0c0c*/ 	.word	0x000000ff
        /*0c10*/ 	.word	0x000140b0
        /*0c14*/ 	.short	0x010a
        /*0c16*/ 	.byte	0x10
	.zero		1


	//   ....[105]....
        /*0c18*/ 	.word	0x0001af90
        /*0c1c*/ 	.word	0x000000ff
        /*0c20*/ 	.word	0x000140b8
        /*0c24*/ 	.short	0x010a
        /*0c26*/ 	.byte	0x10
	.zero		1


	//   ....[106]....
        /*0c28*/ 	.word	0x0001b0b0
        /*0c2c*/ 	.word	0x000000ff
        /*0c30*/ 	.word	0x00000000
        /*0c34*/ 	.short	0x0101
        /*0c36*/ 	.byte	0x05
	.zero		1


	//   ....[107]....
        /*0c38*/ 	.word	0x0001b130
        /*0c3c*/ 	.word	0x000000ff
        /*0c40*/ 	.word	0x00000000
        /*0c44*/ 	.short	0x0101
        /*0c46*/ 	.byte	0x05
	.zero		1


	//   ....[108]....
        /*0c48*/ 	.word	0x0001b3c0
        /*0c4c*/ 	.word	0x00000003
        /*0c50*/ 	.word	0x00014000
        /*0c54*/ 	.short	0x010a
        /*0c56*/ 	.byte	0xff
	.zero		1


	//   ....[109]....
        /*0c58*/ 	.word	0x0001b420
        /*0c5c*/ 	.word	0x00000003
        /*0c60*/ 	.word	0x00014020
        /*0c64*/ 	.short	0x010a
        /*0c66*/ 	.byte	0xff
	.zero		1


	//   ....[110]....
        /*0c68*/ 	.word	0x0001b480
        /*0c6c*/ 	.word	0x00000004
        /*0c70*/ 	.word	0x00014058
        /*0c74*/ 	.short	0x010a
        /*0c76*/ 	.byte	0xff
	.zero		1


	//   ....[111]....
        /*0c78*/ 	.word	0x0001b4e0
        /*0c7c*/ 	.word	0x00000003
        /*0c80*/ 	.word	0x00014008
        /*0c84*/ 	.short	0x010a
        /*0c86*/ 	.byte	0xff
	.zero		1


	//   ....[112]....
        /*0c88*/ 	.word	0x0001b540
        /*0c8c*/ 	.word	0x00000004
        /*0c90*/ 	.word	0x00014068
        /*0c94*/ 	.short	0x010a
        /*0c96*/ 	.byte	0xff
	.zero		1


	//   ....[113]....
        /*0c98*/ 	.word	0x0001b5a0
        /*0c9c*/ 	.word	0x00000003
        /*0ca0*/ 	.word	0x00014028
        /*0ca4*/ 	.short	0x010a
        /*0ca6*/ 	.byte	0xff
	.zero		1


	//   ....[114]....
        /*0ca8*/ 	.word	0x0001b600
        /*0cac*/ 	.word	0x00000000
        /*0cb0*/ 	.word	0x000140a0
        /*0cb4*/ 	.short	0x010a
        /*0cb6*/ 	.byte	0xff
	.zero		1


	//   ....[115]....
        /*0cb8*/ 	.word	0x0001b660
        /*0cbc*/ 	.word	0x00000003
        /*0cc0*/ 	.word	0x00014058
        /*0cc4*/ 	.short	0x010a
        /*0cc6*/ 	.byte	0xff
	.zero		1


	//   ....[116]....
        /*0cc8*/ 	.word	0x0001b6c0
        /*0ccc*/ 	.word	0x00000003
        /*0cd0*/ 	.word	0x00014020
        /*0cd4*/ 	.short	0x010a
        /*0cd6*/ 	.byte	0xff
	.zero		1


	//   ....[117]....
        /*0cd8*/ 	.word	0x0001b720
        /*0cdc*/ 	.word	0x00000000
        /*0ce0*/ 	.word	0x000140a8
        /*0ce4*/ 	.short	0x010a
        /*0ce6*/ 	.byte	0xff
	.zero		1


	//   ....[118]....
        /*0ce8*/ 	.word	0x0001b780
        /*0cec*/ 	.word	0x00000000
        /*0cf0*/ 	.word	0x00014068
        /*0cf4*/ 	.short	0x010a
        /*0cf6*/ 	.byte	0xff
	.zero		1


	//   ....[119]....
        /*0cf8*/ 	.word	0x0001b7e0
        /*0cfc*/ 	.word	0x00000000
        /*0d00*/ 	.word	0x00014020
        /*0d04*/ 	.short	0x010a
        /*0d06*/ 	.byte	0xff
	.zero		1


	//   ....[120]....
        /*0d08*/ 	.word	0x0001b840
        /*0d0c*/ 	.word	0x00000000
        /*0d10*/ 	.word	0x000140a0
        /*0d14*/ 	.short	0x010a
        /*0d16*/ 	.byte	0xff
	.zero		1


	//   ....[121]....
        /*0d18*/ 	.word	0x0001b8a0
        /*0d1c*/ 	.word	0x00000003
        /*0d20*/ 	.word	0x00014058
        /*0d24*/ 	.short	0x010a
        /*0d26*/ 	.byte	0xff
	.zero		1


	//   ....[122]....
        /*0d28*/ 	.word	0x0001b900
        /*0d2c*/ 	.word	0x00000000
        /*0d30*/ 	.word	0x000140a8
        /*0d34*/ 	.short	0x010a
        /*0d36*/ 	.byte	0xff
	.zero		1


	//   ....[123]....
        /*0d38*/ 	.word	0x0001b960
        /*0d3c*/ 	.word	0x00000000
        /*0d40*/ 	.word	0x00014068
        /*0d44*/ 	.short	0x010a
        /*0d46*/ 	.byte	0xff
	.zero		1


	//   ....[124]....
        /*0d48*/ 	.word	0x0001b9b0
        /*0d4c*/ 	.word	0x00000010
        /*0d50*/ 	.word	0x000140c0
        /*0d54*/ 	.short	0x010a
        /*0d56*/ 	.byte	0xff
	.zero		1


	//   ....[125]....
        /*0d58*/ 	.word	0x0001ba00
        /*0d5c*/ 	.word	0x00000010
        /*0d60*/ 	.word	0x000140c8
        /*0d64*/ 	.short	0x010a
        /*0d66*/ 	.byte	0xff
	.zero		1


	//   ....[126]....
        /*0d68*/ 	.word	0x0001ba60
        /*0d6c*/ 	.word	0x00000000
        /*0d70*/ 	.word	0x00014070
        /*0d74*/ 	.short	0x010a
        /*0d76*/ 	.byte	0xff
	.zero		1


	//   ....[127]....
        /*0d78*/ 	.word	0x0001bac0
        /*0d7c*/ 	.word	0x00000000
        /*0d80*/ 	.word	0x00014080
        /*0d84*/ 	.short	0x010a
        /*0d86*/ 	.byte	0xff
	.zero		1


	//   ....[128]....
        /*0d88*/ 	.word	0x0001bb20
        /*0d8c*/ 	.word	0x00000000
        /*0d90*/ 	.word	0x00014070
        /*0d94*/ 	.short	0x010a
        /*0d96*/ 	.byte	0xff
	.zero		1


	//   ....[129]....
        /*0d98*/ 	.word	0x0001bb80
        /*0d9c*/ 	.word	0x00000000
        /*0da0*/ 	.word	0x00014090
        /*0da4*/ 	.short	0x010a
        /*0da6*/ 	.byte	0xff
	.zero		1


	//   ....[130]....
        /*0da8*/ 	.word	0x0001bbe0
        /*0dac*/ 	.word	0x00000000
        /*0db0*/ 	.word	0x00014080
        /*0db4*/ 	.short	0x010a
        /*0db6*/ 	.byte	0xff
	.zero		1


	//   ....[131]....
        /*0db8*/ 	.word	0x0001bc40
        /*0dbc*/ 	.word	0x00000000
        /*0dc0*/ 	.word	0x00014098
        /*0dc4*/ 	.short	0x010a
        /*0dc6*/ 	.byte	0xff
	.zero		1


	//   ....[132]....
        /*0dc8*/ 	.word	0x0001bc90
        /*0dcc*/ 	.word	0x00000018
        /*0dd0*/ 	.word	0x00014070
        /*0dd4*/ 	.short	0x010a
        /*0dd6*/ 	.byte	0xff
	.zero		1


	//   ....[133]....
        /*0dd8*/ 	.word	0x0001bce0
        /*0ddc*/ 	.word	0x00000018
        /*0de0*/ 	.word	0x00014090
        /*0de4*/ 	.short	0x010a
        /*0de6*/ 	.byte	0xff
	.zero		1


	//   ....[134]....
        /*0de8*/ 	.word	0x0001bd30
        /*0dec*/ 	.word	0x00000018
        /*0df0*/ 	.word	0x000140c0
        /*0df4*/ 	.short	0x010a
        /*0df6*/ 	.byte	0xff
	.zero		1


	//   ....[135]....
        /*0df8*/ 	.word	0x0001bd80
        /*0dfc*/ 	.word	0x00000018
        /*0e00*/ 	.word	0x00014080
        /*0e04*/ 	.short	0x010a
        /*0e06*/ 	.byte	0xff
	.zero		1


	//   ....[136]....
        /*0e08*/ 	.word	0x0001bdd0
        /*0e0c*/ 	.word	0x00000018
        /*0e10*/ 	.word	0x00014098
        /*0e14*/ 	.short	0x010a
        /*0e16*/ 	.byte	0xff
	.zero		1


	//   ....[137]....
        /*0e18*/ 	.word	0x0001be20
        /*0e1c*/ 	.word	0x00000018
        /*0e20*/ 	.word	0x000140c8
        /*0e24*/ 	.short	0x010a
        /*0e26*/ 	.byte	0xff
	.zero		1


	//   ....[138]....
        /*0e28*/ 	.word	0x0001be80
        /*0e2c*/ 	.word	0x00000000
        /*0e30*/ 	.word	0x00000000
        /*0e34*/ 	.short	0x010a
        /*0e36*/ 	.byte	0xff
	.zero		1


	//   ....[139]....
        /*0e38*/ 	.word	0x0001bee0
        /*0e3c*/ 	.word	0x00000000
        /*0e40*/ 	.word	0x00000000
        /*0e44*/ 	.short	0x010a
        /*0e46*/ 	.byte	0xff
	.zero		1


	//   ....[140]....
        /*0e48*/ 	.word	0x0001bf40
        /*0e4c*/ 	.word	0x00000004
        /*0e50*/ 	.word	0x000140d0
        /*0e54*/ 	.short	0x010a
        /*0e56*/ 	.byte	0xff
	.zero		1


	//   ....[141]....
        /*0e58*/ 	.word	0x0001bfa0
        /*0e5c*/ 	.word	0x00000005
        /*0e60*/ 	.word	0x00000000
        /*0e64*/ 	.short	0x010a
        /*0e66*/ 	.byte	0xff
	.zero		1


	//   ....[142]....
        /*0e68*/ 	.word	0x0001c000
        /*0e6c*/ 	.word	0x00000003
        /*0e70*/ 	.word	0x00000000
        /*0e74*/ 	.short	0x010a
        /*0e76*/ 	.byte	0xff
	.zero		1


	//   ....[143]....
        /*0e78*/ 	.word	0x0001c060
        /*0e7c*/ 	.word	0x00000000
        /*0e80*/ 	.word	0x00000000
        /*0e84*/ 	.short	0x010a
        /*0e86*/ 	.byte	0xff
	.zero		1


	//   ....[144]....
        /*0e88*/ 	.word	0x0001c0c0
        /*0e8c*/ 	.word	0x00000004
        /*0e90*/ 	.word	0x000140d0
        /*0e94*/ 	.short	0x010a
        /*0e96*/ 	.byte	0xff
	.zero		1


	//   ....[145]....
        /*0e98*/ 	.word	0x0001c120
        /*0e9c*/ 	.word	0x00000003
        /*0ea0*/ 	.word	0x00000000
        /*0ea4*/ 	.short	0x010a
        /*0ea6*/ 	.byte	0xff
	.zero		1


	//   ....[146]....
        /*0ea8*/ 	.word	0x0001c180
        /*0eac*/ 	.word	0x00000003
        /*0eb0*/ 	.word	0x00000000
        /*0eb4*/ 	.short	0x010a
        /*0eb6*/ 	.byte	0xff
	.zero		1


	//   ....[147]....
        /*0eb8*/ 	.word	0x0001c1e0
        /*0ebc*/ 	.word	0x00000000
        /*0ec0*/ 	.word	0x00000000
        /*0ec4*/ 	.short	0x010a
        /*0ec6*/ 	.byte	0xff
	.zero		1


	//   ....[148]....
        /*0ec8*/ 	.word	0x0001c240
        /*0ecc*/ 	.word	0x00000000
        /*0ed0*/ 	.word	0x00014010
        /*0ed4*/ 	.short	0x010a
        /*0ed6*/ 	.byte	0xff
	.zero		1


	//   ....[149]....
        /*0ed8*/ 	.word	0x0001c2a0
        /*0edc*/ 	.word	0x00000000
        /*0ee0*/ 	.word	0x00014038
        /*0ee4*/ 	.short	0x010a
        /*0ee6*/ 	.byte	0xff
	.zero		1


	//   ....[150]....
        /*0ee8*/ 	.word	0x0001c300
        /*0eec*/ 	.word	0x00000000
        /*0ef0*/ 	.word	0x00014018
        /*0ef4*/ 	.short	0x010a
        /*0ef6*/ 	.byte	0xff
	.zero		1


	//   ....[151]....
        /*0ef8*/ 	.word	0x0001c360
        /*0efc*/ 	.word	0x00000000
        /*0f00*/ 	.word	0x00014040
        /*0f04*/ 	.short	0x010a
        /*0f06*/ 	.byte	0xff
	.zero		1


	//   ....[152]....
        /*0f08*/ 	.word	0x0001c3c0
        /*0f0c*/ 	.word	0x00000000
        /*0f10*/ 	.word	0x00014038
        /*0f14*/ 	.short	0x010a
        /*0f16*/ 	.byte	0xff
	.zero		1


	//   ....[153]....
        /*0f18*/ 	.word	0x0001c420
        /*0f1c*/ 	.word	0x00000000
        /*0f20*/ 	.word	0x00014038
        /*0f24*/ 	.short	0x010a
        /*0f26*/ 	.byte	0xff
	.zero		1


	//   ....[154]....
        /*0f28*/ 	.word	0x0001c480
        /*0f2c*/ 	.word	0x00000000
        /*0f30*/ 	.word	0x00014038
        /*0f34*/ 	.short	0x010a
        /*0f36*/ 	.byte	0xff
	.zero		1


	//   ....[155]....
        /*0f38*/ 	.word	0x0001c4e0
        /*0f3c*/ 	.word	0x00000000
        /*0f40*/ 	.word	0x00014038
        /*0f44*/ 	.short	0x010a
        /*0f46*/ 	.byte	0xff
	.zero		1


	//   ....[156]....
        /*0f48*/ 	.word	0x0001c540
        /*0f4c*/ 	.word	0x00000000
        /*0f50*/ 	.word	0x00014038
        /*0f54*/ 	.short	0x010a
        /*0f56*/ 	.byte	0xff
	.zero		1


	//   ....[157]....
        /*0f58*/ 	.word	0x0001c5a0
        /*0f5c*/ 	.word	0x00000000
        /*0f60*/ 	.word	0x00014038
        /*0f64*/ 	.short	0x010a
        /*0f66*/ 	.byte	0xff
	.zero		1


	//   ....[158]....
        /*0f68*/ 	.word	0x0001c600
        /*0f6c*/ 	.word	0x00000000
        /*0f70*/ 	.word	0x00014038
        /*0f74*/ 	.short	0x010a
        /*0f76*/ 	.byte	0xff
	.zero		1


	//   ....[159]....
        /*0f78*/ 	.word	0x0001c660
        /*0f7c*/ 	.word	0x00000000
        /*0f80*/ 	.word	0x00014038
        /*0f84*/ 	.short	0x010a
        /*0f86*/ 	.byte	0xff
	.zero		1


	//   ....[160]....
        /*0f88*/ 	.word	0x0001c6c0
        /*0f8c*/ 	.word	0x00000000
        /*0f90*/ 	.word	0x00014038
        /*0f94*/ 	.short	0x010a
        /*0f96*/ 	.byte	0xff
	.zero		1


	//   ....[161]....
        /*0f98*/ 	.word	0x0001c720
        /*0f9c*/ 	.word	0x00000000
        /*0fa0*/ 	.word	0x00014038
        /*0fa4*/ 	.short	0x010a
        /*0fa6*/ 	.byte	0xff
	.zero		1


	//   ....[162]....
        /*0fa8*/ 	.word	0x0001c780
        /*0fac*/ 	.word	0x00000000
        /*0fb0*/ 	.word	0x000140b0
        /*0fb4*/ 	.short	0x010a
        /*0fb6*/ 	.byte	0xff
	.zero		1


	//   ....[163]....
        /*0fb8*/ 	.word	0x0001c7e0
        /*0fbc*/ 	.word	0x00000000
        /*0fc0*/ 	.word	0x000140b8
        /*0fc4*/ 	.short	0x010a
        /*0fc6*/ 	.byte	0xff
	.zero		1


	//----- nvinfo : EIATTR_NUM_MBARRIERS
	.align		4
.L_66:
        /*0fc8*/ 	.byte	0x03, 0x38
        /*0fca*/ 	.short	0x001c


	//----- nvinfo : EIATTR_EXIT_INSTR_OFFSETS
	.align		4
        /*0fcc*/ 	.byte	0x04, 0x1c
        /*0fce*/ 	.short	(.L_68 - .L_67)


	//   ....[0]....
.L_67:
        /*0fd0*/ 	.word	0x000017c0


	//   ....[1]....
        /*0fd4*/ 	.word	0x00001a40


	//   ....[2]....
        /*0fd8*/ 	.word	0x000040d0


	//   ....[3]....
        /*0fdc*/ 	.word	0x00004110


	//   ....[4]....
        /*0fe0*/ 	.word	0x00004190


	//   ....[5]....
        /*0fe4*/ 	.word	0x00008300


	//   ....[6]....
        /*0fe8*/ 	.word	0x0000d280


	//   ....[7]....
        /*0fec*/ 	.word	0x0000d320


	//   ....[8]....
        /*0ff0*/ 	.word	0x00018ce0


	//   ....[9]....
        /*0ff4*/ 	.word	0x00018d70


	//   ....[10]....
        /*0ff8*/ 	.word	0x00018e10


	//   ....[11]....
        /*0ffc*/ 	.word	0x00019740


	//   ....[12]....
        /*1000*/ 	.word	0x0001a830


	//   ....[13]....
        /*1004*/ 	.word	0x0001ac70


	//   ....[14]....
        /*1008*/ 	.word	0x0001ace0


	//   ....[15]....
        /*100c*/ 	.word	0x0001b3a0


	//----- nvinfo : EIATTR_INDIRECT_BRANCH_TARGETS
	.align		4
.L_68:
        /*1010*/ 	.byte	0x04, 0x34
        /*1012*/ 	.short	(.L_70 - .L_69)


	//   ....[0]....
.L_69:
        /*1014*/ 	.word	.L_x_477@srel
        /*1018*/ 	.short	0x0
        /*101a*/ 	.short	0x0
        /*101c*/ 	.word	0x3
        /*1020*/ 	.word	.L_x_478@srel
        /*1024*/ 	.word	.L_x_479@srel
        /*1028*/ 	.word	.L_x_480@srel


	//----- nvinfo : EIATTR_MAX_THREADS
	.align		4
.L_70:
        /*102c*/ 	.byte	0x04, 0x05
        /*102e*/ 	.short	(.L_72 - .L_71)
.L_71:
        /*1030*/ 	.word	0x00000200
        /*1034*/ 	.word	0x00000001
        /*1038*/ 	.word	0x00000001


	//----- nvinfo : EIATTR_CRS_STACK_SIZE
	.align		4
.L_72:
        /*103c*/ 	.byte	0x04, 0x1e
        /*103e*/ 	.short	(.L_74 - .L_73)
.L_73:
        /*1040*/ 	.word	0x00000000


	//----- nvinfo : EIATTR_CBANK_PARAM_SIZE
	.align		4
.L_74:
        /*1044*/ 	.byte	0x03, 0x19
        /*1046*/ 	.short	0x0600


	//----- nvinfo : EIATTR_PARAM_CBANK
	.align		4
        /*1048*/ 	.byte	0x04, 0x0a
        /*104a*/ 	.short	(.L_76 - .L_75)
	.align		4
.L_75:
        /*104c*/ 	.word	index@(.nv.constant0._ZN7cutlass13device_kernelINS_4fmha6kernel36Sm100FmhaFwdKernelTmaWarpspecializedIN4cute5tupleIJiiiNS5_IJNS5_IJiiEEEiEEEEEENS1_10collective38Sm100FmhaFwdMainloopTmaWarpspecializedINS_6half_tEffNS5_IJNS4_1CILi256EEENSC_ILi128EEENSC_ILi64EEEEEENS5_IJiNSC_ILi1EEES7_EEENS5_IJiSH_NS5_IJNS5_IJNSC_ILi0EEEiEEEiEEEEEESM_NS9_10CausalMaskILb1EEENS5_IJNSC_ILi2EEESH_SH_EEENSC_ILb0EEEEENS9_38Sm100FmhaFwdEpilogueTmaWarpspecializedISB_fNS5_IJSE_SF_SE_EEESI_NS5_IJSH_S7_EEESR_EENS2_23IndividualTileSchedulerENS2_41Sm100FmhaCtxKernelWarpspecializedScheduleEEEEEvNT_6ParamsE)
        /*1050*/ 	.short	0x0380
        /*1052*/ 	.short	0x0600


	//----- nvinfo : EIATTR_SW_WAR
	.align		4
.L_76:
        /*1054*/ 	.byte	0x04, 0x36
        /*1056*/ 	.short	(.L_78 - .L_77)
.L_77:
        /*1058*/ 	.word	0x00000008
.L_78:


//--------------------- .nv.callgraph             --------------------------
	.section	.nv.callgraph,"",@"SHT_CUDA_CALLGRAPH"
	.align	4
	.sectionentsize	8
	.align		4
        /*0000*/ 	.word	0x00000000
	.align		4
        /*0004*/ 	.word	0xffffffff
	.align		4
        /*0008*/ 	.word	index@(_ZN7cutlass13device_kernelINS_4fmha6kernel36Sm100FmhaFwdKernelTmaWarpspecializedIN4cute5tupleIJiiiNS5_IJNS5_IJiiEEEiEEEEEENS1_10collective38Sm100FmhaFwdMainloopTmaWarpspecializedINS_6half_tEffNS5_IJNS4_1CILi256EEENSC_ILi128EEENSC_ILi64EEEEEENS5_IJiNSC_ILi1EEES7_EEENS5_IJiSH_NS5_IJNS5_IJNSC_ILi0EEEiEEEiEEEEEESM_NS9_10CausalMaskILb1EEENS5_IJNSC_ILi2EEESH_SH_EEENSC_ILb0EEEEENS9_38Sm100FmhaFwdEpilogueTmaWarpspecializedISB_fNS5_IJSE_SF_SE_EEESI_NS5_IJSH_S7_EEESR_EENS2_23IndividualTileSchedulerENS2_41Sm100FmhaCtxKernelWarpspecializedScheduleEEEEEvNT_6ParamsE)
	.align		4
        /*000c*/ 	.word	index@(__assertfail)
	.align		4
        /*0010*/ 	.word	index@(_ZN7cutlass13device_kernelINS_4fmha6kernel36Sm100FmhaFwdKernelTmaWarpspecializedIN4cute5tupleIJiiiNS5_IJNS5_IJiiEEEiEEEEEENS1_10collective38Sm100FmhaFwdMainloopTmaWarpspecializedINS_6half_tEffNS5_IJNS4_1CILi256EEENSC_ILi128EEENSC_ILi64EEEEEENS5_IJiNSC_ILi1EEES7_EEENS5_IJiSH_NS5_IJNS5_IJNSC_ILi0EEEiEEEiEEEEEESM_NS9_10CausalMaskILb1EEENS5_IJNSC_ILi2EEESH_SH_EEENSC_ILb0EEEEENS9_38Sm100FmhaFwdEpilogueTmaWarpspecializedISB_fNS5_IJSE_SF_SE_EEESI_NS5_IJSH_S7_EEESR_EENS2_23IndividualTileSchedulerENS2_41Sm100FmhaCtxKernelWarpspecializedScheduleEEEEEvNT_6ParamsE)
	.align		4
        /*0014*/ 	.word	index@(vprintf)
	.align		4
        /*0018*/ 	.word	0x00000000
	.align		4
        /*001c*/ 	.word	0xfffffffe
	.align		4
        /*0020*/ 	.word	0x00000000
	.align		4
        /*0024*/ 	.word	0xfffffffd
	.align		4
        /*0028*/ 	.word	0x00000000
	.align		4
        /*002c*/ 	.word	0xfffffffc


//--------------------- .nv.constant4             --------------------------
	.section	.nv.constant4,"a",@progbits
	.align	8
	.align		8
.nv.constant4:
        /*0000*/ 	.dword	vprintf
	.align		8
        /*0008*/ 	.dword	__assertfail
	.align		8
        /*0010*/ 	.dword	__unnamed_1
	.align		8
        /*0018*/ 	.dword	__unnamed_2
	.align		8
        /*0020*/ 	.dword	__unnamed_3
	.align		8
        /*0028*/ 	.dword	__unnamed_4
	.align		8
        /*0030*/ 	.dword	__unnamed_5
	.align		8
        /*0038*/ 	.dword	__unnamed_6
	.align		8
        /*0040*/ 	.dword	__unnamed_7
	.align		8
        /*0048*/ 	.dword	_ZN39_INTERNAL_a76919f6_4_k_cu_a2fa56f9_32244cuda3std3__45__cpo5beginE
	.align		8
        /*0050*/ 	.dword	_ZN39_INTERNAL_a76919f6_4_k_cu_a2fa56f9_32244cuda3std3__45__cpo3endE
	.align		8
        /*0058*/ 	.dword	_ZN39_INTERNAL_a76919f6_4_k_cu_a2fa56f9_32244cuda3std3__45__cpo6cbeginE
	.align		8
        /*0060*/ 	.dword	_ZN39_INTERNAL_a76919f6_4_k_cu_a2fa56f9_32244cuda3std3__45__cpo4cendE
	.align		8
        /*0068*/ 	.dword	_ZN39_INTERNAL_a76919f6_4_k_cu_a2fa56f9_32244cuda3std3__441_GLOBAL__N__a76919f6_4_k_cu_a2fa56f9_32246ignoreE
	.align		8
        /*0070*/ 	.dword	_ZN39_INTERNAL_a76919f6_4_k_cu_a2fa56f9_32244cuda3std3__419piecewise_constructE
	.align		8
        /*0078*/ 	.dword	_ZN39_INTERNAL_a76919f6_4_k_cu_a2fa56f9_32244cuda3std3__48in_placeE
	.align		8
        /*0080*/ 	.dword	_ZN39_INTERNAL_a76919f6_4_k_cu_a2fa56f9_32244cuda3std6ranges3__45__cpo4swapE
	.align		8
        /*0088*/ 	.dword	_ZN39_INTERNAL_a76919f6_4_k_cu_a2fa56f9_32244cuda3std6ranges3__45__cpo9iter_moveE
	.align		8
        /*0090*/ 	.dword	_ZN39_INTERNAL_a76919f6_4_k_cu_a2fa56f9_32244cute7productE
	.align		8
        /*0098*/ 	.dword	_ZN39_INTERNAL_a76919f6_4_k_cu_a2fa56f9_32244cute1_E
	.align		8
        /*00a0*/ 	.dword	$str$22
	.align		8
        /*00a8*/ 	.dword	$str$23
	.align		8
        /*00b0*/ 	.dword	$str$26
	.align		8
        /*00b8*/ 	.dword	$str$27
	.align		8
        /*00c0*/ 	.dword	$str$28
	.align		8
        /*00c8*/ 	.dword	$str$29
	.align		8
        /*00d0*/ 	.dword	$str$30
	.align		8
        /*00d8*/ 	.dword	$str$31
	.align		8
        /*00e0*/ 	.dword	$str$32
	.align		8
        /*00e8*/ 	.dword	$str$33
	.align		8
        /*00f0*/ 	.dword	$str$34
	.align		8
        /*00f8*/ 	.dword	$str$35
	.align		8
        /*0100*/ 	.dword	$str$36
	.align		8
        /*0108*/ 	.dword	$str$37


//--------------------- .nv.constant2._ZN7cutlass13device_kernelINS_4fmha6kernel36Sm100FmhaFwdKernelTmaWarpspecializedIN4cute5tupleIJiiiNS5_IJNS5_IJiiEEEiEEEEEENS1_10collective38Sm100FmhaFwdMainloopTmaWarpspecializedINS_6half_tEffNS5_IJNS4_1CILi256EEENSC_ILi128EEENSC_ILi64EEEEEENS5_IJiNSC_ILi1EEES7_EEENS5_IJiSH_NS5_IJNS5_IJNSC_ILi0EEEiEEEiEEEEEESM_NS9_10CausalMaskILb1EEENS5_IJNSC_ILi2EEESH_SH_EEENSC_ILb0EEEEENS9_38Sm100FmhaFwdEpilogueTmaWarpspecializedISB_fNS5_IJSE_SF_SE_EEESI_NS5_IJSH_S7_EEESR_EENS2_23IndividualTileSchedulerENS2_41Sm100FmhaCtxKernelWarpspecializedScheduleEEEEEvNT_6ParamsE --------------------------
	.section	.nv.constant2._ZN7cutlass13device_kernelINS_4fmha6kernel36Sm100FmhaFwdKernelTmaWarpspecializedIN4cute5tupleIJiiiNS5_IJNS5_IJiiEEEiEEEEEENS1_10collective38Sm100FmhaFwdMainloopTmaWarpspecializedINS_6half_tEffNS5_IJNS4_1CILi256EEENSC_ILi128EEENSC_ILi64EEEEEENS5_IJiNSC_ILi1EEES7_EEENS5_IJiSH_NS5_IJNS5_IJNSC_ILi0EEEiEEEiEEEEEESM_NS9_10CausalMaskILb1EEENS5_IJNSC_ILi2EEESH_SH_EEENSC_ILb0EEEEENS9_38Sm100FmhaFwdEpilogueTmaWarpspecializedISB_fNS5_IJSE_SF_SE_EEESI_NS5_IJSH_S7_EEESR_EENS2_23IndividualTileSchedulerENS2_41Sm100FmhaCtxKernelWarpspecializedScheduleEEEEEvNT_6ParamsE,"a",@progbits
	.sectionflags	@""
	.align	4
.nv.constant2._ZN7cutlass13device_kernelINS_4fmha6kernel36Sm100FmhaFwdKernelTmaWarpspecializedIN4cute5tupleIJiiiNS5_IJNS5_IJiiEEEiEEEEEENS1_10collective38Sm100FmhaFwdMainloopTmaWarpspecializedINS_6half_tEffNS5_IJNS4_1CILi256EEENSC_ILi128EEENSC_ILi64EEEEEENS5_IJiNSC_ILi1EEES7_EEENS5_IJiSH_NS5_IJNS5_IJNSC_ILi0EEEiEEEiEEEEEESM_NS9_10CausalMaskILb1EEENS5_IJNSC_ILi2EEESH_SH_EEENSC_ILb0EEEEENS9_38Sm100FmhaFwdEpilogueTmaWarpspecializedISB_fNS5_IJSE_SF_SE_EEESI_NS5_IJSH_S7_EEESR_EENS2_23IndividualTileSchedulerENS2_41Sm100FmhaCtxKernelWarpspecializedScheduleEEEEEvNT_6ParamsE:
        /*0000*/ 	.byte	0x80, 0x8d, 0x01, 0x00, 0x80, 0xac, 0x01, 0x00, 0x50, 0x8d, 0x01, 0x00


//--------------------- .text._ZN7cutlass13device_kernelINS_4fmha6kernel36Sm100FmhaFwdKernelTmaWarpspecializedIN4cute5tupleIJiiiNS5_IJNS5_IJiiEEEiEEEEEENS1_10collective38Sm100FmhaFwdMainloopTmaWarpspecializedINS_6half_tEffNS5_IJNS4_1CILi256EEENSC_ILi128EEENSC_ILi64EEEEEENS5_IJiNSC_ILi1EEES7_EEENS5_IJiSH_NS5_IJNS5_IJNSC_ILi0EEEiEEEiEEEEEESM_NS9_10CausalMaskILb1EEENS5_IJNSC_ILi2EEESH_SH_EEENSC_ILb0EEEEENS9_38Sm100FmhaFwdEpilogueTmaWarpspecializedISB_fNS5_IJSE_SF_SE_EEESI_NS5_IJSH_S7_EEESR_EENS2_23IndividualTileSchedulerENS2_41Sm100FmhaCtxKernelWarpspecializedScheduleEEEEEvNT_6ParamsE --------------------------
	.section	.text._ZN7cutlass13device_kernelINS_4fmha6kernel36Sm100FmhaFwdKernelTmaWarpspecializedIN4cute5tupleIJiiiNS5_IJNS5_IJiiEEEiEEEEEENS1_10collective38Sm100FmhaFwdMainloopTmaWarpspecializedINS_6half_tEffNS5_IJNS4_1CILi256EEENSC_ILi128EEENSC_ILi64EEEEEENS5_IJiNSC_ILi1EEES7_EEENS5_IJiSH_NS5_IJNS5_IJNSC_ILi0EEEiEEEiEEEEEESM_NS9_10CausalMaskILb1EEENS5_IJNSC_ILi2EEESH_SH_EEENSC_ILb0EEEEENS9_38Sm100FmhaFwdEpilogueTmaWarpspecializedISB_fNS5_IJSE_SF_SE_EEESI_NS5_IJSH_S7_EEESR_EENS2_23IndividualTileSchedulerENS2_41Sm100FmhaCtxKernelWarpspecializedScheduleEEEEEvNT_6ParamsE,"ax",@progbits
	.align	128
.text._ZN7cutlass13device_kernelINS_4fmha6kernel36Sm100FmhaFwdKernelTmaWarpspecializedIN4cute5tupleIJiiiNS5_IJNS5_IJiiEEEiEEEEEENS1_10collective38Sm100FmhaFwdMainloopTmaWarpspecializedINS_6half_tEffNS5_IJNS4_1CILi256EEENSC_ILi128EEENSC_ILi64EEEEEENS5_IJiNSC_ILi1EEES7_EEENS5_IJiSH_NS5_IJNS5_IJNSC_ILi0EEEiEEEiEEEEEESM_NS9_10CausalMaskILb1EEENS5_IJNSC_ILi2EEESH_SH_EEENSC_ILb0EEEEENS9_38Sm100FmhaFwdEpilogueTmaWarpspecializedISB_fNS5_IJSE_SF_SE_EEESI_NS5_IJSH_S7_EEESR_EENS2_23IndividualTileSchedulerENS2_41Sm100FmhaCtxKernelWarpspecializedScheduleEEEEEvNT_6ParamsE:
        .type           _ZN7cutlass13device_kernelINS_4fmha6kernel36Sm100FmhaFwdKernelTmaWarpspecializedIN4cute5tupleIJiiiNS5_IJNS5_IJiiEEEiEEEEEENS1_10collective38Sm100FmhaFwdMainloopTmaWarpspecializedINS_6half_tEffNS5_IJNS4_1CILi256EEENSC_ILi128EEENSC_ILi64EEEEEENS5_IJiNSC_ILi1EEES7_EEENS5_IJiSH_NS5_IJNS5_IJNSC_ILi0EEEiEEEiEEEEEESM_NS9_10CausalMaskILb1EEENS5_IJNSC_ILi2EEESH_SH_EEENSC_ILb0EEEEENS9_38Sm100FmhaFwdEpilogueTmaWarpspecializedISB_fNS5_IJSE_SF_SE_EEESI_NS5_IJSH_S7_EEESR_EENS2_23IndividualTileSchedulerENS2_41Sm100FmhaCtxKernelWarpspecializedScheduleEEEEEvNT_6ParamsE,@function
        .size           _ZN7cutlass13device_kernelINS_4fmha6kernel36Sm100FmhaFwdKernelTmaWarpspecializedIN4cute5tupleIJiiiNS5_IJNS5_IJiiEEEiEEEEEENS1_10collective38Sm100FmhaFwdMainloopTmaWarpspecializedINS_6half_tEffNS5_IJNS4_1CILi256EEENSC_ILi128EEENSC_ILi64EEEEEENS5_IJiNSC_ILi1EEES7_EEENS5_IJiSH_NS5_IJNS5_IJNSC_ILi0EEEiEEEiEEEEEESM_NS9_10CausalMaskILb1EEENS5_IJNSC_ILi2EEESH_SH_EEENSC_ILb0EEEEENS9_38Sm100FmhaFwdEpilogueTmaWarpspecializedISB_fNS5_IJSE_SF_SE_EEESI_NS5_IJSH_S7_EEESR_EENS2_23IndividualTileSchedulerENS2_41Sm100FmhaCtxKernelWarpspecializedScheduleEEEEEvNT_6ParamsE,(.L_x_481 - _ZN7cutlass13device_kernelINS_4fmha6kernel36Sm100FmhaFwdKernelTmaWarpspecializedIN4cute5tupleIJiiiNS5_IJNS5_IJiiEEEiEEEEEENS1_10collective38Sm100FmhaFwdMainloopTmaWarpspecializedINS_6half_tEffNS5_IJNS4_1CILi256EEENSC_ILi128EEENSC_ILi64EEEEEENS5_IJiNSC_ILi1EEES7_EEENS5_IJiSH_NS5_IJNS5_IJNSC_ILi0EEEiEEEiEEEEEESM_NS9_10CausalMaskILb1EEENS5_IJNSC_ILi2EEESH_SH_EEENSC_ILb0EEEEENS9_38Sm100FmhaFwdEpilogueTmaWarpspecializedISB_fNS5_IJSE_SF_SE_EEESI_NS5_IJSH_S7_EEESR_EENS2_23IndividualTileSchedulerENS2_41Sm100FmhaCtxKernelWarpspecializedScheduleEEEEEvNT_6ParamsE)
        .other          _ZN7cutlass13device_kernelINS_4fmha6kernel36Sm100FmhaFwdKernelTmaWarpspecializedIN4cute5tupleIJiiiNS5_IJNS5_IJiiEEEiEEEEEENS1_10collective38Sm100FmhaFwdMainloopTmaWarpspecializedINS_6half_tEffNS5_IJNS4_1CILi256EEENSC_ILi128EEENSC_ILi64EEEEEENS5_IJiNSC_ILi1EEES7_EEENS5_IJiSH_NS5_IJNS5_IJNSC_ILi0EEEiEEEiEEEEEESM_NS9_10CausalMaskILb1EEENS5_IJNSC_ILi2EEESH_SH_EEENSC_ILb0EEEEENS9_38Sm100FmhaFwdEpilogueTmaWarpspecializedISB_fNS5_IJSE_SF_SE_EEESI_NS5_IJSH_S7_EEESR_EENS2_23IndividualTileSchedulerENS2_41Sm100FmhaCtxKernelWarpspecializedScheduleEEEEEvNT_6ParamsE,@"STO_CUDA_ENTRY STV_DEFAULT"
_ZN7cutlass13device_kernelINS_4fmha6kernel36Sm100FmhaFwdKernelTmaWarpspecializedIN4cute5tupleIJiiiNS5_IJNS5_IJiiEEEiEEEEEENS1_10collective38Sm100FmhaFwdMainloopTmaWarpspecializedINS_6half_tEffNS5_IJNS4_1CILi256EEENSC_ILi128EEENSC_ILi64EEEEEENS5_IJiNSC_ILi1EEES7_EEENS5_IJiSH_NS5_IJNS5_IJNSC_ILi0EEEiEEEiEEEEEESM_NS9_10CausalMaskILb1EEENS5_IJNSC_ILi2EEESH_SH_EEENSC_ILb0EEEEENS9_38Sm100FmhaFwdEpilogueTmaWarpspecializedISB_fNS5_IJSE_SF_SE_EEESI_NS5_IJSH_S7_EEESR_EENS2_23IndividualTileSchedulerENS2_41Sm100FmhaCtxKernelWarpspecializedScheduleEEEEEvNT_6ParamsE:
[----:B------:R-:W1:Y:S02]  /*0000*/  LDC R1, c[0x0][0x37c] ;  /* 0x0000df00ff017b82 */ /* 0x000e640000000800 */
[----:B-1----:R-:W-:Y:S01]  /*0010*/  IADD3 R1, PT, PT, R1, -0x98, RZ ;  /* 0xffffff6801017810 */ /* 0x002fe20007ffe0ff */
[----:B------:R-:W1:Y:S01]  /*0020*/  S2R R18, SR_TID.X ;  /* 0x0000000000127919 */ /* 0x000e620000002100 */
[----:B------:R-:W2:Y:S01]  /*0030*/  LDCU UR5, c[0x0][0x2f8] ;  /* 0x00005f00ff0577ac */ /* 0x000ea20008000800 */
[----:B------:R-:W3:Y:S01]  /*0040*/  LDCU UR4, c[0x0][0x2fc] ;  /* 0x00005f80ff0477ac */ /* 0x000ee20008000800 */
[----:B------:R-:W-:Y:S02]  /*0050*/  UPLOP3.LUT UP2, UPT, UPT, UPT, UPT, 0x40, 0x4 ;  /* 0x000000000004789c */ /* 0x000fe40003f4e870 */
[----:B------:R-:W-:Y:S02]  /*0060*/  UPLOP3.LUT UP1, UPT, UPT, UPT, UPT, 0x80, 0x8 ;  /* 0x000000000008789c */ /* 0x000fe40003f2f070 */
[----:B------:R-:W-:-:S02]  /*0070*/  UP2UR UR38, UPR, URZ, 0x4 ;  /* 0x00000004ff267883 */ /* 0x000fc40008000000 */
[----:B------:R-:W-:Y:S02]  /*0080*/  UPLOP3.LUT UP2, UPT, UPT, UPT, UPT, 0x80, 0x8 ;  /* 0x000000000008789c */ /* 0x000fe40003f4f070 */
[----:B------:R-:W-:Y:S01]  /*0090*/  UPLOP3.LUT UP0, UPT, UPT, UPT, UPT, 0x40, 0x4 ;  /* 0x000000000004789c */ /* 0x000fe20003f0e870 */
[----:B--2---:R-:W-:Y:S01]  /*00a0*/  IADD3 R22, P0, PT, R1, UR5, RZ ;  /* 0x0000000501167c10 */ /* 0x004fe2000ff1e0ff */
[----:B------:R-:W-:Y:S02]  /*00b0*/  UPLOP3.LUT UP6, UPT, UPT, UPT, UPT, 0x40, 0x4 ;  /* 0x000000000004789c */ /* 0x000fe40003fce870 */
[----:B------:R-:W-:Y:S02]  /*00c0*/  UPLOP3.LUT UP5, UPT, UPT, UPT, UPT, 0x40, 0x4 ;  /* 0x000000000004789c */ /* 0x000fe40003fae870 */
[----:B------:R-:W-:Y:S01]  /*00d0*/  UPLOP3.LUT UP4, UPT, UPT, UPT, UPT, 0x40, 0x4 ;  /* 0x000000000004789c */ /* 0x000fe20003f8e870 */
[----:B---3--:R-:W-:Y:S01]  /*00e0*/  IMAD.X R19, RZ, RZ, UR4, P0 ;  /* 0x00000004ff137e24 */ /* 0x008fe200080e06ff */
[----:B------:R-:W-:Y:S01]  /*00f0*/  UP2UR UR55, UPR, URZ, 0x4 ;  /* 0x00000004ff377883 */ /* 0x000fe20008000000 */
[----:B-1----:R-:W-:-:S05]  /*0100*/  SHF.R.U32.HI R17, RZ, 0x5, R18 ;  /* 0x00000005ff117819 */ /* 0x002fca0000011612 */
[----:B------:R-:W1:Y:S02]  /*0110*/  SHFL.IDX PT, R0, R17, RZ, 0x1f ;  /* 0x00001fff11007589 */ /* 0x000e6400000e0000 */
[----:B-1----:R-:W-:-:S04]  /*0120*/  SHF.R.S32.HI R3, RZ, 0x1f, R0 ;  /* 0x0000001fff037819 */ /* 0x002fc80000011400 */
[----:B------:R-:W-:-:S04]  /*0130*/  LEA.HI R2, R3, R0, RZ, 0x2 ;  /* 0x0000000003027211 */ /* 0x000fc800078f10ff */
[----:B------:R-:W-:-:S04]  /*0140*/  SHF.R.S32.HI R2, RZ, 0x2, R2 ;  /* 0x00000002ff027819 */ /* 0x000fc80000011402 */
[----:B------:R-:W-:-:S13]  /*0150*/  ISETP.NE.AND P1, PT, R2, RZ, PT ;  /* 0x000000ff0200720c */ /* 0x000fda0003f25270 */
[----:B------:R-:W-:Y:S05]  /*0160*/  @!P1 BRA `(.L_x_0) ;  /* 0x0000000400249947 */ /* 0x000fea0003800000 */
[----:B------:R-:W-:-:S13]  /*0170*/  ISETP.NE.AND P0, PT, R2, 0x2, PT ;  /* 0x000000020200780c */ /* 0x000fda0003f05270 */
[----:B------:R-:W-:Y:S05]  /*0180*/  @!P0 BRA `(.L_x_1) ;  /* 0x0000000000f48947 */ /* 0x000fea0003800000 */
[----:B------:R-:W-:-:S13]  /*0190*/  ISETP.NE.AND P0, PT, R2, 0x1, PT ;  /* 0x000000010200780c */ /* 0x000fda0003f05270 */
[----:B------:R-:W-:Y:S05]  /*01a0*/  @P0 BRA `(.L_x_2) ;  /* 0x00000000002c0947 */ /* 0x000fea0003800000 */
[----:B------:R-:W-:Y:S01]  /*01b0*/  HFMA2 R2, -RZ, RZ, 0, 5.9604644775390625e-08 ;  /* 0x00000001ff027431 */ /* 0x000fe200000001ff */
[----:B------:R-:W-:Y:S02]  /*01c0*/  UPLOP3.LUT UP3, UPT, UPT, UPT, UPT, 0x40, 0x4 ;  /* 0x000000000004789c */ /* 0x000fe40003f6e870 */
[----:B------:R-:W-:Y:S02]  /*01d0*/  UPLOP3.LUT UP2, UPT, UPT, UPT, UPT, 0x40, 0x4 ;  /* 0x000000000004789c */ /* 0x000fe40003f4e870 */
[----:B------:R-:W-:Y:S02]  /*01e0*/  UPLOP3.LUT UP1, UPT, UPT, UPT, UPT, 0x80, 0x8 ;  /* 0x000000000008789c */ /* 0x000fe40003f2f070 */
[----:B------:R-:W-:Y:S02]  /*01f0*/  UPLOP3.LUT UP0, UPT, UPT, UPT, UPT, 0x40, 0x4 ;  /* 0x000000000004789c */ /* 0x000fe40003f0e870 */
[----:B------:R-:W-:Y:S02]  /*0200*/  UPLOP3.LUT UP6, UPT, UPT, UPT, UPT, 0x40, 0x4 ;  /* 0x000000000004789c */ /* 0x000fe40003fce870 */
[----:B------:R-:W-:-:S02]  /*0210*/  UPLOP3.LUT UP5, UPT, UPT, UPT, UPT, 0x40, 0x4 ;  /* 0x000000000004789c */ /* 0x000fc40003fae870 */
[----:B------:R-:W-:Y:S02]  /*0220*/  UPLOP3.LUT UP4, UPT, UPT, UPT, UPT, 0x80, 0x8 ;  /* 0x000000000008789c */ /* 0x000fe40003f8f070 */
[----:B------:R-:W-:Y:S02]  /*0230*/  UP2UR UR38, UPR, URZ, 0x8 ;  /* 0x00000008ff267883 */ /* 0x000fe40008000000 */
[----:B------:R-:W-:Y:S01]  /*0240*/  UP2UR UR55, UPR, URZ, 0x4 ;  /* 0x00000004ff377883 */ /* 0x000fe20008000000 */
[----:B------:R-:W-:Y:S11]  /*0250*/  BRA `(.L_x_0) ;  /* 0x0000000000e87947 */ /* 0x000ff60003800000 */
.L_x_2:
[----:B------:R-:W-:Y:S01]  /*0260*/  ISETP.NE.AND P0, PT, R0, 0xc, PT ;  /* 0x0000000c0000780c */ /* 0x000fe20003f05270 */
[----:B------:R-:W-:Y:S01]  /*0270*/  UPLOP3.LUT UP2, UPT, UPT, UPT, UPT, 0x40, 0x4 ;  /* 0x000000000004789c */ /* 0x000fe20003f4e870 */
[----:B------:R-:W-:Y:S01]  /*0280*/  HFMA2 R2, -RZ, RZ, 0, 1.78813934326171875e-07 ;  /* 0x00000003ff027431 */ /* 0x000fe200000001ff */
[----:B------:R-:W-:Y:S02]  /*0290*/  UPLOP3.LUT UP1, UPT, UPT, UPT, UPT, 0x80, 0x8 ;  /* 0x000000000008789c */ /* 0x000fe40003f2f070 */
[----:B------:R-:W-:Y:S02]  /*02a0*/  UP2UR UR38, UPR, URZ, 0x4 ;  /* 0x00000004ff267883 */ /* 0x000fe40008000000 */
[----:B------:R-:W-:Y:S02]  /*02b0*/  UPLOP3.LUT UP2, UPT, UPT, UPT, UPT, 0x40, 0x4 ;  /* 0x000000000004789c */ /* 0x000fe40003f4e870 */
[----:B------:R-:W-:Y:S02]  /*02c0*/  UPLOP3.LUT UP0, UPT, UPT, UPT, UPT, 0x40, 0x4 ;  /* 0x000000000004789c */ /* 0x000fe40003f0e870 */
[----:B------:R-:W-:-:S02]  /*02d0*/  UPLOP3.LUT UP6, UPT, UPT, UPT, UPT, 0x40, 0x4 ;  /* 0x000000000004789c */ /* 0x000fc40003fce870 */
[----:B------:R-:W-:Y:S02]  /*02e0*/  UPLOP3.LUT UP5, UPT, UPT, UPT, UPT, 0x80, 0x8 ;  /* 0x000000000008789c */ /* 0x000fe40003faf070 */
[----:B------:R-:W-:Y:S02]  /*02f0*/  UPLOP3.LUT UP4, UPT, UPT, UPT, UPT, 0x40, 0x4 ;  /* 0x000000000004789c */ /* 0x000fe40003f8e870 */
[----:B------:R-:W-:Y:S01]  /*0300*/  UP2UR UR55, UPR, URZ, 0x4 ;  /* 0x00000004ff377883 */ /* 0x000fe20008000000 */
[----:B------:R-:W-:Y:S11]  /*0310*/  @!P0 BRA `(.L_x_0) ;  /* 0x0000000000b88947 */ /* 0x000ff60003800000 */
[----:B------:R-:W-:-:S13]  /*0320*/  ISETP.NE.AND P0, PT, R0, 0xe, PT ;  /* 0x0000000e0000780c */ /* 0x000fda0003f05270 */
[----:B------:R-:W-:Y:S05]  /*0330*/  @!P0 BRA `(.L_x_3) ;  /* 0x00000000005c8947 */ /* 0x000fea0003800000 */
[----:B------:R-:W-:-:S13]  /*0340*/  ISETP.NE.AND P0, PT, R0, 0xd, PT ;  /* 0x0000000d0000780c */ /* 0x000fda0003f05270 */
[----:B------:R-:W-:Y:S05]  /*0350*/  @P0 BRA `(.L_x_4) ;  /* 0x00000000002c0947 */ /* 0x000fea0003800000 */
[----:B------:R-:W-:Y:S01]  /*0360*/  HFMA2 R2, -RZ, RZ, 0, 2.384185791015625e-07 ;  /* 0x00000004ff027431 */ /* 0x000fe200000001ff */
        /* <DEDUP_REMOVED lines=10> */
.L_x_4:
[----:B------:R-:W-:Y:S01]  /*0410*/  HFMA2 R2, -RZ, RZ, 0, 3.5762786865234375e-07 ;  /* 0x00000006ff027431 */ /* 0x000fe200000001ff */
[----:B------:R-:W-:Y:S02]  /*0420*/  UPLOP3.LUT UP3, UPT, UPT, UPT, UPT, 0x40, 0x4 ;  /* 0x000000000004789c */ /* 0x000fe40003f6e870 */
[----:B------:R-:W-:Y:S02]  /*0430*/  UPLOP3.LUT UP2, UPT, UPT, UPT, UPT, 0x40, 0x4 ;  /* 0x000000000004789c */ /* 0x000fe40003f4e870 */
[----:B------:R-:W-:Y:S02]  /*0440*/  UPLOP3.LUT UP0, UPT, UPT, UPT, UPT, 0x40, 0x4 ;  /* 0x000000000004789c */ /* 0x000fe40003f0e870 */
[----:B------:R-:W-:Y:S02]  /*0450*/  UPLOP3.LUT UP6, UPT, UPT, UPT, UPT, 0x40, 0x4 ;  /* 0x000000000004789c */ /* 0x000fe40003fce870 */
[----:B------:R-:W-:Y:S02]  /*0460*/  UPLOP3.LUT UP5, UPT, UPT, UPT, UPT, 0x40, 0x4 ;  /* 0x000000000004789c */ /* 0x000fe40003fae870 */
[----:B------:R-:W-:-:S02]  /*0470*/  UPLOP3.LUT UP4, UPT, UPT, UPT, UPT, 0x40, 0x4 ;  /* 0x000000000004789c */ /* 0x000fc40003f8e870 */
[----:B------:R-:W-:Y:S02]  /*0480*/  UP2UR UR38, UPR, URZ, 0x8 ;  /* 0x00000008ff267883 */ /* 0x000fe40008000000 */
[----:B------:R-:W-:Y:S01]  /*0490*/  UP2UR UR55, UPR, URZ, 0x4 ;  /* 0x00000004ff377883 */ /* 0x000fe20008000000 */
[----:B------:R-:W-:Y:S11]  /*04a0*/  BRA `(.L_x_0) ;  /* 0x0000000000547947 */ /* 0x000ff60003800000 */
.L_x_3:
[----:B------:R-:W-:Y:S01]  /*04b0*/  HFMA2 R2, -RZ, RZ, 0, 2.98023223876953125e-07 ;  /* 0x00000005ff027431 */ /* 0x000fe200000001ff */
        /* <DEDUP_REMOVED lines=10> */
.L_x_1:
[----:B------:R-:W-:Y:S01]  /*0560*/  HFMA2 R2, -RZ, RZ, 0, 1.1920928955078125e-07 ;  /* 0x00000002ff027431 */ /* 0x000fe200000001ff */
        /* <DEDUP_REMOVED lines=8> */
[----:B------:R-:W-:-:S12]  /*05f0*/  UP2UR UR55, UPR, URZ, 0x4 ;  /* 0x00000004ff377883 */ /* 0x000fd80008000000 */
.L_x_0:
[----:B------:R-:W-:Y:S01]  /*0600*/  ELECT P0, URZ, PT ;  /* 0x0000000000ff782f */ /* 0x000fe20003800000 */
[----:B------:R-:W-:Y:S03]  /*0610*/  BSSY.RECONVERGENT B0, `(.L_x_5) ;  /* 0x000000f000007945 */ /* 0x000fe60003800200 */
[----:B------:R-:W-:Y:S02]  /*0620*/  PLOP3.LUT P2, PT, P0, PT, UP0, 0x5d, 0xd5 ;  /* 0x0000000000d5781c */ /* 0x000fe4000074eb0d */
[----:B------:R-:W-:-:S11]  /*0630*/  PLOP3.LUT P1, PT, P0, PT, UP6, 0x5d, 0xd5 ;  /* 0x0000000000d5781c */ /* 0x000fd6000072eb6d */
[----:B------:R-:W-:Y:S05]  /*0640*/  @P2 BRA `(.L_x_6) ;  /* 0x00000000002c2947 */ /* 0x000fea0003800000 */
[----:B------:R-:W1:Y:S02]  /*0650*/  LDCU.64 UR4, c[0x0][0x348] ;  /* 0x00006900ff0477ac */ /* 0x000e640008000a00 */
[----:B-1----:R-:W-:-:S04]  /*0660*/  UIADD3 UR8, UP0, UPT, UR4, 0x80, URZ ;  /* 0x0000008004087890 */ /* 0x002fc8000ff1e0ff */
[----:B------:R-:W-:Y:S02]  /*0670*/  UIADD3.X UR9, UPT, UPT, URZ, UR5, URZ, UP0, !UPT ;  /* 0x00000005ff097290 */ /* 0x000fe400087fe4ff */
[----:B------:R-:W-:-:S04]  /*0680*/  UIADD3 UR6, UP0, UPT, UR4, 0x180, URZ ;  /* 0x0000018004067890 */ /* 0x000fc8000ff1e0ff */
[----:B------:R-:W-:Y:S02]  /*0690*/  UIADD3.X UR7, UPT, UPT, URZ, UR5, URZ, UP0, !UPT ;  /* 0x00000005ff077290 */ /* 0x000fe400087fe4ff */
[----:B------:R-:W-:Y:S01]  /*06a0*/  UIADD3 UR4, UP0, UPT, UR4, 0x280, URZ ;  /* 0x0000028004047890 */ /* 0x000fe2000ff1e0ff */
[----:B------:R1:W-:Y:S03]  /*06b0*/  UTMACCTL.PF [UR8] ;  /* 0x00000000080079b9 */ /* 0x0003e60008040000 */
[----:B------:R-:W-:-:S03]  /*06c0*/  UIADD3.X UR5, UPT, UPT, URZ, UR5, URZ, UP0, !UPT ;  /* 0x00000005ff057290 */ /* 0x000fc600087fe4ff */
[----:B------:R1:W-:Y:S06]  /*06d0*/  UTMACCTL.PF [UR6] ;  /* 0x00000000060079b9 */ /* 0x0003ec0008040000 */
[----:B------:R1:W-:Y:S02]  /*06e0*/  UTMACCTL.PF [UR4] ;  /* 0x00000000040079b9 */ /* 0x0003e40008040000 */
[----:B-1----:R-:W-:Y:S01]  /*06f0*/  NOP ;  /* 0x0000000000007918 */ /* 0x002fe20000000000 */
.L_x_6:
[----:B------:R-:W-:Y:S05]  /*0700*/  BSYNC.RECONVERGENT B0 ;  /* 0x0000000000007941 */ /* 0x000fea0003800200 */
.L_x_5:
[----:B------:R-:W-:Y:S04]  /*0710*/  BSSY.RECONVERGENT B0, `(.L_x_7) ;  /* 0x000001b000007945 */ /* 0x000fe80003800200 */
[----:B------:R-:W-:Y:S05]  /*0720*/  @P1 BRA `(.L_x_8) ;  /* 0x0000000000241947 */ /* 0x000fea0003800000 */
[----:B------:R-:W1:Y:S01]  /*0730*/  LDCU.64 UR4, c[0x0][0x348] ;  /* 0x00006900ff0477ac */ /* 0x000e620008000a00 */
[----:B------:R-:W-:Y:S02]  /*0740*/  PLOP3.LUT P6, PT, PT, PT, PT, 0x80, 0x8 ;  /* 0x000000000008781c */ /* 0x000fe40003fcf070 */
[----:B------:R-:W-:Y:S02]  /*0750*/  PLOP3.LUT P5, PT, PT, PT, PT, 0x8, 0x80 ;  /* 0x000000000080781c */ /* 0x000fe40003fae170 */
[----:B------:R-:W-:Y:S02]  /*0760*/  PLOP3.LUT P4, PT, PT, PT, PT, 0x80, 0x8 ;  /* 0x000000000008781c */ /* 0x000fe40003f8f070 */
[----:B------:R-:W-:Y:S01]  /*0770*/  PLOP3.LUT P3, PT, PT, PT, PT, 0x80, 0x8 ;  /* 0x000000000008781c */ /* 0x000fe20003f6f070 */
[----:B-1----:R-:W-:-:S04]  /*0780*/  UIADD3 UR4, UP0, UPT, UR4, 0x400, URZ ;  /* 0x0000040004047890 */ /* 0x002fc8000ff1e0ff */
[----:B------:R-:W-:-:S09]  /*0790*/  UIADD3.X UR5, UPT, UPT, URZ, UR5, URZ, UP0, !UPT ;  /* 0x00000005ff057290 */ /* 0x000fd200087fe4ff */
[----:B------:R1:W-:Y:S02]  /*07a0*/  UTMACCTL.PF [UR4] ;  /* 0x00000000040079b9 */ /* 0x0003e40008040000 */
[----:B-1----:R-:W-:Y:S05]  /*07b0*/  BRA `(.L_x_9) ;  /* 0x0000000000407947 */ /* 0x002fea0003800000 */
.L_x_8:
[----:B------:R-:W-:-:S13]  /*07c0*/  ISETP.NE.AND P1, PT, R2, 0x3, PT ;  /* 0x000000030200780c */ /* 0x000fda0003f25270 */
[----:B------:R-:W-:Y:S05]  /*07d0*/  @!P1 BRA `(.L_x_10) ;  /* 0x0000000000289947 */ /* 0x000fea0003800000 */
[----:B------:R-:W-:Y:S02]  /*07e0*/  ISETP.NE.AND P1, PT, R2, 0x4, PT ;  /* 0x000000040200780c */ /* 0x000fe40003f25270 */
[----:B------:R-:W-:Y:S02]  /*07f0*/  PLOP3.LUT P4, PT, PT, PT, PT, 0x80, 0x8 ;  /* 0x000000000008781c */ /* 0x000fe40003f8f070 */
[----:B------:R-:W-:Y:S02]  /*0800*/  PLOP3.LUT P5, PT, PT, PT, PT, 0x8, 0x80 ;  /* 0x000000000080781c */ /* 0x000fe40003fae170 */
[----:B------:R-:W-:Y:S02]  /*0810*/  PLOP3.LUT P6, PT, PT, PT, PT, 0x80, 0x8 ;  /* 0x000000000008781c */ /* 0x000fe40003fcf070 */
[----:B------:R-:W-:-:S05]  /*0820*/  PLOP3.LUT P3, PT, PT, PT, PT, 0x80, 0x8 ;  /* 0x000000000008781c */ /* 0x000fca0003f6f070 */
[----:B------:R-:W-:Y:S08]  /*0830*/  @P1 BRA `(.L_x_9) ;  /* 0x0000000000201947 */ /* 0x000ff00003800000 */
[----:B------:R-:W-:Y:S02]  /*0840*/  PLOP3.LUT P5, PT, PT, PT, PT, 0x8, 0x80 ;  /* 0x000000000080781c */ /* 0x000fe40003fae170 */
[----:B------:R-:W-:Y:S02]  /*0850*/  PLOP3.LUT P6, PT, PT, PT, PT, 0x8, 0x80 ;  /* 0x000000000080781c */ /* 0x000fe40003fce170 */
[----:B------:R-:W-:Y:S01]  /*0860*/  PLOP3.LUT P3, PT, PT, PT, PT, 0x8, 0x80 ;  /* 0x000000000080781c */ /* 0x000fe20003f6e170 */
[----:B------:R-:W-:-:S12]  /*0870*/  BRA `(.L_x_9) ;  /* 0x0000000000107947 */ /* 0x000fd80003800000 */
.L_x_10:
[----:B------:R-:W-:Y:S02]  /*0880*/  PLOP3.LUT P6, PT, PT, PT, PT, 0x8, 0x80 ;  /* 0x000000000080781c */ /* 0x000fe40003fce170 */
[----:B------:R-:W-:Y:S02]  /*0890*/  PLOP3.LUT P5, PT, PT, PT, PT, 0x80, 0x8 ;  /* 0x000000000008781c */ /* 0x000fe40003faf070 */
[----:B------:R-:W-:Y:S02]  /*08a0*/  PLOP3.LUT P4, PT, PT, PT, PT, 0x8, 0x80 ;  /* 0x000000000080781c */ /* 0x000fe40003f8e170 */
[----:B------:R-:W-:-:S13]  /*08b0*/  PLOP3.LUT P3, PT, PT, PT, PT, 0x80, 0x8 ;  /* 0x000000000008781c */ /* 0x000fda0003f6f070 */
.L_x_9:
[----:B------:R-:W-:Y:S05]  /*08c0*/  BSYNC.RECONVERGENT B0 ;  /* 0x0000000000007941 */ /* 0x000fea0003800200 */
.L_x_7:
[----:B------:R-:W1:Y:S01]  /*08d0*/  SHFL.IDX PT, R0, R17, RZ, 0x1f ;  /* 0x00001fff11007589 */ /* 0x000e6200000e0000 */
[----:B------:R-:W-:Y:S02]  /*08e0*/  ISETP.NE.AND P1, PT, R2, 0x3, PT ;  /* 0x000000030200780c */ /* 0x000fe40003f25270 */
[----:B------:R-:W-:Y:S02]  /*08f0*/  PLOP3.LUT P0, PT, P0, PT, UP1, 0xae, 0xea ;  /* 0x0000000000ea781c */ /* 0x000fe4000070f51e */
[----:B-1----:R-:W-:-:S13]  /*0900*/  ISETP.NE.AND P2, PT, R0, RZ, PT ;  /* 0x000000ff0000720c */ /* 0x002fda0003f45270 */
[----:B------:R-:W-:Y:S05]  /*0910*/  @P2 BRA `(.L_x_11) ;  /* 0x0000000000382947 */ /* 0x000fea0003800000 */
[----:B------:R-:W1:Y:S01]  /*0920*/  S2UR UR5, SR_CgaCtaId ;  /* 0x00000000000579c3 */ /* 0x000e620000008800 */
[----:B------:R-:W-:Y:S01]  /*0930*/  UMOV UR6, 0x400 ;  /* 0x0000040000067882 */ /* 0x000fe20000000000 */
[----:B------:R-:W-:Y:S01]  /*0940*/  UMOV UR4, 0x1 ;  /* 0x0000000100047882 */ /* 0x000fe20000000000 */
[----:B------:R-:W-:Y:S01]  /*0950*/  ELECT P2, URZ, PT ;  /* 0x0000000000ff782f */ /* 0x000fe20003840000 */
[----:B-1----:R-:W-:Y:S02]  /*0960*/  ULEA UR5, UR5, UR6, 0x18 ;  /* 0x0000000605057291 */ /* 0x002fe4000f8ec0ff */
[----:B------:R-:W-:-:S04]  /*0970*/  UIADD3 UR6, UPT, UPT, -UR4, 0x100000, URZ ;  /* 0x0010000004067890 */ /* 0x000fc8000fffe1ff */
[----:B------:R-:W-:Y:S02]  /*0980*/  USHF.L.U32 UR7, UR6, 0xb, URZ ;  /* 0x0000000b06077899 */ /* 0x000fe400080006ff */
[----:B------:R-:W-:Y:S01]  /*0990*/  USHF.L.U32 UR6, UR6, 0x1, URZ ;  /* 0x0000000106067899 */ /* 0x000fe200080006ff */
[----:B------:R-:W1:Y:S11]  /*09a0*/  FENCE.VIEW.ASYNC.S ;  /* 0x00000000000073c6 */ /* 0x000e760000000000 */
[----:B-1----:R1:W2:Y:S01]  /*09b0*/  SYNCS.EXCH.64 URZ, [UR5+0x14000], UR6 ;  /* 0x0140000605ff75b2 */ /* 0x0022a20008000100 */
[----:B------:R1:W3:Y:S01]  /*09c0*/  SYNCS.EXCH.64 URZ, [UR5+0x14010], UR6 ;  /* 0x0140100605ff75b2 */ /* 0x0002e20008000100 */
[----:B------:R1:W4:Y:S01]  /*09d0*/  SYNCS.EXCH.64 URZ, [UR5+0x14008], UR6 ;  /* 0x0140080605ff75b2 */ /* 0x0003220008000100 */
[----:B------:R1:W1:Y:S01]  /*09e0*/  SYNCS.EXCH.64 URZ, [UR5+0x14018], UR6 ;  /* 0x0140180605ff75b2 */ /* 0x0002620008000100 */
[----:B------:R-:W-:Y:S01]  /*09f0*/  NOP ;  /* 0x0000000000007918 */ /* 0x000fe20000000000 */
.L_x_11:
[----:B------:R-:W-:Y:S01]  /*0a00*/  NOP ;  /* 0x0000000000007918 */ /* 0x000fe20000000000 */
[----:B------:R-:W-:Y:S05]  /*0a10*/  @!P1 BRA `(.L_x_12) ;  /* 0x0000000000289947 */ /* 0x000fea0003800000 */
[----:B------:R-:W-:Y:S01]  /*0a20*/  ISETP.NE.AND P1, PT, R2, 0x4, PT ;  /* 0x000000040200780c */ /* 0x000fe20003f25270 */
[----:B------:R-:W-:Y:S02]  /*0a30*/  UPLOP3.LUT UP3, UPT, UPT, UPT, UPT, 0x80, 0x8 ;  /* 0x000000000008789c */ /* 0x000fe40003f6f070 */
[----:B------:R-:W-:Y:S02]  /*0a40*/  UPLOP3.LUT UP2, UPT, UPT, UPT, UPT, 0x40, 0x4 ;  /* 0x000000000004789c */ /* 0x000fe40003f4e870 */
[----:B------:R-:W-:Y:S02]  /*0a50*/  UPLOP3.LUT UP1, UPT, UPT, UPT, UPT, 0x80, 0x8 ;  /* 0x000000000008789c */ /* 0x000fe40003f2f070 */
[----:B------:R-:W-:-:S06]  /*0a60*/  UPLOP3.LUT UP0, UPT, UPT, UPT, UPT, 0x80, 0x8 ;  /* 0x000000000008789c */ /* 0x000fcc0003f0f070 */
[----:B------:R-:W-:Y:S05]  /*0a70*/  @P1 BRA `(.L_x_13) ;  /* 0x0000000000201947 */ /* 0x000fea0003800000 */
[----:B------:R-:W-:Y:S02]  /*0a80*/  UPLOP3.LUT UP2, UPT, UPT, UPT, UPT, 0x40, 0x4 ;  /* 0x000000000004789c */ /* 0x000fe40003f4e870 */
[----:B------:R-:W-:Y:S02]  /*0a90*/  UPLOP3.LUT UP3, UPT, UPT, UPT, UPT, 0x40, 0x4 ;  /* 0x000000000004789c */ /* 0x000fe40003f6e870 */
[----:B------:R-:W-:Y:S01]  /*0aa0*/  UPLOP3.LUT UP0, UPT, UPT, UPT, UPT, 0x40, 0x4 ;  /* 0x000000000004789c */ /* 0x000fe20003f0e870 */
[----:B------:R-:W-:Y:S05]  /*0ab0*/  BRA `(.L_x_13) ;  /* 0x0000000000107947 */ /* 0x000fea0003800000 */
.L_x_12:
[----:B------:R-:W-:Y:S02]  /*0ac0*/  UPLOP3.LUT UP3, UPT, UPT, UPT, UPT, 0x40, 0x4 ;  /* 0x000000000004789c */ /* 0x000fe40003f6e870 */
[----:B------:R-:W-:Y:S02]  /*0ad0*/  UPLOP3.LUT UP2, UPT, UPT, UPT, UPT, 0x80, 0x8 ;  /* 0x000000000008789c */ /* 0x000fe40003f4f070 */
[----:B------:R-:W-:Y:S02]  /*0ae0*/  UPLOP3.LUT UP1, UPT, UPT, UPT, UPT, 0x40, 0x4 ;  /* 0x000000000004789c */ /* 0x000fe40003f2e870 */
[----:B------:R-:W-:Y:S02]  /*0af0*/  UPLOP3.LUT UP0, UPT, UPT, UPT, UPT, 0x80, 0x8 ;  /* 0x000000000008789c */ /* 0x000fe40003f0f070 */
.L_x_13:
[----:B------:R-:W5:Y:S02]  /*0b00*/  SHFL.IDX PT, R0, R17, RZ, 0x1f ;  /* 0x00001fff11007589 */ /* 0x000f6400000e0000 */
[----:B-----5:R-:W-:-:S13]  /*0b10*/  ISETP.NE.AND P1, PT, R0, RZ, PT ;  /* 0x000000ff0000720c */ /* 0x020fda0003f25270 */
[----:B------:R-:W-:Y:S05]  /*0b20*/  @P1 BRA `(.L_x_14) ;  /* 0x0000000000401947 */ /* 0x000fea0003800000 */
[----:B-1----:R-:W1:Y:S01]  /*0b30*/  S2UR UR5, SR_CgaCtaId ;  /* 0x00000000000579c3 */ /* 0x002e620000008800 */
        /* <DEDUP_REMOVED lines=8> */
[----:B-1----:R1:W1:Y:S01]  /*0bc0*/  SYNCS.EXCH.64 URZ, [UR5+0x14020], UR6 ;  /* 0x0140200605ff75b2 */ /* 0x0022620008000100 */
[----:B------:R1:W1:Y:S01]  /*0bd0*/  SYNCS.EXCH.64 URZ, [UR5+0x14038], UR6 ;  /* 0x0140380605ff75b2 */ /* 0x0002620008000100 */
[----:B------:R1:W1:Y:S01]  /*0be0*/  SYNCS.EXCH.64 URZ, [UR5+0x14028], UR6 ;  /* 0x0140280605ff75b2 */ /* 0x0002620008000100 */
[----:B------:R1:W1:Y:S01]  /*0bf0*/  SYNCS.EXCH.64 URZ, [UR5+0x14040], UR6 ;  /* 0x0140400605ff75b2 */ /* 0x0002620008000100 */
[----:B------:R1:W1:Y:S01]  /*0c00*/  SYNCS.EXCH.64 URZ, [UR5+0x14030], UR6 ;  /* 0x0140300605ff75b2 */ /* 0x0002620008000100 */
[----:B------:R1:W1:Y:S01]  /*0c10*/  SYNCS.EXCH.64 URZ, [UR5+0x14048], UR6 ;  /* 0x0140480605ff75b2 */ /* 0x0002620008000100 */
[----:B------:R-:W-:Y:S01]  /*0c20*/  NOP ;  /* 0x0000000000007918 */ /* 0x000fe20000000000 */
.L_x_14:
[----:B------:R-:W5:Y:S01]  /*0c30*/  SHFL.IDX PT, R0, R17, RZ, 0x1f ;  /* 0x00001fff11007589 */ /* 0x000f6200000e0000 */
[----:B------:R-:W-:Y:S01]  /*0c40*/  NOP ;  /* 0x0000000000007918 */ /* 0x000fe20000000000 */
[----:B-----5:R-:W-:-:S13]  /*0c50*/  ISETP.NE.AND P1, PT, R0, RZ, PT ;  /* 0x000000ff0000720c */ /* 0x020fda0003f25270 */
[----:B------:R-:W-:Y:S05]  /*0c60*/  @P1 BRA `(.L_x_15) ;  /* 0x0000000000401947 */ /* 0x000fea0003800000 */
[----:B-1----:R-:W1:Y:S01]  /*0c70*/  S2UR UR6, SR_CgaCtaId ;  /* 0x00000000000679c3 */ /* 0x002e620000008800 */
[----:B------:R-:W-:Y:S01]  /*0c80*/  UMOV UR7, 0x400 ;  /* 0x0000040000077882 */ /* 0x000fe20000000000 */
[----:B------:R-:W-:Y:S01]  /*0c90*/  UMOV UR5, 0x1 ;  /* 0x0000000100057882 */ /* 0x000fe20000000000 */
[----:B------:R-:W-:Y:S01]  /*0ca0*/  UMOV UR4, 0x80 ;  /* 0x0000008000047882 */ /* 0x000fe20000000000 */
[----:B------:R-:W-:-:S04]  /*0cb0*/  UIADD3 UR8, UPT, UPT, -UR5, 0x100000, URZ ;  /* 0x0010000005087890 */ /* 0x000fc8000fffe1ff */
[----:B------:R-:W-:Y:S02]  /*0cc0*/  USHF.L.U32 UR9, UR8, 0xb, URZ ;  /* 0x0000000b08097899 */ /* 0x000fe400080006ff */
[----:B------:R-:W-:Y:S02]  /*0cd0*/  USHF.L.U32 UR8, UR8, 0x1, URZ ;  /* 0x0000000108087899 */ /* 0x000fe400080006ff */
[----:B------:R-:W-:-:S04]  /*0ce0*/  UIADD3 UR4, UPT, UPT, -UR4, 0x100000, URZ ;  /* 0x0010000004047890 */ /* 0x000fc8000fffe1ff */
[----:B------:R-:W-:Y:S02]  /*0cf0*/  USHF.L.U32 UR5, UR4, 0xb, URZ ;  /* 0x0000000b04057899 */ /* 0x000fe400080006ff */
[----:B------:R-:W-:Y:S01]  /*0d00*/  USHF.L.U32 UR4, UR4, 0x1, URZ ;  /* 0x0000000104047899 */ /* 0x000fe200080006ff */
[----:B------:R-:W-:Y:S01]  /*0d10*/  ELECT P1, URZ, PT ;  /* 0x0000000000ff782f */ /* 0x000fe20003820000 */
[----:B-1----:R-:W-:Y:S01]  /*0d20*/  ULEA UR6, UR6, UR7, 0x18 ;  /* 0x0000000706067291 */ /* 0x002fe2000f8ec0ff */
[----:B------:R-:W1:Y:S11]  /*0d30*/  FENCE.VIEW.ASYNC.S ;  /* 0x00000000000073c6 */ /* 0x000e760000000000 */
[----:B-1----:R1:W1:Y:S01]  /*0d40*/  SYNCS.EXCH.64 URZ, [UR6+0x14050], UR8 ;  /* 0x0140500806ff75b2 */ /* 0x0022620008000100 */
[----:B------:R1:W1:Y:S01]  /*0d50*/  SYNCS.EXCH.64 URZ, [UR6+0x14058], UR4 ;  /* 0x0140580406ff75b2 */ /* 0x0002620008000100 */
[----:B------:R-:W-:Y:S01]  /*0d60*/  NOP ;  /* 0x0000000000007918 */ /* 0x000fe20000000000 */
.L_x_15:
[----:B------:R-:W5:Y:S01]  /*0d70*/  SHFL.IDX PT, R0, R17, RZ, 0x1f ;  /* 0x00001fff11007589 */ /* 0x000f6200000e0000 */
[----:B-1----:R-:W-:Y:S01]  /*0d80*/  UP2UR UR4, UPR, URZ, 0x1 ;  /* 0x00000001ff047883 */ /* 0x002fe20008000000 */
[----:B------:R-:W-:Y:S01]  /*0d90*/  ISETP.NE.AND P2, PT, R2, 0x2, PT ;  /* 0x000000020200780c */ /* 0x000fe20003f45270 */
[----:B------:R-:W-:Y:S01]  /*0da0*/  UISETP.NE.AND UP0, UPT, UR55, URZ, UPT ;  /* 0x000000ff3700728c */ /* 0x000fe2000bf05270 */
[----:B------:R-:W-:Y:S01]  /*0db0*/  NOP ;  /* 0x0000000000007918 */ /* 0x000fe20000000000 */
[----:B------:R-:W-:Y:S02]  /*0dc0*/  USEL UR47, URZ, 0x2, !UP4 ;  /* 0x00000002ff2f7887 */ /* 0x000fe4000e000000 */
[----:B------:R-:W-:Y:S02]  /*0dd0*/  USEL UR48, URZ, 0x2, !UP0 ;  /* 0x00000002ff307887 */ /* 0x000fe4000c000000 */
[----:B------:R-:W-:Y:S02]  /*0de0*/  UISETP.NE.AND UP0, UPT, UR4, URZ, UPT ;  /* 0x000000ff0400728c */ /* 0x000fe4000bf05270 */
[----:B------:R-:W-:-:S02]  /*0df0*/  USEL UR48, UR48, 0x1, !UP5 ;  /* 0x0000000130307887 */ /* 0x000fc4000e800000 */
[----:B------:R-:W-:Y:S01]  /*0e00*/  USEL UR47, UR47, 0x1, !UP5 ;  /* 0x000000012f2f7887 */ /* 0x000fe2000e800000 */
[----:B-----5:R-:W-:-:S13]  /*0e10*/  ISETP.NE.AND P1, PT, R0, RZ, PT ;  /* 0x000000ff0000720c */ /* 0x020fda0003f25270 */
[----:B------:R-:W-:Y:S05]  /*0e20*/  @P1 BRA `(.L_x_16) ;  /* 0x0000000000401947 */ /* 0x000fea0003800000 */
[----:B------:R-:W1:Y:S01]  /*0e30*/  S2UR UR6, SR_CgaCtaId ;  /* 0x00000000000679c3 */ /* 0x000e620000008800 */
        /* <DEDUP_REMOVED lines=15> */
.L_x_16:
[----:B------:R-:W-:Y:S01]  /*0f30*/  NOP ;  /* 0x0000000000007918 */ /* 0x000fe20000000000 */
[----:B------:R-:W-:Y:S05]  /*0f40*/  @!P2 BRA `(.L_x_17) ;  /* 0x000000000024a947 */ /* 0x000fea0003800000 */
[----:B------:R-:W-:Y:S01]  /*0f50*/  ISETP.NE.AND P1, PT, R2, RZ, PT ;  /* 0x000000ff0200720c */ /* 0x000fe20003f25270 */
[----:B-1----:R-:W-:Y:S02]  /*0f60*/  UP2UR UR4, UPR, URZ, 0x1 ;  /* 0x00000001ff047883 */ /* 0x002fe40008000000 */
[----:B------:R-:W-:Y:S01]  /*0f70*/  UPLOP3.LUT UP0, UPT, UPT, UPT, UPT, 0x80, 0x8 ;  /* 0x000000000008789c */ /* 0x000fe20003f0f070 */
[----:B------:R-:W-:-:S03]  /*0f80*/  UMOV UR7, URZ ;  /* 0x000000ff00077c82 */ /* 0x000fc60008000000 */
[----:B------:R-:W-:Y:S02]  /*0f90*/  UP2UR UR37, UPR, URZ, 0x1 ;  /* 0x00000001ff257883 */ /* 0x000fe40008000000 */
[----:B------:R-:W-:-:S04]  /*0fa0*/  UISETP.NE.AND UP0, UPT, UR4, URZ, UPT ;  /* 0x000000ff0400728c */ /* 0x000fc8000bf05270 */
[----:B------:R-:W-:Y:S07]  /*0fb0*/  @P1 BRA `(.L_x_18) ;  /* 0x00000000001c1947 */ /* 0x000fee0003800000 */
[----:B------:R-:W-:Y:S01]  /*0fc0*/  UMOV UR7, 0x1 ;  /* 0x0000000100077882 */ /* 0x000fe20000000000 */
[----:B------:R-:W-:Y:S05]  /*0fd0*/  BRA `(.L_x_18) ;  /* 0x0000000000147947 */ /* 0x000fea0003800000 */
.L_x_17:
[----:B-1----:R-:W-:Y:S02]  /*0fe0*/  UP2UR UR4, UPR, URZ, 0x1 ;  /* 0x00000001ff047883 */ /* 0x002fe40008000000 */
[----:B------:R-:W-:Y:S01]  /*0ff0*/  UPLOP3.LUT UP0, UPT, UPT, UPT, UPT, 0x40, 0x4 ;  /* 0x000000000004789c */ /* 0x000fe20003f0e870 */
[----:B------:R-:W-:-:S03]  /*1000*/  UMOV UR7, 0x2 ;  /* 0x0000000200077882 */ /* 0x000fc60000000000 */
[----:B------:R-:W-:Y:S02]  /*1010*/  UP2UR UR37, UPR, URZ, 0x1 ;  /* 0x00000001ff257883 */ /* 0x000fe40008000000 */
[----:B------:R-:W-:Y:S02]  /*1020*/  UISETP.NE.AND UP0, UPT, UR4, URZ, UPT ;  /* 0x000000ff0400728c */ /* 0x000fe4000bf05270 */
.L_x_18:
[----:B------:R-:W1:Y:S02]  /*1030*/  SHFL.IDX PT, R0, R17, RZ, 0x1f ;  /* 0x00001fff11007589 */ /* 0x000e6400000e0000 */
[----:B-1----:R-:W-:-:S13]  /*1040*/  ISETP.NE.AND P1, PT, R0, RZ, PT ;  /* 0x000000ff0000720c */ /* 0x002fda0003f25270 */
[----:B------:R-:W-:Y:S05]  /*1050*/  @P1 BRA `(.L_x_19) ;  /* 0x0000000000301947 */ /* 0x000fea0003800000 */
[----:B------:R-:W1:Y:S01]  /*1060*/  S2UR UR5, SR_CgaCtaId ;  /* 0x00000000000579c3 */ /* 0x000e620000008800 */
[----:B------:R-:W-:Y:S01]  /*1070*/  UMOV UR6, 0x400 ;  /* 0x0000040000067882 */ /* 0x000fe20000000000 */
[----:B------:R-:W-:Y:S01]  /*1080*/  UMOV UR4, 0x80 ;  /* 0x0000008000047882 */ /* 0x000fe20000000000 */
[----:B------:R-:W-:Y:S01]  /*1090*/  ELECT P1, URZ, PT ;  /* 0x0000000000ff782f */ /* 0x000fe20003820000 */
[----:B------:R-:W-:-:S04]  /*10a0*/  UIADD3 UR8, UPT, UPT, -UR4, 0x100000, URZ ;  /* 0x0010000004087890 */ /* 0x000fc8000fffe1ff */
[----:B------:R-:W-:Y:S02]  /*10b0*/  USHF.L.U32 UR9, UR8, 0xb, URZ ;  /* 0x0000000b08097899 */ /* 0x000fe400080006ff */
[----:B------:R-:W-:Y:S02]  /*10c0*/  USHF.L.U32 UR8, UR8, 0x1, URZ ;  /* 0x0000000108087899 */ /* 0x000fe400080006ff */
[----:B-1----:R-:W-:Y:S01]  /*10d0*/  ULEA UR5, UR5, UR6, 0x18 ;  /* 0x0000000605057291 */ /* 0x002fe2000f8ec0ff */
[----:B------:R-:W1:Y:S11]  /*10e0*/  FENCE.VIEW.ASYNC.S ;  /* 0x00000000000073c6 */ /* 0x000e760000000000 */
[----:B-1----:R1:W1:Y:S01]  /*10f0*/  SYNCS.EXCH.64 URZ, [UR5+0x14070], UR8 ;  /* 0x0140700805ff75b2 */ /* 0x0022620008000100 */
[----:B------:R1:W1:Y:S01]  /*1100*/  SYNCS.EXCH.64 URZ, [UR5+0x14078], UR8 ;  /* 0x0140780805ff75b2 */ /* 0x0002620008000100 */
[----:B------:R-:W-:Y:S01]  /*1110*/  NOP ;  /* 0x0000000000007918 */ /* 0x000fe20000000000 */
.L_x_19:
[----:B------:R-:W-:Y:S01]  /*1120*/  NOP ;  /* 0x0000000000007918 */ /* 0x000fe20000000000 */
[----:B------:R-:W-:Y:S05]  /*1130*/  @!P2 BRA `(.L_x_20) ;  /* 0x000000000024a947 */ /* 0x000fea0003800000 */
[----:B------:R-:W-:Y:S01]  /*1140*/  ISETP.NE.AND P1, PT, R2, 0x1, PT ;  /* 0x000000010200780c */ /* 0x000fe20003f25270 */
[----:B------:R-:W-:Y:S02]  /*1150*/  UP2UR UR4, UPR, URZ, 0x1 ;  /* 0x00000001ff047883 */ /* 0x000fe40008000000 */
[----:B------:R-:W-:Y:S01]  /*1160*/  UPLOP3.LUT UP0, UPT, UPT, UPT, UPT, 0x80, 0x8 ;  /* 0x000000000008789c */ /* 0x000fe20003f0f070 */
[----:B------:R-:W-:-:S03]  /*1170*/  UMOV UR6, URZ ;  /* 0x000000ff00067c82 */ /* 0x000fc60008000000 */
[----:B------:R-:W-:Y:S02]  /*1180*/  UP2UR UR36, UPR, URZ, 0x1 ;  /* 0x00000001ff247883 */ /* 0x000fe40008000000 */
[----:B------:R-:W-:-:S04]  /*1190*/  UISETP.NE.AND UP0, UPT, UR4, URZ, UPT ;  /* 0x000000ff0400728c */ /* 0x000fc8000bf05270 */
[----:B------:R-:W-:Y:S07]  /*11a0*/  @P1 BRA `(.L_x_21) ;  /* 0x00000000001c1947 */ /* 0x000fee0003800000 */
[----:B------:R-:W-:Y:S01]  /*11b0*/  UMOV UR6, 0x1 ;  /* 0x0000000100067882 */ /* 0x000fe20000000000 */
[----:B------:R-:W-:Y:S05]  /*11c0*/  BRA `(.L_x_21) ;  /* 0x0000000000147947 */ /* 0x000fea0003800000 */
.L_x_20:
[----:B------:R-:W-:Y:S02]  /*11d0*/  UP2UR UR4, UPR, URZ, 0x1 ;  /* 0x00000001ff047883 */ /* 0x000fe40008000000 */
[----:B------:R-:W-:Y:S01]  /*11e0*/  UPLOP3.LUT UP0, UPT, UPT, UPT, UPT, 0x40, 0x4 ;  /* 0x000000000004789c */ /* 0x000fe20003f0e870 */
[----:B------:R-:W-:-:S03]  /*11f0*/  UMOV UR6, 0x2 ;  /* 0x0000000200067882 */ /* 0x000fc60000000000 */
[----:B------:R-:W-:Y:S02]  /*1200*/  UP2UR UR36, UPR, URZ, 0x1 ;  /* 0x00000001ff247883 */ /* 0x000fe40008000000 */
[----:B------:R-:W-:Y:S02]  /*1210*/  UISETP.NE.AND UP0, UPT, UR4, URZ, UPT ;  /* 0x000000ff0400728c */ /* 0x000fe4000bf05270 */
.L_x_21:
[----:B------:R-:W5:Y:S01]  /*1220*/  SHFL.IDX PT, R0, R17, RZ, 0x1f ;  /* 0x00001fff11007589 */ /* 0x000f6200000e0000 */
[----:B------:R-:W-:Y:S02]  /*1230*/  USEL UR45, URZ, 0x1, !UP4 ;  /* 0x00000001ff2d7887 */ /* 0x000fe4000e000000 */
[----:B------:R-:W-:Y:S01]  /*1240*/  USEL UR54, URZ, 0x1, UP4 ;  /* 0x00000001ff367887 */ /* 0x000fe2000a000000 */
        /* <DEDUP_REMOVED lines=13> */
[----:B------:R-:W-:Y:S01]  /*1320*/  NOP ;  /* 0x0000000000007918 */ /* 0x000fe20000000000 */
.L_x_22:
        /* <DEDUP_REMOVED lines=19> */
[----:B------:R1:W1:Y:S01]  /*1460*/  SYNCS.EXCH.64 URZ, [UR8+0x14098], UR10 ;  /* 0x0140980a08ff75b2 */ /* 0x0002620008000100 */
[----:B------:R1:W1:Y:S01]  /*1470*/  SYNCS.EXCH.64 URZ, [UR8+0x140a8], UR4 ;  /* 0x0140a80408ff75b2 */ /* 0x0002620008000100 */
[----:B------:R-:W-:Y:S01]  /*1480*/  NOP ;  /* 0x0000000000007918 */ /* 0x000fe20000000000 */
.L_x_23:
        /* <DEDUP_REMOVED lines=22> */
.L_x_24:
[----:B------:R-:W5:Y:S01]  /*15f0*/  SHFL.IDX PT, R0, R17, RZ, 0x1f ;  /* 0x00001fff11007589 */ /* 0x000f6200000e0000 */
[----:B------:R-:W-:Y:S01]  /*1600*/  NOP ;  /* 0x0000000000007918 */ /* 0x000fe20000000000 */
        /* <DEDUP_REMOVED lines=14> */
.L_x_25:
[----:B------:R-:W-:Y:S01]  /*16f0*/  ISETP.GT.AND P1, PT, R2, 0x3, PT ;  /* 0x000000030200780c */ /* 0x000fe20003f24270 */
[----:B------:R-:W-:Y:S01]  /*1700*/  NOP ;  /* 0x0000000000007918 */ /* 0x000fe20000000000 */
[----:B-1234-:R-:W-:Y:S11]  /*1710*/  BAR.SYNC.DEFER_BLOCKING 0x0 ;  /* 0x0000000000007b1d */ /* 0x01eff60000010000 */
[----:B------:R-:W-:Y:S05]  /*1720*/  @P1 BRA `(.L_x_26) ;  /* 0x0000017400701947 */ /* 0x000fea0003800000 */
[----:B------:R-:W-:-:S13]  /*1730*/  ISETP.GE.U32.AND P0, PT, R2, 0x2, PT ;  /* 0x000000020200780c */ /* 0x000fda0003f06070 */
[----:B------:R-:W-:Y:S05]  /*1740*/  @!P0 BRA `(.L_x_27) ;  /* 0x000000b800d08947 */ /* 0x000fea0003800000 */
[----:B------:R-:W-:Y:S05]  /*1750*/  @!P2 BRA `(.L_x_28) ;  /* 0x000000280070a947 */ /* 0x000fea0003800000 */
[----:B------:R-:W-:-:S08]  /*1760*/  NOP ;  /* 0x0000000000007918 */ /* 0x000fd00000000000 */
[----:B------:R-:W1:-:S00]  /*1770*/  USETMAXREG.DEALLOC.CTAPOOL 0x20 ;  /* 0x00000020000079c8 */ /* 0x000e4000080e0500 */
[----:B------:R-:W2:Y:S08]  /*1780*/  S2UR UR9, SR_CTAID.X ;  /* 0x00000000000979c3 */ /* 0x000eb00000002500 */
[----:B-1----:R-:W1:Y:S01]  /*1790*/  LDC R0, c[0x0][0x380] ;  /* 0x0000e000ff007b82 */ /* 0x002e620000000800 */
[----:B--2---:R-:W-:-:S06]  /*17a0*/  USHF.L.U32 UR4, UR9, 0x8, URZ ;  /* 0x0000000809047899 */ /* 0x004fcc00080006ff */
[----:B-1----:R-:W-:-:S13]  /*17b0*/  ISETP.LE.U32.AND P0, PT, R0, UR4, PT ;  /* 0x0000000400007c0c */ /* 0x002fda000bf03070 */
[----:B------:R-:W-:Y:S05]  /*17c0*/  @P0 EXIT ;  /* 0x000000000000094d */ /* 0x000fea0003800000 */
[----:B------:R-:W1:Y:S01]  /*17d0*/  S2UR UR4, SR_CgaCtaId ;  /* 0x00000000000479c3 */ /* 0x000e620000008800 */
[----:B------:R-:W-:Y:S01]  /*17e0*/  UMOV UR6, 0x40 ;  /* 0x0000004000067882 */ /* 0x000fe20000000000 */
[----:B------:R-:W-:Y:S01]  /*17f0*/  NOP ;  /* 0x0000000000007918 */ /* 0x000fe20000000000 */
[----:B------:R-:W-:Y:S01]  /*1800*/  UMOV UR5, 0x400 ;  /* 0x0000040000057882 */ /* 0x000fe20000000000 */
[----:B-1----:R-:W-:Y:S02]  /*1810*/  ULEA UR6, UR4, UR6, 0x18 ;  /* 0x0000000604067291 */ /* 0x002fe4000f8ec0ff */
[----:B------:R-:W-:-:S07]  /*1820*/  ULEA UR4, UR4, UR5, 0x18 ;  /* 0x0000000504047291 */ /* 0x000fce000f8ec0ff */
[----:B------:R-:W1:Y:S02]  /*1830*/  LDS.U8 R0, [UR6+0x1c] ;  /* 0x00001c06ff007984 */ /* 0x000e640008000000 */
[----:B-1----:R-:W-:-:S13]  /*1840*/  ISETP.NE.AND P0, PT, R0, RZ, PT ;  /* 0x000000ff0000720c */ /* 0x002fda0003f05270 */
[----:B------:R-:W-:Y:S05]  /*1850*/  @P0 BRA `(.L_x_29) ;  /* 0x0000000000580947 */ /* 0x000fea0003800000 */
[----:B------:R-:W-:-:S13]  /*1860*/  ELECT P0, URZ, PT ;  /* 0x0000000000ff782f */ /* 0x000fda0003800000 */
[----:B------:R-:W-:Y:S05]  /*1870*/  @!P0 BRA `(.L_x_30) ;  /* 0x0000000000608947 */ /* 0x000fea0003800000 */
[----:B------:R-:W-:Y:S01]  /*1880*/  UMOV UR5, 0x10 ;  /* 0x0000001000057882 */ /* 0x000fe20000000000 */
[----:B------:R-:W-:Y:S01]  /*1890*/  HFMA2 R0, -RZ, RZ, 0, 5.9604644775390625e-08 ;  /* 0x00000001ff007431 */ /* 0x000fe200000001ff */
[----:B------:R-:W-:-:S03]  /*18a0*/  MOV R2, 0xffff ;  /* 0x0000ffff00027802 */ /* 0x000fc60000000f00 */
[----:B------:R-:W-:Y:S04]  /*18b0*/  DEPBAR.LE SB1, 0x36 ;  /* 0x00009d800000791a */ /* 0x000fe80000000000 */
[----:B------:R-:W1:Y:S02]  /*18c0*/  UTCATOMSWS.FIND_AND_SET.ALIGN UP0, UR5, UR5 ;  /* 0x00000005000575e3 */ /* 0x000e640008000800 */
[----:B-1----:R-:W-:Y:S01]  /*18d0*/  MOV R3, UR5 ;  /* 0x0000000500037c02 */ /* 0x002fe20008000f00 */
[----:B------:R-:W-:Y:S06]  /*18e0*/  BRA.U UP0, `(.L_x_31) ;  /* 0x0000000100187547 */ /* 0x000fec000b800000 */
.L_x_32:
[----:B------:R-:W-:Y:S05]  /*18f0*/  NANOSLEEP 0x64 ;  /* 0x000000640000795d */ /* 0x000fea0003800000 */
[----:B------:R-:W-:-:S05]  /*1900*/  UMOV UR5, 0x10 ;  /* 0x0000001000057882 */ /* 0x000fca0000000000 */
[----:B------:R-:W-:Y:S04]  /*1910*/  DEPBAR.LE SB1, 0x36 ;  /* 0x00009d800000791a */ /* 0x000fe80000000000 */
[----:B------:R-:W1:Y:S02]  /*1920*/  UTCATOMSWS.FIND_AND_SET.ALIGN UP0, UR5, UR5 ;  /* 0x00000005000575e3 */ /* 0x000e640008000800 */
[----:B-1----:R-:W-:Y:S01]  /*1930*/  MOV R3, UR5 ;  /* 0x0000000500037c02 */ /* 0x002fe20008000f00 */
[----:B------:R-:W-:Y:S05]  /*1940*/  BRA.U !UP0, `(.L_x_32) ;  /* 0xfffffffd08e87547 */ /* 0x000fea000b83ffff */
.L_x_31:
[-C--:B------:R-:W-:Y:S02]  /*1950*/  SHF.L.U32 R2, R2, R3.reuse, RZ ;  /* 0x0000000302027219 */ /* 0x080fe400000006ff */
[----:B------:R-:W-:Y:S01]  /*1960*/  SHF.L.U32 R0, R0, R3, RZ ;  /* 0x0000000300007219 */ /* 0x000fe200000006ff */
[----:B------:R-:W-:Y:S02]  /*1970*/  IMAD.SHL.U32 R3, R3, 0x20, RZ ;  /* 0x0000002003037824 */ /* 0x000fe400078e00ff */
[----:B------:R1:W-:Y:S04]  /*1980*/  ATOMS.OR RZ, [UR6+0x14], R2 ;  /* 0x00001402ffff798c */ /* 0x0003e8000b000006 */
[----:B------:R1:W-:Y:S04]  /*1990*/  ATOMS.OR RZ, [UR6+0x18], R0 ;  /* 0x00001800ffff798c */ /* 0x0003e8000b000006 */
[----:B------:R1:W-:Y:S01]  /*19a0*/  STS [UR4+0x140e0], R3 ;  /* 0x0140e003ff007988 */ /* 0x0003e20008000804 */
[----:B------:R-:W-:Y:S05]  /*19b0*/  BRA `(.L_x_30) ;  /* 0x0000000000107947 */ /* 0x000fea0003800000 */
.L_x_29:
[----:B------:R-:W-:Y:S02]  /*19c0*/  MOV R0, 0xffffffff ;  /* 0xffffffff00007802 */ /* 0x000fe40000000f00 */
[----:B------:R-:W-:-:S03]  /*19d0*/  MOV R2, 0x1a00 ;  /* 0x00001a0000027802 */ /* 0x000fc60000000f00 */
[----:B------:R1:W-:Y:S04]  /*19e0*/  STS [UR4+0x140e0], R0 ;  /* 0x0140e000ff007988 */ /* 0x0003e80008000804 */
[----:B-1----:R-:W-:Y:S05]  /*19f0*/  CALL.REL.NOINC `($__internal_1_$__cuda_sm10x_tcgen05_guardrail_trap_phase_invalid_during_alloc) ;  /* 0x000001ac00987944 */ /* 0x002fea0003c00000 */
.L_x_30:
[----:B------:R-:W-:Y:S05]  /*1a00*/  WARPSYNC.ALL ;  /* 0x0000000000007948 */ /* 0x000fea0003800000 */
[----:B------:R-:W2:Y:S02]  /*1a10*/  LDCU UR7, c[0x0][0x384] ;  /* 0x00007080ff0777ac */ /* 0x000ea40008000800 */
[----:B--2---:R-:W-:Y:S01]  /*1a20*/  ISETP.NE.AND P0, PT, RZ, UR7, PT ;  /* 0x00000007ff007c0c */ /* 0x004fe2000bf05270 */
[----:B------:R-:W-:-:S12]  /*1a30*/  NOP ;  /* 0x0000000000007918 */ /* 0x000fd80000000000 */
[----:B------:R-:W-:Y:S05]  /*1a40*/  @!P0 EXIT ;  /* 0x000000000000894d */ /* 0x000fea0003800000 */
[----:B------:R-:W-:Y:S01]  /*1a50*/  UIADD3 UR8, UPT, UPT, UR7, 0x7f, URZ ;  /* 0x0000007f07087890 */ /* 0x000fe2000fffe0ff */
[----:B------:R-:W-:Y:S01]  /*1a60*/  BSSY.RECONVERGENT B0, `(.L_x_33) ;  /* 0x0000013000007945 */ /* 0x000fe20003800200 */
[----:B------:R-:W-:Y:S02]  /*1a70*/  ULEA UR5, UR9, 0x2, 0x1 ;  /* 0x0000000209057891 */ /* 0x000fe4000f8e08ff */
[----:B------:R-:W-:Y:S02]  /*1a80*/  USHF.R.S32.HI UR10, URZ, 0x1f, UR8 ;  /* 0x0000001fff0a7899 */ /* 0x000fe40008011408 */
[----:B------:R-:W-:Y:S02]  /*1a90*/  UIADD3 UR6, UPT, UPT, UR4, 0x8000, URZ ;  /* 0x0000800004067890 */ /* 0x000fe4000fffe0ff */
[----:B------:R-:W-:Y:S02]  /*1aa0*/  ULEA.HI UR10, UR10, UR8, URZ, 0x7 ;  /* 0x000000080a0a7291 */ /* 0x000fe4000f8f38ff */
[----:B------:R-:W-:-:S02]  /*1ab0*/  USHF.R.U32.HI UR28, URZ, 0x4, UR4 ;  /* 0x00000004ff1c7899 */ /* 0x000fc40008011604 */
[----:B------:R-:W-:Y:S02]  /*1ac0*/  ULOP3.LUT UR5, UR5, 0x1fffffe, URZ, 0xc0, !UPT ;  /* 0x01fffffe05057892 */ /* 0x000fe4000f8ec0ff */
[----:B------:R-:W-:Y:S02]  /*1ad0*/  USHF.R.U32.HI UR6, URZ, 0x4, UR6 ;  /* 0x00000004ff067899 */ /* 0x000fe40008011606 */
[----:B------:R-:W-:Y:S02]  /*1ae0*/  USHF.R.S32.HI UR10, URZ, 0x7, UR10 ;  /* 0x00000007ff0a7899 */ /* 0x000fe4000801140a */
[----:B------:R-:W-:Y:S02]  /*1af0*/  ULOP3.LUT UR28, UR28, 0x3fff, URZ, 0xc0, !UPT ;  /* 0x00003fff1c1c7892 */ /* 0x000fe4000f8ec0ff */
[----:B------:R-:W-:Y:S02]  /*1b00*/  ULOP3.LUT UR6, UR6, 0x3fff, URZ, 0xc0, !UPT ;  /* 0x00003fff06067892 */ /* 0x000fe4000f8ec0ff */
[----:B------:R-:W-:-:S02]  /*1b10*/  UISETP.LT.AND UP0, UPT, UR10, UR5, UPT ;  /* 0x000000050a00728c */ /* 0x000fc4000bf01270 */
[----:B------:R-:W-:Y:S02]  /*1b20*/  ULOP3.LUT UR28, UR28, 0x10000, URZ, 0xfc, !UPT ;  /* 0x000100001c1c7892 */ /* 0x000fe4000f8efcff */
[----:B------:R-:W-:Y:S02]  /*1b30*/  ULOP3.LUT UR8, UR6, 0x10000, URZ, 0xfc, !UPT ;  /* 0x0001000006087892 */ /* 0x000fe4000f8efcff */
[----:B------:R-:W-:Y:S01]  /*1b40*/  USEL UR5, UR10, UR5, UP0 ;  /* 0x000000050a057287 */ /* 0x000fe20008000000 */
[----:B------:R-:W-:Y:S01]  /*1b50*/  UMOV UR29, 0x40004040 ;  /* 0x40004040001d7882 */ /* 0x000fe20000000000 */
[----:B------:R-:W-:Y:S01]  /*1b60*/  UMOV UR9, 0x40004040 ;  /* 0x4000404000097882 */ /* 0x000fe20000000000 */
[----:B------:R-:W-:Y:S06]  /*1b70*/  @!P4 BRA `(.L_x_34) ;  /* 0x000000000004c947 */ /* 0x000fec0003800000 */
[----:B------:R-:W-:Y:S05]  /*1b80*/  BPT.TRAP 0x1 ;  /* 0x000000040000795c */ /* 0x000fea0000300000 */
.L_x_34:
[----:B------:R-:W-:Y:S05]  /*1b90*/  BSYNC.RECONVERGENT B0 ;  /* 0x0000000000007941 */ /* 0x000fea0003800200 */
.L_x_33:
[----:B------:R-:W-:-:S04]  /*1ba0*/  SHF.L.U32 R6, RZ, 0x1f, RZ ;  /* 0x0000001fff067819 */ /* 0x000fc800000006ff */
[----:B------:R-:W2:Y:S02]  /*1bb0*/  SYNCS.PHASECHK.TRANS64.TRYWAIT P0, [UR4+0x14000], R6 ;  /* 0x01400006ff0075a7 */ /* 0x000ea40008001104 */
[----:B--2---:R-:W-:Y:S05]  /*1bc0*/  @!P0 BRA `(.L_x_35) ;  /* 0x0000019400f88947 */ /* 0x004fea0003800000 */
.L_x_370:
[----:B------:R-:W-:Y:S05]  /*1bd0*/  BRA.U !UP1, `(.L_x_36) ;  /* 0x0000000109047547 */ /* 0x000fea000b800000 */
[----:B------:R-:W-:Y:S05]  /*1be0*/  BPT.TRAP 0x1 ;  /* 0x000000040000795c */ /* 0x000fea0000300000 */
.L_x_36:
[----:B------:R-:W2:Y:S01]  /*1bf0*/  SYNCS.PHASECHK.TRANS64.TRYWAIT P0, [UR4+0x14020], R6 ;  /* 0x01402006ff0075a7 */ /* 0x000ea20008001104 */
[----:B------:R-:W-:Y:S01]  /*1c00*/  ULOP3.LUT UR48, UR48, 0x1, URZ, 0xc0, !UPT ;  /* 0x0000000130307892 */ /* 0x000fe2000f8ec0ff */
[----:B--2---:R-:W-:Y:S11]  /*1c10*/  @!P0 BRA `(.L_x_37) ;  /* 0x0000019400fc8947 */ /* 0x004ff60003800000 */
.L_x_372:
[----:B------:R-:W-:-:S09]  /*1c20*/  UISETP.NE.U32.AND UP0, UPT, UR48, 0x1, UPT ;  /* 0x000000013000788c */ /* 0x000fd2000bf05070 */
[----:B------:R-:W-:Y:S05]  /*1c30*/  BRA.U !UP0, `(.L_x_38) ;  /* 0x0000000108047547 */ /* 0x000fea000b800000 */
[----:B------:R-:W-:Y:S05]  /*1c40*/  BPT.TRAP 0x1 ;  /* 0x000000040000795c */ /* 0x000fea0000300000 */
.L_x_38:
[----:B------:R-:W-:Y:S01]  /*1c50*/  IMAD.MOV.U32 R5, RZ, RZ, 0x1 ;  /* 0x00000001ff057424 */ /* 0x000fe200078e00ff */
[----:B------:R-:W-:Y:S01]  /*1c60*/  UIADD3 UR10, UPT, UPT, UR8, 0x2, URZ ;  /* 0x00000002080a7890 */ /* 0x000fe2000fffe0ff */
[----:B-1----:R-:W-:Y:S02]  /*1c70*/  HFMA2 R2, -RZ, RZ, 0, 0 ;  /* 0x00000000ff027431 */ /* 0x002fe400000001ff */
[----:B------:R-:W-:Y:S01]  /*1c80*/  IMAD.MOV.U32 R0, RZ, RZ, RZ ;  /* 0x000000ffff007224 */ /* 0x000fe200078e00ff */
[----:B------:R-:W-:-:S04]  /*1c90*/  SHF.L.U32 R5, R5, 0x1f, RZ ;  /* 0x0000001f05057819 */ /* 0x000fc800000006ff */
[----:B------:R-:W1:Y:S02]  /*1ca0*/  SYNCS.PHASECHK.TRANS64.TRYWAIT P0, [UR4+0x14058], R5 ;  /* 0x01405805ff0075a7 */ /* 0x000e640008001104 */
[----:B-1----:R-:W-:Y:S05]  /*1cb0*/  @!P0 BRA `(.L_x_39) ;  /* 0x0000019400ec8947 */ /* 0x002fea0003800000 */
.L_x_374:
[----:B------:R-:W-:Y:S01]  /*1cc0*/  R2UR UR13, R2 ;  /* 0x00000000020d72ca */ /* 0x000fe200000e0000 */
[----:B------:R-:W-:Y:S01]  /*1cd0*/  IMAD.MOV.U32 R2, RZ, RZ, RZ ;  /* 0x000000ffff027224 */ /* 0x000fe200078e00ff */
[----:B------:R-:W-:Y:S01]  /*1ce0*/  R2UR UR12, R0 ;  /* 0x00000000000c72ca */ /* 0x000fe200000e0000 */
[----:B------:R-:W-:Y:S01]  /*1cf0*/  IMAD.MOV.U32 R0, RZ, RZ, RZ ;  /* 0x000000ffff007224 */ /* 0x000fe200078e00ff */
[----:B------:R-:W-:Y:S02]  /*1d00*/  UIADD3 UR32, UPT, UPT, UR28, 0x2, URZ ;  /* 0x000000021c207890 */ /* 0x000fe4000fffe0ff */
[----:B------:R-:W-:Y:S01]  /*1d10*/  R2UR UR11, R2 ;  /* 0x00000000020b72ca */ /* 0x000fe200000e0000 */
[----:B------:R-:W-:Y:S01]  /*1d20*/  UIADD3 UR26, UPT, UPT, UR8, 0x4, URZ ;  /* 0x00000004081a7890 */ /* 0x000fe2000fffe0ff */
[----:B------:R-:W-:Y:S01]  /*1d30*/  R2UR UR7, R0 ;  /* 0x00000000000772ca */ /* 0x000fe200000e0000 */
[----:B------:R-:W-:Y:S02]  /*1d40*/  UIADD3 UR30, UPT, UPT, UR28, 0x4, URZ ;  /* 0x000000041c1e7890 */ /* 0x000fe4000fffe0ff */
[----:B------:R-:W-:-:S02]  /*1d50*/  UIADD3 UR14, UPT, UPT, UR8, 0x6, URZ ;  /* 0x00000006080e7890 */ /* 0x000fc4000fffe0ff */
[----:B------:R-:W-:Y:S01]  /*1d60*/  UIADD3 UR24, UPT, UPT, UR28, 0x6, URZ ;  /* 0x000000061c187890 */ /* 0x000fe2000fffe0ff */
[----:B------:R-:W-:Y:S01]  /*1d70*/  UMOV UR22, 0x0 ;  /* 0x0000000000167882 */ /* 0x000fe20000000000 */
[----:B------:R-:W-:Y:S01]  /*1d80*/  UMOV UR23, 0x8200010 ;  /* 0x0820001000177882 */ /* 0x000fe20000000000 */
[----:B------:R-:W-:Y:S01]  /*1d90*/  UMOV UR20, 0x0 ;  /* 0x0000000000147882 */ /* 0x000fe20000000000 */
[----:B------:R-:W-:Y:S01]  /*1da0*/  UMOV UR21, 0x8200010 ;  /* 0x0820001000157882 */ /* 0x000fe20000000000 */
[----:B------:R-:W-:Y:S01]  /*1db0*/  UMOV UR34, UR10 ;  /* 0x0000000a00227c82 */ /* 0x000fe20008000000 */
[----:B------:R-:W-:Y:S01]  /*1dc0*/  UMOV UR35, 0x40004040 ;  /* 0x4000404000237882 */ /* 0x000fe20000000000 */
[----:B------:R-:W-:Y:S01]  /*1dd0*/  UMOV UR33, 0x40004040 ;  /* 0x4000404000217882 */ /* 0x000fe20000000000 */
[----:B------:R-:W-:Y:S01]  /*1de0*/  UMOV UR27, 0x40004040 ;  /* 0x40004040001b7882 */ /* 0x000fe20000000000 */
[----:B------:R-:W-:Y:S01]  /*1df0*/  UMOV UR18, 0x0 ;  /* 0x0000000000127882 */ /* 0x000fe20000000000 */
[----:B------:R-:W-:Y:S01]  /*1e00*/  UMOV UR19, 0x8200010 ;  /* 0x0820001000137882 */ /* 0x000fe20000000000 */
[----:B------:R-:W-:Y:S01]  /*1e10*/  UMOV UR31, 0x40004040 ;  /* 0x40004040001f7882 */ /* 0x000fe20000000000 */
[----:B------:R2:W-:Y:S01]  /*1e20*/  UTCHMMA gdesc[UR28], gdesc[UR8], tmem[UR13], tmem[UR22], idesc[UR23], !UPT ;  /* 0x00ff16081c0075ea */ /* 0x0005e2000f80000d */
[----:B------:R-:W-:Y:S01]  /*1e30*/  UMOV UR15, 0x40004040 ;  /* 0x40004040000f7882 */ /* 0x000fe20000000000 */
[----:B------:R-:W-:Y:S01]  /*1e40*/  UMOV UR16, 0x0 ;  /* 0x0000000000107882 */ /* 0x000fe20000000000 */
[----:B------:R-:W-:Y:S01]  /*1e50*/  UMOV UR17, 0x8200010 ;  /* 0x0820001000117882 */ /* 0x000fe20000000000 */
[----:B------:R-:W-:Y:S01]  /*1e60*/  UMOV UR25, 0x40004040 ;  /* 0x4000404000197882 */ /* 0x000fe20000000000 */
[----:B------:R2:W-:Y:S01]  /*1e70*/  UTCHMMA gdesc[UR32], gdesc[UR34], tmem[UR12], tmem[UR20], idesc[UR21], UPT ;  /* 0x00ff1422200075ea */ /* 0x0005e2000b80000c */
[----:B------:R2:W-:Y:S01]  /*1e80*/  UTCHMMA gdesc[UR30], gdesc[UR26], tmem[UR11], tmem[UR18], idesc[UR19], UPT ;  /* 0x00ff121a1e0075ea */ /* 0x0005e2000b80000b */
[----:B------:R2:W-:Y:S01]  /*1e90*/  UTCHMMA gdesc[UR24], gdesc[UR14], tmem[UR7], tmem[UR16], idesc[UR17], UPT ;  /* 0x00ff100e180075ea */ /* 0x0005e2000b800007 */
[----:B------:R-:W-:-:S09]  /*1ea0*/  UISETP.NE.AND UP4, UPT, UR48, URZ, UPT ;  /* 0x000000ff3000728c */ /* 0x000fd2000bf85270 */
[----:B------:R-:W-:Y:S05]  /*1eb0*/  BRA.U UP4, `(.L_x_40) ;  /* 0x0000000104047547 */ /* 0x000fea000b800000 */
[----:B--2---:R-:W-:Y:S05]  /*1ec0*/  BPT.TRAP 0x1 ;  /* 0x000000040000795c */ /* 0x004fea0000300000 */
.L_x_40:
[----:B--2---:R-:W-:Y:S01]  /*1ed0*/  UIADD3 UR7, UPT, UPT, UR4, 0x14050, URZ ;  /* 0x0001405004077890 */ /* 0x004fe2000fffe0ff */
[----:B------:R-:W-:Y:S08]  /*1ee0*/  BSSY.RECONVERGENT B0, `(.L_x_41) ;  /* 0x0000004000007945 */ /* 0x000ff00003800200 */
[----:B------:R2:W-:Y:S01]  /*1ef0*/  UTCBAR [UR7], URZ ;  /* 0x000000ff070073e9 */ /* 0x0005e200080000ff */
[----:B------:R-:W-:Y:S05]  /*1f00*/  @!P4 BRA `(.L_x_42) ;  /* 0x000000000004c947 */ /* 0x000fea0003800000 */
[----:B--2---:R-:W-:Y:S05]  /*1f10*/  BPT.TRAP 0x1 ;  /* 0x000000040000795c */ /* 0x004fea0000300000 */
.L_x_42:
[----:B--2---:R-:W-:Y:S05]  /*1f20*/  BSYNC.RECONVERGENT B0 ;  /* 0x0000000000007941 */ /* 0x004fea0003800200 */
.L_x_41:
[----:B------:R-:W2:Y:S01]  /*1f30*/  SYNCS.PHASECHK.TRANS64.TRYWAIT P0, [UR4+0x14008], R6 ;  /* 0x01400806ff0075a7 */ /* 0x000ea20008001104 */
[----:B------:R-:W-:Y:S01]  /*1f40*/  ULOP3.LUT UR47, UR47, 0x1, URZ, 0xc0, !UPT ;  /* 0x000000012f2f7892 */ /* 0x000fe2000f8ec0ff */
[----:B--2---:R-:W-:Y:S11]  /*1f50*/  @!P0 BRA `(.L_x_43) ;  /* 0x00000194005c8947 */ /* 0x004ff60003800000 */
.L_x_376:
[----:B------:R-:W-:-:S09]  /*1f60*/  UISETP.NE.U32.AND UP0, UPT, UR47, 0x1, UPT ;  /* 0x000000012f00788c */ /* 0x000fd2000bf05070 */
[----:B------:R-:W-:Y:S05]  /*1f70*/  BRA.U !UP0, `(.L_x_44) ;  /* 0x0000000108047547 */ /* 0x000fea000b800000 */
[----:B------:R-:W-:Y:S05]  /*1f80*/  BPT.TRAP 0x1 ;  /* 0x000000040000795c */ /* 0x000fea0000300000 */
.L_x_44:
[----:B------:R-:W3:Y:S01]  /*1f90*/  SYNCS.PHASECHK.TRANS64.TRYWAIT P0, [UR4+0x14068], R5 ;  /* 0x01406805ff0075a7 */ /* 0x000ee20008001104 */
[----:B------:R-:W-:Y:S01]  /*1fa0*/  HFMA2 R2, -RZ, RZ, 0, 7.62939453125e-06 ;  /* 0x00000080ff027431 */ /* 0x000fe200000001ff */
[----:B--2---:R-:W-:Y:S02]  /*1fb0*/  MOV R3, 0x80 ;  /* 0x0000008000037802 */ /* 0x004fe40000000f00 */
[----:B------:R-:W-:Y:S01]  /*1fc0*/  MOV R0, 0x80 ;  /* 0x0000008000007802 */ /* 0x000fe20000000f00 */
[----:B---3--:R-:W-:Y:S06]  /*1fd0*/  @!P0 BRA `(.L_x_45) ;  /* 0x0000019400548947 */ /* 0x008fec0003800000 */
.L_x_378:
[----:B------:R-:W-:Y:S01]  /*1fe0*/  R2UR UR12, R2 ;  /* 0x00000000020c72ca */ /* 0x000fe200000e0000 */
[----:B------:R-:W-:Y:S01]  /*1ff0*/  IMAD.MOV.U32 R2, RZ, RZ, 0x80 ;  /* 0x00000080ff027424 */ /* 0x000fe200078e00ff */
[----:B------:R-:W-:Y:S01]  /*2000*/  R2UR UR13, R3 ;  /* 0x00000000030d72ca */ /* 0x000fe200000e0000 */
[----:B------:R-:W-:Y:S01]  /*2010*/  UIADD3 UR22, UPT, UPT, UR28, 0x400, URZ ;  /* 0x000004001c167890 */ /* 0x000fe2000fffe0ff */
[----:B------:R-:W-:Y:S01]  /*2020*/  R2UR UR11, R0 ;  /* 0x00000000000b72ca */ /* 0x000fe200000e0000 */
[----:B------:R-:W-:Y:S01]  /*2030*/  UIADD3 UR20, UPT, UPT, UR28, 0x402, URZ ;  /* 0x000004021c147890 */ /* 0x000fe2000fffe0ff */
[----:B------:R-:W-:Y:S01]  /*2040*/  R2UR UR7, R2 ;  /* 0x00000000020772ca */ /* 0x000fe200000e0000 */
[----:B------:R-:W-:Y:S02]  /*2050*/  UIADD3 UR34, UPT, UPT, UR28, 0x404, URZ ;  /* 0x000004041c227890 */ /* 0x000fe4000fffe0ff */
[----:B------:R-:W-:Y:S01]  /*2060*/  UIADD3 UR32, UPT, UPT, UR28, 0x406, URZ ;  /* 0x000004061c207890 */ /* 0x000fe2000fffe0ff */
[----:B------:R-:W-:Y:S01]  /*2070*/  UMOV UR18, 0x0 ;  /* 0x0000000000127882 */ /* 0x000fe20000000000 */
        /* <DEDUP_REMOVED lines=10> */
[----:B------:R-:W-:Y:S01]  /*2120*/  UMOV UR36, UR14 ;  /* 0x0000000e00247c82 */ /* 0x000fe20008000000 */
        /* <DEDUP_REMOVED lines=12> */
.L_x_46:
[----:B--2---:R-:W-:-:S09]  /*21f0*/  UIADD3 UR7, UPT, UPT, UR4, 0x14060, URZ ;  /* 0x0001406004077890 */ /* 0x004fd2000fffe0ff */
[----:B------:R2:W-:Y:S01]  /*2200*/  UTCBAR [UR7], URZ ;  /* 0x000000ff070073e9 */ /* 0x0005e200080000ff */
[----:B------:R-:W-:Y:S05]  /*2210*/  BRA.U !UP1, `(.L_x_47) ;  /* 0x0000000109047547 */ /* 0x000fea000b800000 */
[----:B--2---:R-:W-:Y:S05]  /*2220*/  BPT.TRAP 0x1 ;  /* 0x000000040000795c */ /* 0x004fea0000300000 */
.L_x_47:
[----:B--2---:R-:W-:-:S09]  /*2230*/  UIADD3 UR7, UPT, UPT, UR4, 0x14038, URZ ;  /* 0x0001403804077890 */ /* 0x004fd2000fffe0ff */
[----:B------:R2:W-:Y:S01]  /*2240*/  UTCBAR [UR7], URZ ;  /* 0x000000ff070073e9 */ /* 0x0005e200080000ff */
[----:B------:R-:W-:Y:S05]  /*2250*/  BRA.U !UP1, `(.L_x_48) ;  /* 0x0000000109047547 */ /* 0x000fea000b800000 */
[----:B--2---:R-:W-:Y:S05]  /*2260*/  BPT.TRAP 0x1 ;  /* 0x000000040000795c */ /* 0x004fea0000300000 */
.L_x_48:
[----:B------:R-:W3:Y:S02]  /*2270*/  SYNCS.PHASECHK.TRANS64.TRYWAIT P0, [UR4+0x14028], R6 ;  /* 0x01402806ff0075a7 */ /* 0x000ee40008001104 */
[----:B---3--:R-:W-:Y:S05]  /*2280*/  @!P0 BRA `(.L_x_49) ;  /* 0x0000019000c08947 */ /* 0x008fea0003800000 */
.L_x_380:
[----:B------:R-:W-:Y:S05]  /*2290*/  BRA.U UP5, `(.L_x_50) ;  /* 0x0000000105047547 */ /* 0x000fea000b800000 */
[----:B--2---:R-:W-:Y:S05]  /*22a0*/  BPT.TRAP 0x1 ;  /* 0x000000040000795c */ /* 0x004fea0000300000 */
.L_x_50:
[----:B------:R-:W4:Y:S02]  /*22b0*/  SYNCS.PHASECHK.TRANS64.TRYWAIT P0, [UR4+0x140a0], R5 ;  /* 0x0140a005ff0075a7 */ /* 0x000f240008001104 */
[----:B----4-:R-:W-:Y:S05]  /*22c0*/  @!P0 BRA `(.L_x_51) ;  /* 0x0000019000c88947 */ /* 0x010fea0003800000 */
.L_x_382:
[----:B------:R-:W-:Y:S05]  /*22d0*/  BRA.U UP4, `(.L_x_52) ;  /* 0x0000000104047547 */ /* 0x000fea000b800000 */
[----:B--2---:R-:W-:Y:S05]  /*22e0*/  BPT.TRAP 0x1 ;  /* 0x000000040000795c */ /* 0x004fea0000300000 */
.L_x_52:
[----:B------:R-:W5:Y:S01]  /*22f0*/  SYNCS.PHASECHK.TRANS64.TRYWAIT P0, [UR4+0x14058], R6 ;  /* 0x01405806ff0075a7 */ /* 0x000f620008001104 */
[----:B------:R-:W-:Y:S01]  /*2300*/  HFMA2 R2, -RZ, RZ, 0, 1.9073486328125e-06 ;  /* 0x00000020ff027431 */ /* 0x000fe200000001ff */
[----:B----4-:R-:W-:Y:S01]  /*2310*/  MOV R0, 0x100 ;  /* 0x0000010000007802 */ /* 0x010fe20000000f00 */
[----:B-----5:R-:W-:Y:S06]  /*2320*/  @!P0 BRA `(.L_x_53) ;  /* 0x0000019000c88947 */ /* 0x020fec0003800000 */
.L_x_384:
[----:B------:R-:W-:Y:S01]  /*2330*/  R2UR UR23, R2 ;  /* 0x00000000021772ca */ /* 0x000fe200000e0000 */
[----:B------:R-:W-:Y:S01]  /*2340*/  IMAD.MOV.U32 R2, RZ, RZ, 0x38 ;  /* 0x00000038ff027424 */ /* 0x000fe200078e00ff */
[----:B------:R-:W-:Y:S01]  /*2350*/  R2UR UR24, R0 ;  /* 0x00000000001872ca */ /* 0x000fe200000e0000 */
[----:B-1----:R-:W-:Y:S01]  /*2360*/  IMAD.MOV.U32 R4, RZ, RZ, 0x28 ;  /* 0x00000028ff047424 */ /* 0x002fe200078e00ff */
[----:B------:R-:W-:Y:S01]  /*2370*/  UIADD3 UR62, UPT, UPT, UR6, 0x400, URZ ;  /* 0x00000400063e7890 */ /* 0x000fe2000fffe0ff */
[----:B---3--:R-:W-:Y:S01]  /*2380*/  IMAD.MOV.U32 R3, RZ, RZ, 0x100 ;  /* 0x00000100ff037424 */ /* 0x008fe200078e00ff */
[----:B------:R-:W-:Y:S01]  /*2390*/  R2UR UR17, R2 ;  /* 0x00000000021172ca */ /* 0x000fe200000e0000 */
[----:B------:R-:W-:Y:S01]  /*23a0*/  IMAD.MOV.U32 R2, RZ, RZ, 0x48 ;  /* 0x00000048ff027424 */ /* 0x000fe200078e00ff */
[----:B------:R-:W-:Y:S01]  /*23b0*/  R2UR UR21, R4 ;  /* 0x00000000041572ca */ /* 0x000fe200000e0000 */
[----:B------:R-:W-:Y:S01]  /*23c0*/  IMAD.MOV.U32 R4, RZ, RZ, 0x30 ;  /* 0x00000030ff047424 */ /* 0x000fe200078e00ff */
[C---:B------:R-:W-:Y:S01]  /*23d0*/  R2UR UR22, R3.reuse ;  /* 0x00000000031672ca */ /* 0x040fe200000e0000 */
[----:B------:R-:W-:Y:S01]  /*23e0*/  IMAD.MOV.U32 R0, RZ, RZ, 0x100 ;  /* 0x00000100ff007424 */ /* 0x000fe200078e00ff */
[----:B------:R-:W-:Y:S01]  /*23f0*/  R2UR UR13, R2 ;  /* 0x00000000020d72ca */ /* 0x000fe200000e0000 */
[----:B------:R-:W-:Y:S01]  /*2400*/  IMAD.MOV.U32 R2, RZ, RZ, 0x50 ;  /* 0x00000050ff027424 */ /* 0x000fe200078e00ff */
[----:B------:R-:W-:Y:S01]  /*2410*/  R2UR UR19, R4 ;  /* 0x00000000041372ca */ /* 0x000fe200000e0000 */
[----:B------:R-:W-:Y:S01]  /*2420*/  IMAD.MOV.U32 R4, RZ, RZ, 0x40 ;  /* 0x00000040ff047424 */ /* 0x000fe200078e00ff */
[C---:B------:R-:W-:Y:S01]  /*2430*/  R2UR UR20, R3.reuse ;  /* 0x00000000031472ca */ /* 0x040fe200000e0000 */
[----:B------:R-:W-:Y:S01]  /*2440*/  UIADD3 UR60, UPT, UPT, UR6, 0x480, URZ ;  /* 0x00000480063c7890 */ /* 0x000fe2000fffe0ff */
[----:B------:R-:W-:Y:S01]  /*2450*/  R2UR UR11, R2 ;  /* 0x00000000020b72ca */ /* 0x000fe200000e0000 */
[----:B------:R-:W-:Y:S01]  /*2460*/  IMAD.MOV.U32 R2, RZ, RZ, 0x58 ;  /* 0x00000058ff027424 */ /* 0x000fe200078e00ff */
[----:B------:R-:W-:Y:S01]  /*2470*/  R2UR UR18, R0 ;  /* 0x00000000001272ca */ /* 0x000fe200000e0000 */
[----:B------:R-:W-:Y:S01]  /*2480*/  UIADD3 UR58, UPT, UPT, UR6, 0x500, URZ ;  /* 0x00000500063a7890 */ /* 0x000fe2000fffe0ff */
[----:B------:R-:W-:Y:S01]  /*2490*/  R2UR UR15, R4 ;  /* 0x00000000040f72ca */ /* 0x000fe200000e0000 */
[----:B------:R-:W-:Y:S01]  /*24a0*/  UIADD3 UR56, UPT, UPT, UR6, 0x580, URZ ;  /* 0x0000058006387890 */ /* 0x000fe2000fffe0ff */
[----:B------:R-:W-:Y:S01]  /*24b0*/  R2UR UR16, R3 ;  /* 0x00000000031072ca */ /* 0x000fe200000e0000 */
[----:B------:R-:W-:Y:S01]  /*24c0*/  UIADD3 UR54, UPT, UPT, UR6, 0x600, URZ ;  /* 0x0000060006367890 */ /* 0x000fe2000fffe0ff */
[C---:B------:R-:W-:Y:S01]  /*24d0*/  R2UR UR14, R0.reuse ;  /* 0x00000000000e72ca */ /* 0x040fe200000e0000 */
[----:B------:R-:W-:Y:S01]  /*24e0*/  UIADD3 UR52, UPT, UPT, UR6, 0x680, URZ ;  /* 0x0000068006347890 */ /* 0x000fe2000fffe0ff */
[----:B------:R-:W-:Y:S01]  /*24f0*/  R2UR UR12, R0 ;  /* 0x00000000000c72ca */ /* 0x000fe200000e0000 */
[----:B------:R-:W-:Y:S01]  /*2500*/  UIADD3 UR50, UPT, UPT, UR6, 0x700, URZ ;  /* 0x0000070006327890 */ /* 0x000fe2000fffe0ff */
[----:B--2---:R-:W-:Y:S01]  /*2510*/  R2UR UR7, R2 ;  /* 0x00000000020772ca */ /* 0x004fe200000e0000 */
[----:B------:R-:W-:Y:S01]  /*2520*/  UMOV UR42, 0x0 ;  /* 0x00000000002a7882 */ /* 0x000fe20000000000 */
[----:B------:R-:W-:Y:S01]  /*2530*/  R2UR UR10, R0 ;  /* 0x00000000000a72ca */ /* 0x000fe200000e0000 */
[----:B------:R-:W-:Y:S01]  /*2540*/  UMOV UR43, 0x8110010 ;  /* 0x08110010002b7882 */ /* 0x000fe20000000000 */
[----:B------:R-:W-:Y:S01]  /*2550*/  UIADD3 UR44, UPT, UPT, UR6, 0x780, URZ ;  /* 0x00000780062c7890 */ /* 0x000fe2000fffe0ff */
[----:B------:R-:W-:Y:S01]  /*2560*/  UMOV UR63, 0x40004040 ;  /* 0x40004040003f7882 */ /* 0x000fe20000000000 */
[----:B------:R-:W-:Y:S01]  /*2570*/  UMOV UR40, 0x0 ;  /* 0x0000000000287882 */ /* 0x000fe20000000000 */
[----:B------:R-:W-:Y:S01]  /*2580*/  UMOV UR41, 0x8110010 ;  /* 0x0811001000297882 */ /* 0x000fe20000000000 */
[----:B------:R-:W-:Y:S01]  /*2590*/  UMOV UR61, 0x40004040 ;  /* 0x40004040003d7882 */ /* 0x000fe20000000000 */
[----:B------:R-:W-:Y:S01]  /*25a0*/  UMOV UR38, 0x0 ;  /* 0x0000000000267882 */ /* 0x000fe20000000000 */
[----:B------:R-:W-:Y:S01]  /*25b0*/  UMOV UR39, 0x8110010 ;  /* 0x0811001000277882 */ /* 0x000fe20000000000 */
[----:B------:R-:W-:Y:S01]  /*25c0*/  UMOV UR59, 0x40004040 ;  /* 0x40004040003b7882 */ /* 0x000fe20000000000 */
[----:B------:R1:W-:Y:S01]  /*25d0*/  UTCHMMA tmem[UR23], gdesc[UR62], tmem[UR24], tmem[UR42], idesc[UR43], !UPT ;  /* 0x00ff2a3e170079ea */ /* 0x0003e2000f800018 */
[----:B------:R-:W-:Y:S01]  /*25e0*/  UMOV UR36, 0x0 ;  /* 0x0000000000247882 */ /* 0x000fe20000000000 */
[----:B------:R-:W-:Y:S01]  /*25f0*/  UMOV UR37, 0x8110010 ;  /* 0x0811001000257882 */ /* 0x000fe20000000000 */
[----:B------:R-:W-:Y:S01]  /*2600*/  UMOV UR57, 0x40004040 ;  /* 0x4000404000397882 */ /* 0x000fe20000000000 */
[----:B------:R1:W-:Y:S01]  /*2610*/  UTCHMMA tmem[UR21], gdesc[UR60], tmem[UR22], tmem[UR40], idesc[UR41], UPT ;  /* 0x00ff283c150079ea */ /* 0x0003e2000b800016 */
        /* <DEDUP_REMOVED lines=16> */
[----:B------:R1:W-:Y:S01]  /*2720*/  UTCHMMA tmem[UR11], gdesc[UR50], tmem[UR12], tmem[UR30], idesc[UR31], UPT ;  /* 0x00ff1e320b0079ea */ /* 0x0003e2000b80000c */
[----:B------:R1:W-:Y:S01]  /*2730*/  UTCHMMA tmem[UR7], gdesc[UR44], tmem[UR10], tmem[UR26], idesc[UR27], UPT ;  /* 0x00ff1a2c070079ea */ /* 0x0003e2000b80000a */
[----:B------:R-:W-:Y:S05]  /*2740*/  BRA.U UP5, `(.L_x_54) ;  /* 0x0000000105047547 */ /* 0x000fea000b800000 */
[----:B-1----:R-:W-:Y:S05]  /*2750*/  BPT.TRAP 0x1 ;  /* 0x000000040000795c */ /* 0x002fea0000300000 */
.L_x_54:
[----:B-1----:R-:W-:Y:S01]  /*2760*/  UIADD3 UR10, UPT, UPT, UR4, 0x14090, URZ ;  /* 0x00014090040a7890 */ /* 0x002fe2000fffe0ff */
[----:B------:R-:W-:Y:S01]  /*2770*/  HFMA2 R8, -RZ, RZ, 0, 5.9604644775390625e-08 ;  /* 0x00000001ff087431 */ /* 0x000fe200000001ff */
[----:B------:R-:W-:Y:S01]  /*2780*/  UISETP.GE.AND UP0, UPT, UR5, 0x2, UPT ;  /* 0x000000020500788c */ /* 0x000fe2000bf06270 */
[----:B------:R-:W-:Y:S01]  /*2790*/  MOV R7, RZ ;  /* 0x000000ff00077202 */ /* 0x000fe20000000f00 */
[----:B------:R-:W-:Y:S01]  /*27a0*/  UMOV UR7, URZ ;  /* 0x000000ff00077c82 */ /* 0x000fe20008000000 */
[----:B------:R-:W-:Y:S01]  /*27b0*/  UMOV UR27, 0x400 ;  /* 0x00000400001b7882 */ /* 0x000fe20000000000 */
[----:B------:R-:W-:-:S03]  /*27c0*/  UMOV UR26, 0x1 ;  /* 0x00000001001a7882 */ /* 0x000fc60000000000 */
[----:B------:R1:W-:Y:S02]  /*27d0*/  UTCBAR [UR10], URZ ;  /* 0x000000ff0a0073e9 */ /* 0x0003e400080000ff */
[----:B------:R-:W-:Y:S05]  /*27e0*/  BRA.U !UP0, `(.L_x_55) ;  /* 0x0000001108907547 */ /* 0x000fea000b800000 */
[----:B------:R-:W-:Y:S01]  /*27f0*/  CS2R R6, SRZ ;  /* 0x0000000000067805 */ /* 0x000fe2000001ff00 */
[----:B------:R-:W-:Y:S01]  /*2800*/  IMAD.MOV.U32 R8, RZ, RZ, 0x1 ;  /* 0x00000001ff087424 */ /* 0x000fe200078e00ff */
[----:B------:R-:W-:Y:S01]  /*2810*/  MOV R5, RZ ;  /* 0x000000ff00057202 */ /* 0x000fe20000000f00 */
[----:B------:R-:W-:Y:S01]  /*2820*/  UMOV UR11, 0x2 ;  /* 0x00000002000b7882 */ /* 0x000fe20000000000 */
[----:B------:R-:W-:Y:S01]  /*2830*/  UMOV UR26, 0x1 ;  /* 0x00000001001a7882 */ /* 0x000fe20000000000 */
[----:B------:R-:W-:Y:S01]  /*2840*/  UMOV UR7, URZ ;  /* 0x000000ff00077c82 */ /* 0x000fe20008000000 */
[----:B-1----:R-:W-:Y:S01]  /*2850*/  UMOV UR10, 0x1 ;  /* 0x00000001000a7882 */ /* 0x002fe20000000000 */
.L_x_74:
[----:B--2---:R-:W-:Y:S05]  /*2860*/  BRA.U !UP1, `(.L_x_56) ;  /* 0x0000000109047547 */ /* 0x004fea000b800000 */
[----:B------:R-:W-:Y:S05]  /*2870*/  BPT.TRAP 0x1 ;  /* 0x000000040000795c */ /* 0x000fea0000300000 */
.L_x_56:
[----:B------:R-:W-:Y:S01]  /*2880*/  ULEA UR12, UR11, UR4, 0x3 ;  /* 0x000000040b0c7291 */ /* 0x000fe2000f8e18ff */
[----:B------:R-:W-:Y:S01]  /*2890*/  SHF.L.U32 R4, R5, 0x1f, RZ ;  /* 0x0000001f05047819 */ /* 0x000fe200000006ff */
[----:B------:R-:W-:Y:S02]  /*28a0*/  HFMA2 R0, -RZ, RZ, 0, 0 ;  /* 0x00000000ff007431 */ /* 0x000fe400000001ff */
[----:B------:R-:W-:Y:S05]  /*28b0*/  IMAD.MOV.U32 R2, RZ, RZ, RZ ;  /* 0x000000ffff027224 */ /* 0x000fea00078e00ff */
[----:B------:R-:W1:Y:S02]  /*28c0*/  SYNCS.PHASECHK.TRANS64.TRYWAIT P0, [UR12+0x14020], R4 ;  /* 0x01402004ff0075a7 */ /* 0x000e64000800110c */
[----:B-1----:R-:W-:Y:S05]  /*28d0*/  @!P0 BRA `(.L_x_57) ;  /* 0x0000018c00748947 */ /* 0x002fea0003800000 */
.L_x_386:
[----:B------:R-:W-:Y:S01]  /*28e0*/  ULEA UR72, UR11, UR8, 0xa ;  /* 0x000000080b487291 */ /* 0x000fe2000f8e50ff */
[----:B------:R-:W-:Y:S01]  /*28f0*/  R2UR UR15, R2 ;  /* 0x00000000020f72ca */ /* 0x000fe200000e0000 */
[----:B------:R-:W-:Y:S01]  /*2900*/  UIADD3 UR32, UPT, UPT, UR28, 0x2, URZ ;  /* 0x000000021c207890 */ /* 0x000fe2000fffe0ff */
[----:B------:R-:W-:Y:S01]  /*2910*/  R2UR UR14, R0 ;  /* 0x00000000000e72ca */ /* 0x000fe200000e0000 */
[----:B------:R-:W-:Y:S01]  /*2920*/  UIADD3 UR70, UPT, UPT, UR72, 0x2, URZ ;  /* 0x0000000248467890 */ /* 0x000fe2000fffe0ff */
[----:B------:R-:W-:Y:S01]  /*2930*/  IMAD.MOV.U32 R2, RZ, RZ, RZ ;  /* 0x000000ffff027224 */ /* 0x000fe200078e00ff */
[----:B------:R-:W-:Y:S01]  /*2940*/  UIADD3 UR22, UPT, UPT, UR28, 0x4, URZ ;  /* 0x000000041c167890 */ /* 0x000fe2000fffe0ff */
[----:B------:R-:W-:Y:S01]  /*2950*/  IMAD.MOV.U32 R0, RZ, RZ, RZ ;  /* 0x000000ffff007224 */ /* 0x000fe200078e00ff */
[----:B------:R-:W-:Y:S02]  /*2960*/  UIADD3 UR68, UPT, UPT, UR72, 0x4, URZ ;  /* 0x0000000448447890 */ /* 0x000fe4000fffe0ff */
[----:B------:R-:W-:Y:S01]  /*2970*/  UIADD3 UR18, UPT, UPT, UR28, 0x6, URZ ;  /* 0x000000061c127890 */ /* 0x000fe2000fffe0ff */
[----:B------:R-:W-:Y:S01]  /*2980*/  R2UR UR13, R2 ;  /* 0x00000000020d72ca */ /* 0x000fe200000e0000 */
[----:B------:R-:W-:Y:S01]  /*2990*/  UIADD3 UR66, UPT, UPT, UR72, 0x6, URZ ;  /* 0x0000000648427890 */ /* 0x000fe2000fffe0ff */
[----:B------:R-:W-:Y:S01]  /*29a0*/  R2UR UR12, R0 ;  /* 0x00000000000c72ca */ /* 0x000fe200000e0000 */
[----:B------:R-:W-:Y:S02]  /*29b0*/  UIADD3 UR25, UPT, UPT, UR11, 0x1, URZ ;  /* 0x000000010b197890 */ /* 0x000fe4000fffe0ff */
[----:B------:R-:W-:Y:S02]  /*29c0*/  UISETP.NE.AND UP4, UPT, UR48, URZ, UPT ;  /* 0x000000ff3000728c */ /* 0x000fe4000bf85270 */
[----:B------:R-:W-:Y:S01]  /*29d0*/  UISETP.NE.AND UP0, UPT, UR25, 0x3, UPT ;  /* 0x000000031900788c */ /* 0x000fe2000bf05270 */
[----:B------:R-:W-:Y:S01]  /*29e0*/  UMOV UR34, 0x0 ;  /* 0x0000000000227882 */ /* 0x000fe20000000000 */
[----:B------:R-:W-:Y:S02]  /*29f0*/  UMOV UR35, 0x8200010 ;  /* 0x0820001000237882 */ /* 0x000fe40000000000 */
[----:B------:R-:W-:Y:S02]  /*2a00*/  USEL UR11, URZ, 0x1, UP0 ;  /* 0x00000001ff0b7887 */ /* 0x000fe40008000000 */
[----:B------:R-:W-:Y:S01]  /*2a10*/  USEL UR25, UR25, URZ, UP0 ;  /* 0x000000ff19197287 */ /* 0x000fe20008000000 */
        /* <DEDUP_REMOVED lines=8> */
[----:B------:R-:W-:Y:S01]  /*2aa0*/  UMOV UR21, 0x8200010 ;  /* 0x0820001000157882 */ /* 0x000fe20000000000 */
[----:B------:R-:W-:Y:S01]  /*2ab0*/  UMOV UR23, 0x40004040 ;  /* 0x4000404000177882 */ /* 0x000fe20000000000 */
[----:B------:R-:W-:Y:S01]  /*2ac0*/  UMOV UR69, 0x40004040 ;  /* 0x4000404000457882 */ /* 0x000fe20000000000 */
[----:B------:R-:W-:Y:S01]  /*2ad0*/  UMOV UR16, 0x0 ;  /* 0x0000000000107882 */ /* 0x000fe20000000000 */
[----:B------:R2:W-:Y:S01]  /*2ae0*/  UTCHMMA gdesc[UR22], gdesc[UR68], tmem[UR13], tmem[UR20], idesc[UR21], UPT ;  /* 0x00ff1444160075ea */ /* 0x0005e2000b80000d */
[----:B------:R-:W-:Y:S01]  /*2af0*/  UMOV UR17, 0x8200010 ;  /* 0x0820001000117882 */ /* 0x000fe20000000000 */
[----:B------:R-:W-:Y:S01]  /*2b00*/  UMOV UR19, 0x40004040 ;  /* 0x4000404000137882 */ /* 0x000fe20000000000 */
[----:B------:R-:W-:Y:S01]  /*2b10*/  LOP3.LUT R5, R5, UR11, RZ, 0x3c, !PT ;  /* 0x0000000b05057c12 */ /* 0x000fe2000f8e3cff */
[----:B------:R-:W-:Y:S02]  /*2b20*/  UMOV UR67, 0x40004040 ;  /* 0x4000404000437882 */ /* 0x000fe40000000000 */
[----:B------:R2:W-:Y:S01]  /*2b30*/  UTCHMMA gdesc[UR18], gdesc[UR66], tmem[UR12], tmem[UR16], idesc[UR17], UPT ;  /* 0x00ff1042120075ea */ /* 0x0005e2000b80000c */
[----:B------:R-:W-:Y:S05]  /*2b40*/  BRA.U UP4, `(.L_x_58) ;  /* 0x0000000104047547 */ /* 0x000fea000b800000 */
[----:B--2---:R-:W-:Y:S05]  /*2b50*/  BPT.TRAP 0x1 ;  /* 0x000000040000795c */ /* 0x004fea0000300000 */
.L_x_58:
[----:B------:R-:W-:Y:S01]  /*2b60*/  LOP3.LUT R6, R6, 0x1, RZ, 0x3c, !PT ;  /* 0x0000000106067812 */ /* 0x000fe200078e3cff */
[----:B------:R-:W-:Y:S09]  /*2b70*/  UIADD3 UR11, UPT, UPT, UR4, 0x14050, URZ ;  /* 0x00014050040b7890 */ /* 0x000ff2000fffe0ff */
[----:B------:R3:W-:Y:S01]  /*2b80*/  UTCBAR [UR11], URZ ;  /* 0x000000ff0b0073e9 */ /* 0x0007e200080000ff */
[----:B------:R-:W-:Y:S05]  /*2b90*/  BRA.U UP5, `(.L_x_59) ;  /* 0x0000000105047547 */ /* 0x000fea000b800000 */
[----:B--23--:R-:W-:Y:S05]  /*2ba0*/  BPT.TRAP 0x1 ;  /* 0x000000040000795c */ /* 0x00cfea0000300000 */
.L_x_59:
[----:B-1----:R-:W-:Y:S01]  /*2bb0*/  SHF.L.U32 R3, R8, 0x1f, RZ ;  /* 0x0000001f08037819 */ /* 0x002fe200000006ff */
[----:B------:R-:W-:Y:S03]  /*2bc0*/  UISETP.NE.AND UP3, UPT, UR47, URZ, UPT ;  /* 0x000000ff2f00728c */ /* 0x000fe6000bf65270 */
[----:B------:R-:W1:Y:S02]  /*2bd0*/  SYNCS.PHASECHK.TRANS64.TRYWAIT P0, [UR4+0x140a8], R3 ;  /* 0x0140a803ff0075a7 */ /* 0x000e640008001104 */
[----:B-1----:R-:W-:Y:S06]  /*2be0*/  @!P0 BRA `(.L_x_60) ;  /* 0x0000018800c88947 */ /* 0x002fec0003800000 */
.L_x_388:
[----:B------:R-:W-:Y:S05]  /*2bf0*/  BRA.U UP3, `(.L_x_61) ;  /* 0x0000000103047547 */ /* 0x000fea000b800000 */
[----:B--23--:R-:W-:Y:S05]  /*2c00*/  BPT.TRAP 0x1 ;  /* 0x000000040000795c */ /* 0x00cfea0000300000 */
.L_x_61:
[----:B------:R-:W-:Y:S01]  /*2c10*/  SHF.L.U32 R9, R7, 0x1f, RZ ;  /* 0x0000001f07097819 */ /* 0x000fe200000006ff */
[----:B------:R-:W-:Y:S01]  /*2c20*/  IMAD.MOV.U32 R4, RZ, RZ, 0xa0 ;  /* 0x000000a0ff047424 */ /* 0x000fe200078e00ff */
[----:B-1----:R-:W-:Y:S02]  /*2c30*/  MOV R3, 0x180 ;  /* 0x0000018000037802 */ /* 0x002fe40000000f00 */
[----:B------:R-:W1:Y:S02]  /*2c40*/  SYNCS.PHASECHK.TRANS64.TRYWAIT P0, [UR4+0x14068], R9 ;  /* 0x01406809ff0075a7 */ /* 0x000e640008001104 */
[----:B-1----:R-:W-:Y:S05]  /*2c50*/  @!P0 BRA `(.L_x_62) ;  /* 0x0000018800c48947 */ /* 0x002fea0003800000 */
.L_x_390:
[----:B------:R-:W-:Y:S01]  /*2c60*/  ULEA UR64, UR10, UR6, 0xa ;  /* 0x000000060a407291 */ /* 0x000fe2000f8e50ff */
[----:B------:R-:W-:Y:S01]  /*2c70*/  IMAD.MOV.U32 R2, RZ, RZ, 0xa8 ;  /* 0x000000a8ff027424 */ /* 0x000fe200078e00ff */
[----:B------:R-:W-:Y:S01]  /*2c80*/  UISETP.NE.U32.AND UP0, UPT, UR7, URZ, UPT ;  /* 0x000000ff0700728c */ /* 0x000fe2000bf05070 */
[----:B--2---:R-:W-:Y:S01]  /*2c90*/  R2UR UR23, R4 ;  /* 0x00000000041772ca */ /* 0x004fe200000e0000 */
[----:B------:R-:W-:Y:S01]  /*2ca0*/  UIADD3 UR62, UPT, UPT, UR64, 0x80, URZ ;  /* 0x00000080403e7890 */ /* 0x000fe2000fffe0ff */
[----:B------:R-:W-:Y:S01]  /*2cb0*/  IMAD.MOV.U32 R4, RZ, RZ, 0xb0 ;  /* 0x000000b0ff047424 */ /* 0x000fe200078e00ff */
[----:B------:R-:W-:Y:S01]  /*2cc0*/  UIADD3 UR60, UPT, UPT, UR64, 0x100, URZ ;  /* 0x00000100403c7890 */ /* 0x000fe2000fffe0ff */
[----:B------:R-:W-:Y:S01]  /*2cd0*/  R2UR UR21, R2 ;  /* 0x00000000021572ca */ /* 0x000fe200000e0000 */
[----:B------:R-:W-:Y:S01]  /*2ce0*/  UIADD3 UR58, UPT, UPT, UR64, 0x180, URZ ;  /* 0x00000180403a7890 */ /* 0x000fe2000fffe0ff */
[----:B------:R-:W-:Y:S01]  /*2cf0*/  IMAD.MOV.U32 R2, RZ, RZ, 0xb8 ;  /* 0x000000b8ff027424 */ /* 0x000fe200078e00ff */
[----:B------:R-:W-:Y:S01]  /*2d00*/  UIADD3 UR56, UPT, UPT, UR64, 0x200, URZ ;  /* 0x0000020040387890 */ /* 0x000fe2000fffe0ff */
[----:B------:R-:W-:Y:S01]  /*2d10*/  R2UR UR24, R3 ;  /* 0x00000000031872ca */ /* 0x000fe200000e0000 */
[----:B------:R-:W-:Y:S01]  /*2d20*/  UIADD3 UR54, UPT, UPT, UR64, 0x280, URZ ;  /* 0x0000028040367890 */ /* 0x000fe2000fffe0ff */
[----:B-1----:R-:W-:Y:S01]  /*2d30*/  IMAD.MOV.U32 R0, RZ, RZ, 0x180 ;  /* 0x00000180ff007424 */ /* 0x002fe200078e00ff */
[----:B------:R-:W-:Y:S01]  /*2d40*/  UIADD3 UR52, UPT, UPT, UR64, 0x300, URZ ;  /* 0x0000030040347890 */ /* 0x000fe2000fffe0ff */
[----:B------:R-:W-:Y:S01]  /*2d50*/  R2UR UR17, R2 ;  /* 0x00000000021172ca */ /* 0x000fe200000e0000 */
[----:B------:R-:W-:Y:S01]  /*2d60*/  UIADD3 UR50, UPT, UPT, UR64, 0x380, URZ ;  /* 0x0000038040327890 */ /* 0x000fe2000fffe0ff */
[----:B------:R-:W-:Y:S01]  /*2d70*/  IMAD.MOV.U32 R2, RZ, RZ, 0xc8 ;  /* 0x000000c8ff027424 */ /* 0x000fe200078e00ff */
[----:B------:R-:W-:Y:S01]  /*2d80*/  R2UR UR19, R4 ;  /* 0x00000000041372ca */ /* 0x000fe200000e0000 */
[----:B------:R-:W-:Y:S01]  /*2d90*/  IMAD.MOV.U32 R3, RZ, RZ, 0x180 ;  /* 0x00000180ff037424 */ /* 0x000fe200078e00ff */
[----:B------:R-:W-:Y:S01]  /*2da0*/  R2UR UR22, R0 ;  /* 0x00000000001672ca */ /* 0x000fe200000e0000 */
[----:B------:R-:W-:Y:S01]  /*2db0*/  IMAD.MOV.U32 R4, RZ, RZ, 0xc0 ;  /* 0x000000c0ff047424 */ /* 0x000fe200078e00ff */
[----:B------:R-:W-:Y:S01]  /*2dc0*/  R2UR UR13, R2 ;  /* 0x00000000020d72ca */ /* 0x000fe200000e0000 */
[----:B------:R-:W-:Y:S01]  /*2dd0*/  IMAD.MOV.U32 R2, RZ, RZ, 0xd0 ;  /* 0x000000d0ff027424 */ /* 0x000fe200078e00ff */
[C---:B------:R-:W-:Y:S01]  /*2de0*/  R2UR UR20, R3.reuse ;  /* 0x00000000031472ca */ /* 0x040fe200000e0000 */
[----:B------:R-:W-:Y:S01]  /*2df0*/  UMOV UR44, 0x0 ;  /* 0x00000000002c7882 */ /* 0x000fe20000000000 */
[----:B------:R-:W-:Y:S01]  /*2e00*/  R2UR UR18, R0 ;  /* 0x00000000001272ca */ /* 0x000fe200000e0000 */
[----:B------:R-:W-:Y:S01]  /*2e10*/  UMOV UR45, 0x8110010 ;  /* 0x08110010002d7882 */ /* 0x000fe20000000000 */
[----:B---3--:R-:W-:Y:S01]  /*2e20*/  R2UR UR11, R2 ;  /* 0x00000000020b72ca */ /* 0x008fe200000e0000 */
[----:B------:R-:W-:Y:S01]  /*2e30*/  IMAD.MOV.U32 R2, RZ, RZ, 0xd8 ;  /* 0x000000d8ff027424 */ /* 0x000fe200078e00ff */
[----:B------:R-:W-:Y:S01]  /*2e40*/  R2UR UR15, R4 ;  /* 0x00000000040f72ca */ /* 0x000fe200000e0000 */
[----:B------:R-:W-:Y:S01]  /*2e50*/  UMOV UR65, 0x40004040 ;  /* 0x4000404000417882 */ /* 0x000fe20000000000 */
[----:B------:R-:W-:Y:S01]  /*2e60*/  R2UR UR16, R3 ;  /* 0x00000000031072ca */ /* 0x000fe200000e0000 */
[----:B------:R1:W-:Y:S01]  /*2e70*/  UTCHMMA tmem[UR23], gdesc[UR64], tmem[UR24], tmem[UR44], idesc[UR45], UP0 ;  /* 0x00ff2c40170079ea */ /* 0x0003e20008000018 */
[C---:B------:R-:W-:Y:S01]  /*2e80*/  R2UR UR14, R0.reuse ;  /* 0x00000000000e72ca */ /* 0x040fe200000e0000 */
[----:B------:R-:W-:Y:S01]  /*2e90*/  UMOV UR42, 0x0 ;  /* 0x00000000002a7882 */ /* 0x000fe20000000000 */
[----:B------:R-:W-:Y:S01]  /*2ea0*/  R2UR UR12, R0 ;  /* 0x00000000000c72ca */ /* 0x000fe200000e0000 */
[----:B------:R-:W-:Y:S01]  /*2eb0*/  UMOV UR43, 0x8110010 ;  /* 0x08110010002b7882 */ /* 0x000fe20000000000 */
[----:B------:R-:W-:Y:S01]  /*2ec0*/  R2UR UR7, R2 ;  /* 0x00000000020772ca */ /* 0x000fe200000e0000 */
[----:B------:R-:W-:Y:S01]  /*2ed0*/  UMOV UR63, 0x40004040 ;  /* 0x40004040003f7882 */ /* 0x000fe20000000000 */
[----:B------:R-:W-:Y:S01]  /*2ee0*/  R2UR UR10, R0 ;  /* 0x00000000000a72ca */ /* 0x000fe200000e0000 */
[----:B------:R1:W-:Y:S01]  /*2ef0*/  UTCHMMA tmem[UR21], gdesc[UR62], tmem[UR22], tmem[UR42], idesc[UR43], UPT ;  /* 0x00ff2a3e150079ea */ /* 0x0003e2000b800016 */
[----:B------:R-:W-:Y:S01]  /*2f00*/  UMOV UR40, 0x0 ;  /* 0x0000000000287882 */ /* 0x000fe20000000000 */
        /* <DEDUP_REMOVED lines=21> */
[----:B------:R-:W-:Y:S02]  /*3060*/  UMOV UR51, 0x40004040 ;  /* 0x4000404000337882 */ /* 0x000fe40000000000 */
[----:B------:R1:W-:Y:S01]  /*3070*/  UTCHMMA tmem[UR7], gdesc[UR50], tmem[UR10], tmem[UR30], idesc[UR31], UPT ;  /* 0x00ff1e32070079ea */ /* 0x0003e2000b80000a */
[----:B------:R-:W-:Y:S05]  /*3080*/  BRA.U UP5, `(.L_x_63) ;  /* 0x0000000105047547 */ /* 0x000fea000b800000 */
[----:B-1----:R-:W-:Y:S05]  /*3090*/  BPT.TRAP 0x1 ;  /* 0x000000040000795c */ /* 0x002fea0000300000 */
.L_x_63:
[----:B------:R-:W-:Y:S01]  /*30a0*/  LOP3.LUT R8, R8, 0x1, RZ, 0x3c, !PT ;  /* 0x0000000108087812 */ /* 0x000fe200078e3cff */
[----:B-1----:R-:W-:Y:S09]  /*30b0*/  UIADD3 UR7, UPT, UPT, UR4, 0x14098, URZ ;  /* 0x0001409804077890 */ /* 0x002ff2000fffe0ff */
[----:B------:R1:W-:Y:S01]  /*30c0*/  UTCBAR [UR7], URZ ;  /* 0x000000ff070073e9 */ /* 0x0003e200080000ff */
[----:B------:R-:W-:Y:S05]  /*30d0*/  BRA.U !UP1, `(.L_x_64) ;  /* 0x0000000109047547 */ /* 0x000fea000b800000 */
[----:B-1----:R-:W-:Y:S05]  /*30e0*/  BPT.TRAP 0x1 ;  /* 0x000000040000795c */ /* 0x002fea0000300000 */
.L_x_64:
[----:B------:R-:W-:Y:S01]  /*30f0*/  ULEA UR13, UR26, UR4, 0x3 ;  /* 0x000000041a0d7291 */ /* 0x000fe2000f8e18ff */
[----:B------:R-:W-:Y:S01]  /*3100*/  IMAD.MOV.U32 R2, RZ, RZ, 0x80 ;  /* 0x00000080ff027424 */ /* 0x000fe200078e00ff */
[----:B------:R-:W-:Y:S01]  /*3110*/  UIADD3 UR20, UPT, UPT, UR28, 0x400, URZ ;  /* 0x000004001c147890 */ /* 0x000fe2000fffe0ff */
[----:B------:R-:W-:Y:S01]  /*3120*/  IMAD.MOV.U32 R0, RZ, RZ, 0x80 ;  /* 0x00000080ff007424 */ /* 0x000fe200078e00ff */
[----:B------:R-:W-:Y:S02]  /*3130*/  UIADD3 UR13, UPT, UPT, UR13, 0x14038, URZ ;  /* 0x000140380d0d7890 */ /* 0x000fe4000fffe0ff */
[----:B------:R-:W-:Y:S01]  /*3140*/  UIADD3 UR18, UPT, UPT, UR28, 0x402, URZ ;  /* 0x000004021c127890 */ /* 0x000fe2000fffe0ff */
[----:B------:R-:W-:Y:S01]  /*3150*/  R2UR UR12, R2 ;  /* 0x00000000020c72ca */ /* 0x000fe200000e0000 */
[----:B------:R-:W-:Y:S01]  /*3160*/  UIADD3 UR16, UPT, UPT, UR28, 0x404, URZ ;  /* 0x000004041c107890 */ /* 0x000fe2000fffe0ff */
[----:B------:R-:W-:Y:S01]  /*3170*/  R2UR UR11, R0 ;  /* 0x00000000000b72ca */ /* 0x000fe200000e0000 */
[----:B------:R-:W-:Y:S01]  /*3180*/  UIADD3 UR14, UPT, UPT, UR28, 0x406, URZ ;  /* 0x000004061c0e7890 */ /* 0x000fe2000fffe0ff */
[----:B------:R-:W-:Y:S01]  /*3190*/  R2UR UR10, R2 ;  /* 0x00000000020a72ca */ /* 0x000fe200000e0000 */
[----:B------:R-:W-:Y:S01]  /*31a0*/  UIADD3 UR24, UPT, UPT, UR26, 0x1, URZ ;  /* 0x000000011a187890 */ /* 0x000fe2000fffe0ff */
[----:B-1----:R-:W-:Y:S01]  /*31b0*/  R2UR UR7, R0 ;  /* 0x00000000000772ca */ /* 0x002fe200000e0000 */
[----:B------:R1:W-:Y:S01]  /*31c0*/  UTCBAR [UR13], URZ ;  /* 0x000000ff0d0073e9 */ /* 0x0003e200080000ff */
[----:B------:R-:W-:Y:S01]  /*31d0*/  UMOV UR73, 0x40004040 ;  /* 0x4000404000497882 */ /* 0x000fe20000000000 */
[----:B------:R-:W-:Y:S01]  /*31e0*/  UISETP.NE.AND UP0, UPT, UR24, 0x3, UPT ;  /* 0x000000031800788c */ /* 0x000fe2000bf05270 */
[----:B------:R-:W-:Y:S01]  /*31f0*/  UMOV UR30, 0x0 ;  /* 0x00000000001e7882 */ /* 0x000fe20000000000 */
[----:B------:R-:W-:Y:S02]  /*3200*/  UMOV UR31, 0x8200010 ;  /* 0x08200010001f7882 */ /* 0x000fe40000000000 */
        /* <DEDUP_REMOVED lines=16> */
[----:B------:R-:W-:Y:S02]  /*3310*/  UMOV UR15, 0x40004040 ;  /* 0x40004040000f7882 */ /* 0x000fe40000000000 */
[----:B------:R1:W-:Y:S01]  /*3320*/  UTCHMMA gdesc[UR14], gdesc[UR66], tmem[UR7], tmem[UR34], idesc[UR35], UPT ;  /* 0x00ff22420e0075ea */ /* 0x0003e2000b800007 */
[----:B------:R-:W-:Y:S05]  /*3330*/  BRA.U UP3, `(.L_x_65) ;  /* 0x0000000103047547 */ /* 0x000fea000b800000 */
[----:B-1----:R-:W-:Y:S05]  /*3340*/  BPT.TRAP 0x1 ;  /* 0x000000040000795c */ /* 0x002fea0000300000 */
.L_x_65:
[----:B-1----:R-:W-:Y:S09]  /*3350*/  UIADD3 UR7, UPT, UPT, UR4, 0x14060, URZ ;  /* 0x0001406004077890 */ /* 0x002ff2000fffe0ff */
[----:B------:R1:W-:Y:S01]  /*3360*/  UTCBAR [UR7], URZ ;  /* 0x000000ff070073e9 */ /* 0x0003e200080000ff */
[----:B------:R-:W-:Y:S05]  /*3370*/  BRA.U !UP1, `(.L_x_66) ;  /* 0x0000000109047547 */ /* 0x000fea000b800000 */
[----:B-1----:R-:W-:Y:S05]  /*3380*/  BPT.TRAP 0x1 ;  /* 0x000000040000795c */ /* 0x002fea0000300000 */
.L_x_66:
[----:B------:R-:W-:Y:S02]  /*3390*/  ULEA UR10, UR24, UR4, 0x3 ;  /* 0x00000004180a7291 */ /* 0x000fe4000f8e18ff */
[----:B------:R-:W-:Y:S02]  /*33a0*/  UIADD3 UR24, UPT, UPT, UR24, 0x1, URZ ;  /* 0x0000000118187890 */ /* 0x000fe4000fffe0ff */
[----:B-1----:R-:W-:Y:S02]  /*33b0*/  UIADD3 UR7, UPT, UPT, UR10, 0x14038, URZ ;  /* 0x000140380a077890 */ /* 0x002fe4000fffe0ff */
[----:B------:R-:W-:Y:S04]  /*33c0*/  UISETP.NE.AND UP0, UPT, UR24, 0x3, UPT ;  /* 0x000000031800788c */ /* 0x000fe8000bf05270 */
[----:B------:R-:W-:Y:S03]  /*33d0*/  USEL UR26, UR24, URZ, UP0 ;  /* 0x000000ff181a7287 */ /* 0x000fe60008000000 */
[----:B------:R1:W-:Y:S01]  /*33e0*/  UTCBAR [UR7], URZ ;  /* 0x000000ff070073e9 */ /* 0x0003e200080000ff */
[----:B------:R-:W-:Y:S08]  /*33f0*/  BRA.U !UP1, `(.L_x_67) ;  /* 0x0000000109047547 */ /* 0x000ff0000b800000 */
[----:B-1----:R-:W-:Y:S05]  /*3400*/  BPT.TRAP 0x1 ;  /* 0x000000040000795c */ /* 0x002fea0000300000 */
.L_x_67:
[----:B-1----:R-:W-:Y:S01]  /*3410*/  ULEA UR7, UR25, UR4, 0x3 ;  /* 0x0000000419077291 */ /* 0x002fe2000f8e18ff */
[----:B------:R-:W-:Y:S08]  /*3420*/  SHF.L.U32 R3, R5, 0x1f, RZ ;  /* 0x0000001f05037819 */ /* 0x000ff000000006ff */
[----:B------:R-:W1:Y:S02]  /*3430*/  SYNCS.PHASECHK.TRANS64.TRYWAIT P0, [UR7+0x14020], R3 ;  /* 0x01402003ff0075a7 */ /* 0x000e640008001107 */
[----:B-1----:R-:W-:Y:S05]  /*3440*/  @!P0 BRA `(.L_x_68) ;  /* 0x0000018000e08947 */ /* 0x002fea0003800000 */
.L_x_392:
[----:B------:R-:W-:Y:S05]  /*3450*/  BRA.U UP5, `(.L_x_69) ;  /* 0x0000000105047547 */ /* 0x000fea000b800000 */
[----:B------:R-:W-:Y:S05]  /*3460*/  BPT.TRAP 0x1 ;  /* 0x000000040000795c */ /* 0x000fea0000300000 */
.L_x_69:
[----:B-1----:R-:W-:Y:S04]  /*3470*/  SHF.L.U32 R3, R8, 0x1f, RZ ;  /* 0x0000001f08037819 */ /* 0x002fe800000006ff */
[----:B------:R-:W1:Y:S02]  /*3480*/  SYNCS.PHASECHK.TRANS64.TRYWAIT P0, [UR4+0x140a0], R3 ;  /* 0x0140a003ff0075a7 */ /* 0x000e640008001104 */
[----:B-1----:R-:W-:Y:S05]  /*3490*/  @!P0 BRA `(.L_x_70) ;  /* 0x0000018000e48947 */ /* 0x002fea0003800000 */
.L_x_394:
[----:B------:R-:W-:Y:S05]  /*34a0*/  BRA.U UP4, `(.L_x_71) ;  /* 0x0000000104047547 */ /* 0x000fea000b800000 */
[----:B------:R-:W-:Y:S05]  /*34b0*/  BPT.TRAP 0x1 ;  /* 0x000000040000795c */ /* 0x000fea0000300000 */
.L_x_71:
[----:B------:R-:W-:Y:S01]  /*34c0*/  SHF.L.U32 R4, R6, 0x1f, RZ ;  /* 0x0000001f06047819 */ /* 0x000fe200000006ff */
[----:B-1----:R-:W-:Y:S02]  /*34d0*/  HFMA2 R0, -RZ, RZ, 0, 1.52587890625e-05 ;  /* 0x00000100ff007431 */ /* 0x002fe400000001ff */
[----:B------:R-:W-:Y:S01]  /*34e0*/  IMAD.MOV.U32 R2, RZ, RZ, 0x20 ;  /* 0x00000020ff027424 */ /* 0x000fe200078e00ff */
[----:B------:R-:W1:Y:S02]  /*34f0*/  SYNCS.PHASECHK.TRANS64.TRYWAIT P0, [UR4+0x14058], R4 ;  /* 0x01405804ff0075a7 */ /* 0x000e640008001104 */
[----:B-1----:R-:W-:Y:S05]  /*3500*/  @!P0 BRA `(.L_x_72) ;  /* 0x0000018000e08947 */ /* 0x002fea0003800000 */
.L_x_396:
[----:B------:R-:W-:Y:S01]  /*3510*/  USHF.L.U32 UR27, UR25, 0xa, URZ ;  /* 0x0000000a191b7899 */ /* 0x000fe200080006ff */
[----:B------:R-:W-:Y:S01]  /*3520*/  R2UR UR23, R2 ;  /* 0x00000000021772ca */ /* 0x000fe200000e0000 */
[----:B------:R-:W-:Y:S01]  /*3530*/  IMAD.MOV.U32 R2, RZ, RZ, 0x100 ;  /* 0x00000100ff027424 */ /* 0x000fe200078e00ff */
[----:B------:R-:W-:Y:S01]  /*3540*/  R2UR UR24, R0 ;  /* 0x00000000001872ca */ /* 0x000fe200000e0000 */
[----:B------:R-:W-:Y:S01]  /*3550*/  UIADD3 UR64, UPT, UPT, UR6, UR27, URZ ;  /* 0x0000001b06407290 */ /* 0x000fe2000fffe0ff */
[----:B-1----:R-:W-:Y:S01]  /*3560*/  IMAD.MOV.U32 R3, RZ, RZ, 0x28 ;  /* 0x00000028ff037424 */ /* 0x002fe200078e00ff */
[----:B------:R-:W-:Y:S01]  /*3570*/  UMOV UR44, 0x0 ;  /* 0x00000000002c7882 */ /* 0x000fe20000000000 */
[C---:B------:R-:W-:Y:S01]  /*3580*/  R2UR UR22, R2.reuse ;  /* 0x00000000021672ca */ /* 0x040fe200000e0000 */
[----:B------:R-:W-:Y:S01]  /*3590*/  UIADD3 UR62, UPT, UPT, UR64, 0x80, URZ ;  /* 0x00000080403e7890 */ /* 0x000fe2000fffe0ff */
[----:B------:R-:W-:Y:S01]  /*35a0*/  R2UR UR20, R2 ;  /* 0x00000000021472ca */ /* 0x000fe200000e0000 */
[----:B------:R-:W-:Y:S01]  /*35b0*/  UIADD3 UR60, UPT, UPT, UR64, 0x100, URZ ;  /* 0x00000100403c7890 */ /* 0x000fe2000fffe0ff */
[----:B------:R-:W-:Y:S01]  /*35c0*/  IMAD.MOV.U32 R2, RZ, RZ, 0x40 ;  /* 0x00000040ff027424 */ /* 0x000fe200078e00ff */
[----:B------:R-:W-:Y:S01]  /*35d0*/  UIADD3 UR58, UPT, UPT, UR64, 0x180, URZ ;  /* 0x00000180403a7890 */ /* 0x000fe2000fffe0ff */
[----:B------:R-:W-:Y:S01]  /*35e0*/  IMAD.MOV.U32 R0, RZ, RZ, 0x30 ;  /* 0x00000030ff007424 */ /* 0x000fe200078e00ff */
[----:B------:R-:W-:Y:S01]  /*35f0*/  UIADD3 UR56, UPT, UPT, UR64, 0x200, URZ ;  /* 0x0000020040387890 */ /* 0x000fe2000fffe0ff */
[----:B------:R-:W-:Y:S01]  /*3600*/  R2UR UR21, R3 ;  /* 0x00000000031572ca */ /* 0x000fe200000e0000 */
[----:B------:R-:W-:Y:S01]  /*3610*/  UIADD3 UR54, UPT, UPT, UR64, 0x280, URZ ;  /* 0x0000028040367890 */ /* 0x000fe2000fffe0ff */
[----:B------:R-:W-:Y:S01]  /*3620*/  R2UR UR15, R2 ;  /* 0x00000000020f72ca */ /* 0x000fe200000e0000 */
[----:B------:R-:W-:Y:S01]  /*3630*/  UIADD3 UR52, UPT, UPT, UR64, 0x300, URZ ;  /* 0x0000030040347890 */ /* 0x000fe2000fffe0ff */
[----:B------:R-:W-:Y:S01]  /*3640*/  IMAD.MOV.U32 R2, RZ, RZ, 0x100 ;  /* 0x00000100ff027424 */ /* 0x000fe200078e00ff */
        /* <DEDUP_REMOVED lines=8> */
[----:B------:R-:W-:Y:S01]  /*36d0*/  R2UR UR18, R0 ;  /* 0x00000000001272ca */ /* 0x000fe200000e0000 */
[----:B------:R-:W-:Y:S01]  /*36e0*/  UMOV UR45, 0x8110010 ;  /* 0x08110010002d7882 */ /* 0x000fe20000000000 */
[----:B------:R-:W-:Y:S01]  /*36f0*/  R2UR UR11, R2 ;  /* 0x00000000020b72ca */ /* 0x000fe200000e0000 */
[----:B------:R-:W-:Y:S01]  /*3700*/  IMAD.MOV.U32 R2, RZ, RZ, 0x58 ;  /* 0x00000058ff027424 */ /* 0x000fe200078e00ff */
[C---:B------:R-:W-:Y:S01]  /*3710*/  R2UR UR16, R0.reuse ;  /* 0x00000000001072ca */ /* 0x040fe200000e0000 */
[----:B------:R-:W-:Y:S01]  /*3720*/  UMOV UR65, 0x40004040 ;  /* 0x4000404000417882 */ /* 0x000fe20000000000 */
[----:B------:R-:W-:Y:S01]  /*3730*/  R2UR UR13, R3 ;  /* 0x00000000030d72ca */ /* 0x000fe200000e0000 */
[----:B------:R1:W-:Y:S01]  /*3740*/  UTCHMMA tmem[UR23], gdesc[UR64], tmem[UR24], tmem[UR44], idesc[UR45], UPT ;  /* 0x00ff2c40170079ea */ /* 0x0003e2000b800018 */
[----:B------:R-:W-:Y:S01]  /*3750*/  R2UR UR12, R0 ;  /* 0x00000000000c72ca */ /* 0x000fe200000e0000 */
[----:B------:R-:W-:Y:S01]  /*3760*/  UMOV UR42, 0x0 ;  /* 0x00000000002a7882 */ /* 0x000fe20000000000 */
[----:B------:R-:W-:Y:S01]  /*3770*/  R2UR UR7, R2 ;  /* 0x00000000020772ca */ /* 0x000fe200000e0000 */
[----:B------:R-:W-:Y:S01]  /*3780*/  UMOV UR43, 0x8110010 ;  /* 0x08110010002b7882 */ /* 0x000fe20000000000 */
[----:B------:R-:W-:Y:S01]  /*3790*/  R2UR UR10, R0 ;  /* 0x00000000000a72ca */ /* 0x000fe200000e0000 */
        /* <DEDUP_REMOVED lines=28> */
.L_x_73:
[----:B-1----:R-:W-:Y:S01]  /*3960*/  UIADD3 UR12, UPT, UPT, UR4, 0x14090, URZ ;  /* 0x00014090040c7890 */ /* 0x002fe2000fffe0ff */
[----:B------:R-:W-:Y:S01]  /*3970*/  LOP3.LUT R7, R7, 0x1, RZ, 0x3c, !PT ;  /* 0x0000000107077812 */ /* 0x000fe200078e3cff */
[----:B------:R-:W-:Y:S02]  /*3980*/  UIADD3 UR11, UPT, UPT, UR25, 0x1, URZ ;  /* 0x00000001190b7890 */ /* 0x000fe4000fffe0ff */
[----:B------:R-:W-:Y:S02]  /*3990*/  UISETP.GT.U32.AND UP0, UPT, UR5, 0x2, UPT ;  /* 0x000000020500788c */ /* 0x000fe4000bf04070 */
[----:B------:R-:W-:Y:S02]  /*39a0*/  UISETP.NE.AND UP2, UPT, UR11, 0x3, UPT ;  /* 0x000000030b00788c */ /* 0x000fe4000bf45270 */
[----:B------:R-:W-:Y:S01]  /*39b0*/  UIADD3 UR5, UPT, UPT, UR5, -0x1, URZ ;  /* 0xffffffff05057890 */ /* 0x000fe2000fffe0ff */
[----:B------:R2:W-:Y:S01]  /*39c0*/  UTCBAR [UR12], URZ ;  /* 0x000000ff0c0073e9 */ /* 0x0005e200080000ff */
[----:B------:R-:W-:Y:S02]  /*39d0*/  USEL UR7, URZ, 0x1, UP2 ;  /* 0x00000001ff077887 */ /* 0x000fe40009000000 */
[----:B------:R-:W-:Y:S01]  /*39e0*/  USEL UR11, UR11, URZ, UP2 ;  /* 0x000000ff0b0b7287 */ /* 0x000fe20009000000 */
[----:B------:R-:W-:Y:S03]  /*39f0*/  UMOV UR10, UR25 ;  /* 0x00000019000a7c82 */ /* 0x000fe60008000000 */
[----:B------:R-:W-:Y:S01]  /*3a00*/  LOP3.LUT R5, R5, UR7, RZ, 0x3c, !PT ;  /* 0x0000000705057c12 */ /* 0x000fe2000f8e3cff */
[----:B------:R-:W-:Y:S01]  /*3a10*/  UMOV UR7, 0x1 ;  /* 0x0000000100077882 */ /* 0x000fe20000000000 */
[----:B------:R-:W-:Y:S05]  /*3a20*/  BRA.U UP0, `(.L_x_74) ;  /* 0xffffffed008c7547 */ /* 0x000fea000b83ffff */
.L_x_55:
[----:B------:R-:W-:Y:S04]  /*3a30*/  BSSY.RECONVERGENT B0, `(.L_x_75) ;  /* 0x0000003000007945 */ /* 0x000fe80003800200 */
[----:B------:R-:W-:Y:S05]  /*3a40*/  @!P4 BRA `(.L_x_76) ;  /* 0x000000000004c947 */ /* 0x000fea0003800000 */
[----:B-12---:R-:W-:Y:S05]  /*3a50*/  BPT.TRAP 0x1 ;  /* 0x000000040000795c */ /* 0x006fea0000300000 */
.L_x_76:
[----:B-12---:R-:W-:Y:S05]  /*3a60*/  BSYNC.RECONVERGENT B0 ;  /* 0x0000000000007941 */ /* 0x006fea0003800200 */
.L_x_75:
[----:B------:R-:W-:Y:S01]  /*3a70*/  UIADD3 UR5, UPT, UPT, UR4, 0x14010, URZ ;  /* 0x0001401004057890 */ /* 0x000fe2000fffe0ff */
[----:B------:R-:W-:Y:S08]  /*3a80*/  BSSY.RECONVERGENT B0, `(.L_x_77) ;  /* 0x0000004000007945 */ /* 0x000ff00003800200 */
[----:B------:R1:W-:Y:S01]  /*3a90*/  UTCBAR [UR5], URZ ;  /* 0x000000ff050073e9 */ /* 0x0003e200080000ff */
[----:B------:R-:W-:Y:S05]  /*3aa0*/  @!P4 BRA `(.L_x_78) ;  /* 0x000000000004c947 */ /* 0x000fea0003800000 */
[----:B-1----:R-:W-:Y:S05]  /*3ab0*/  BPT.TRAP 0x1 ;  /* 0x000000040000795c */ /* 0x002fea0000300000 */
.L_x_78:
[----:B-1----:R-:W-:Y:S05]  /*3ac0*/  BSYNC.RECONVERGENT B0 ;  /* 0x0000000000007941 */ /* 0x002fea0003800200 */
.L_x_77:
[----:B------:R-:W-:-:S09]  /*3ad0*/  UIADD3 UR5, UPT, UPT, UR4, 0x14018, URZ ;  /* 0x0001401804057890 */ /* 0x000fd2000fffe0ff */
[----:B------:R1:W-:Y:S01]  /*3ae0*/  UTCBAR [UR5], URZ ;  /* 0x000000ff050073e9 */ /* 0x0003e200080000ff */
[----:B------:R-:W-:Y:S05]  /*3af0*/  BRA.U UP5, `(.L_x_79) ;  /* 0x0000000105047547 */ /* 0x000fea000b800000 */
[----:B-1----:R-:W-:Y:S05]  /*3b00*/  BPT.TRAP 0x1 ;  /* 0x000000040000795c */ /* 0x002fea0000300000 */
.L_x_79:
[----:B------:R-:W-:-:S04]  /*3b10*/  SHF.L.U32 R3, R8, 0x1f, RZ ;  /* 0x0000001f08037819 */ /* 0x000fc800000006ff */
[----:B------:R-:W2:Y:S02]  /*3b20*/  SYNCS.PHASECHK.TRANS64.TRYWAIT P0, [UR4+0x140a8], R3 ;  /* 0x0140a803ff0075a7 */ /* 0x000ea40008001104 */
[----:B--2---:R-:W-:Y:S05]  /*3b30*/  @!P0 BRA `(.L_x_80) ;  /* 0x0000017c006c8947 */ /* 0x004fea0003800000 */
.L_x_398:
[----:B------:R-:W-:Y:S05]  /*3b40*/  BRA.U UP3, `(.L_x_81) ;  /* 0x0000000103047547 */ /* 0x000fea000b800000 */
[----:B-1----:R-:W-:Y:S05]  /*3b50*/  BPT.TRAP 0x1 ;  /* 0x000000040000795c */ /* 0x002fea0000300000 */
.L_x_81:
[----:B------:R-:W-:Y:S01]  /*3b60*/  SHF.L.U32 R7, R7, 0x1f, RZ ;  /* 0x0000001f07077819 */ /* 0x000fe200000006ff */
[----:B--2---:R-:W-:Y:S02]  /*3b70*/  HFMA2 R3, -RZ, RZ, 0, 2.288818359375e-05 ;  /* 0x00000180ff037431 */ /* 0x004fe400000001ff */
[----:B------:R-:W-:Y:S01]  /*3b80*/  IMAD.MOV.U32 R4, RZ, RZ, 0xa0 ;  /* 0x000000a0ff047424 */ /* 0x000fe200078e00ff */
[----:B------:R-:W2:Y:S02]  /*3b90*/  SYNCS.PHASECHK.TRANS64.TRYWAIT P0, [UR4+0x14068], R7 ;  /* 0x01406807ff0075a7 */ /* 0x000ea40008001104 */
[----:B--2---:R-:W-:Y:S05]  /*3ba0*/  @!P0 BRA `(.L_x_82) ;  /* 0x0000017c00688947 */ /* 0x004fea0003800000 */
.L_x_400:
[----:B------:R-:W-:Y:S01]  /*3bb0*/  IMAD.MOV.U32 R2, RZ, RZ, 0xa8 ;  /* 0x000000a8ff027424 */ /* 0x000fe200078e00ff */
[----:B------:R-:W-:Y:S01]  /*3bc0*/  R2UR UR17, R4 ;  /* 0x00000000041172ca */ /* 0x000fe200000e0000 */
[----:B------:R-:W-:Y:S01]  /*3bd0*/  IMAD.MOV.U32 R4, RZ, RZ, 0xb0 ;  /* 0x000000b0ff047424 */ /* 0x000fe200078e00ff */
[----:B------:R-:W-:Y:S01]  /*3be0*/  R2UR UR18, R3 ;  /* 0x00000000031272ca */ /* 0x000fe200000e0000 */
[----:B--2---:R-:W-:Y:S01]  /*3bf0*/  IMAD.MOV.U32 R0, RZ, RZ, 0x180 ;  /* 0x00000180ff007424 */ /* 0x004fe200078e00ff */
[----:B------:R-:W-:Y:S01]  /*3c00*/  R2UR UR15, R2 ;  /* 0x00000000020f72ca */ /* 0x000fe200000e0000 */
[----:B------:R-:W-:Y:S01]  /*3c10*/  IMAD.MOV.U32 R2, RZ, RZ, 0xb8 ;  /* 0x000000b8ff027424 */ /* 0x000fe200078e00ff */
[----:B------:R-:W-:Y:S01]  /*3c20*/  R2UR UR13, R4 ;  /* 0x00000000040d72ca */ /* 0x000fe200000e0000 */
[----:B------:R-:W-:Y:S01]  /*3c30*/  IMAD.MOV.U32 R3, RZ, RZ, 0x180 ;  /* 0x00000180ff037424 */ /* 0x000fe200078e00ff */
[----:B------:R-:W-:Y:S01]  /*3c40*/  R2UR UR16, R0 ;  /* 0x00000000001072ca */ /* 0x000fe200000e0000 */
[----:B------:R-:W-:Y:S01]  /*3c50*/  IMAD.MOV.U32 R4, RZ, RZ, 0xc0 ;  /* 0x000000c0ff047424 */ /* 0x000fe200078e00ff */
[----:B------:R-:W-:Y:S01]  /*3c60*/  R2UR UR11, R2 ;  /* 0x00000000020b72ca */ /* 0x000fe200000e0000 */
[----:B------:R-:W-:Y:S01]  /*3c70*/  IMAD.MOV.U32 R2, RZ, RZ, 0xc8 ;  /* 0x000000c8ff027424 */ /* 0x000fe200078e00ff */
[----:B------:R-:W-:Y:S01]  /*3c80*/  UIADD3 UR22, UPT, UPT, UR6, UR27, URZ ;  /* 0x0000001b06167290 */ /* 0x000fe2000fffe0ff */
[C---:B------:R-:W-:Y:S01]  /*3c90*/  R2UR UR14, R3.reuse ;  /* 0x00000000030e72ca */ /* 0x040fe200000e0000 */
[----:B------:R-:W-:Y:S01]  /*3ca0*/  UISETP.NE.U32.AND UP0, UPT, UR7, URZ, UPT ;  /* 0x000000ff0700728c */ /* 0x000fe2000bf05070 */
[----:B------:R-:W-:Y:S01]  /*3cb0*/  R2UR UR12, R0 ;  /* 0x00000000000c72ca */ /* 0x000fe200000e0000 */
[----:B------:R-:W-:Y:S01]  /*3cc0*/  UIADD3 UR54, UPT, UPT, UR22, 0x80, URZ ;  /* 0x0000008016367890 */ /* 0x000fe2000fffe0ff */
[----:B-1----:R-:W-:Y:S01]  /*3cd0*/  R2UR UR5, R2 ;  /* 0x00000000020572ca */ /* 0x002fe200000e0000 */
[----:B------:R-:W-:Y:S01]  /*3ce0*/  IMAD.MOV.U32 R2, RZ, RZ, 0xd0 ;  /* 0x000000d0ff027424 */ /* 0x000fe200078e00ff */
[----:B------:R-:W-:Y:S01]  /*3cf0*/  R2UR UR9, R4 ;  /* 0x00000000040972ca */ /* 0x000fe200000e0000 */
[----:B------:R-:W-:Y:S01]  /*3d00*/  UIADD3 UR52, UPT, UPT, UR22, 0x100, URZ ;  /* 0x0000010016347890 */ /* 0x000fe2000fffe0ff */
[----:B------:R-:W-:Y:S01]  /*3d10*/  R2UR UR10, R3 ;  /* 0x00000000030a72ca */ /* 0x000fe200000e0000 */
[----:B------:R-:W-:Y:S01]  /*3d20*/  UIADD3 UR50, UPT, UPT, UR22, 0x180, URZ ;  /* 0x0000018016327890 */ /* 0x000fe2000fffe0ff */
[----:B------:R-:W-:Y:S01]  /*3d30*/  R2UR UR19, R2 ;  /* 0x00000000021372ca */ /* 0x000fe200000e0000 */
[----:B------:R-:W-:Y:S01]  /*3d40*/  IMAD.MOV.U32 R2, RZ, RZ, 0xd8 ;  /* 0x000000d8ff027424 */ /* 0x000fe200078e00ff */
[C---:B------:R-:W-:Y:S01]  /*3d50*/  R2UR UR8, R0.reuse ;  /* 0x00000000000872ca */ /* 0x040fe200000e0000 */
[----:B------:R-:W-:Y:S01]  /*3d60*/  UIADD3 UR48, UPT, UPT, UR22, 0x200, URZ ;  /* 0x0000020016307890 */ /* 0x000fe2000fffe0ff */
[----:B------:R-:W-:Y:S01]  /*3d70*/  R2UR UR20, R0 ;  /* 0x00000000001472ca */ /* 0x000fe200000e0000 */
[----:B------:R-:W-:Y:S01]  /*3d80*/  UIADD3 UR46, UPT, UPT, UR22, 0x280, URZ ;  /* 0x00000280162e7890 */ /* 0x000fe2000fffe0ff */
[----:B------:R-:W-:Y:S01]  /*3d90*/  R2UR UR6, R2 ;  /* 0x00000000020672ca */ /* 0x000fe200000e0000 */
[----:B------:R-:W-:Y:S01]  /*3da0*/  UIADD3 UR44, UPT, UPT, UR22, 0x300, URZ ;  /* 0x00000300162c7890 */ /* 0x000fe2000fffe0ff */
[----:B------:R-:W-:Y:S01]  /*3db0*/  R2UR UR7, R0 ;  /* 0x00000000000772ca */ /* 0x000fe200000e0000 */
[----:B------:R-:W-:Y:S01]  /*3dc0*/  UMOV UR40, 0x0 ;  /* 0x0000000000287882 */ /* 0x000fe20000000000 */
[----:B------:R-:W-:Y:S01]  /*3dd0*/  UMOV UR41, 0x8110010 ;  /* 0x0811001000297882 */ /* 0x000fe20000000000 */
[----:B------:R-:W-:Y:S01]  /*3de0*/  UMOV UR23, 0x40004040 ;  /* 0x4000404000177882 */ /* 0x000fe20000000000 */
[----:B------:R-:W-:Y:S01]  /*3df0*/  UIADD3 UR42, UPT, UPT, UR22, 0x380, URZ ;  /* 0x00000380162a7890 */ /* 0x000fe2000fffe0ff */
[----:B------:R1:W-:Y:S01]  /*3e00*/  UTCHMMA tmem[UR17], gdesc[UR22], tmem[UR18], tmem[UR40], idesc[UR41], UP0 ;  /* 0x00ff2816110079ea */ /* 0x0003e20008000012 */
[----:B------:R-:W-:Y:S01]  /*3e10*/  UMOV UR38, 0x0 ;  /* 0x0000000000267882 */ /* 0x000fe20000000000 */
        /* <DEDUP_REMOVED lines=29> */
.L_x_83:
[----:B-1----:R-:W-:-:S09]  /*3ff0*/  UIADD3 UR5, UPT, UPT, UR4, 0x14098, URZ ;  /* 0x0001409804057890 */ /* 0x002fd2000fffe0ff */
[----:B------:R1:W-:Y:S01]  /*4000*/  UTCBAR [UR5], URZ ;  /* 0x000000ff050073e9 */ /* 0x0003e200080000ff */
[----:B------:R-:W-:Y:S05]  /*4010*/  BRA.U !UP1, `(.L_x_84) ;  /* 0x0000000109047547 */ /* 0x000fea000b800000 */
[----:B-1----:R-:W-:Y:S05]  /*4020*/  BPT.TRAP 0x1 ;  /* 0x000000040000795c */ /* 0x002fea0000300000 */
.L_x_84:
[----:B-1----:R-:W-:-:S04]  /*4030*/  ULEA UR5, UR26, UR4, 0x3 ;  /* 0x000000041a057291 */ /* 0x002fc8000f8e18ff */
[----:B------:R-:W-:-:S09]  /*4040*/  UIADD3 UR5, UPT, UPT, UR5, 0x14038, URZ ;  /* 0x0001403805057890 */ /* 0x000fd2000fffe0ff */
[----:B------:R1:W-:Y:S01]  /*4050*/  UTCBAR [UR5], URZ ;  /* 0x000000ff050073e9 */ /* 0x0003e200080000ff */
[----:B------:R-:W-:Y:S05]  /*4060*/  BRA.U UP4, `(.L_x_85) ;  /* 0x0000000104047547 */ /* 0x000fea000b800000 */
[----:B-1----:R-:W-:Y:S05]  /*4070*/  BPT.TRAP 0x1 ;  /* 0x000000040000795c */ /* 0x002fea0000300000 */
.L_x_85:
[----:B-1----:R-:W-:-:S09]  /*4080*/  UIADD3 UR5, UPT, UPT, UR4, 0x14050, URZ ;  /* 0x0001405004057890 */ /* 0x002fd2000fffe0ff */
[----:B------:R1:W-:Y:S01]  /*4090*/  UTCBAR [UR5], URZ ;  /* 0x000000ff050073e9 */ /* 0x0003e200080000ff */
[----:B------:R-:W-:Y:S05]  /*40a0*/  BRA.U UP3, `(.L_x_86) ;  /* 0x0000000103047547 */ /* 0x000fea000b800000 */
[----:B-1----:R-:W-:Y:S05]  /*40b0*/  BPT.TRAP 0x1 ;  /* 0x000000040000795c */ /* 0x002fea0000300000 */
.L_x_86:
[----:B------:R-:W-:-:S13]  /*40c0*/  ELECT P0, URZ, PT ;  /* 0x0000000000ff782f */ /* 0x000fda0003800000 */
[----:B-1----:R-:W-:Y:S05]  /*40d0*/  @!P0 EXIT ;  /* 0x000000000000894d */ /* 0x002fea0003800000 */
[----:B------:R-:W-:-:S09]  /*40e0*/  UIADD3 UR4, UPT, UPT, UR4, 0x14060, URZ ;  /* 0x0001406004047890 */ /* 0x000fd2000fffe0ff */
[----:B------:R1:W-:Y:S01]  /*40f0*/  UTCBAR [UR4], URZ ;  /* 0x000000ff040073e9 */ /* 0x0003e200080000ff */
[----:B------:R-:W-:Y:S01]  /*4100*/  NOP ;  /* 0x0000000000007918 */ /* 0x000fe20000000000 */
[----:B-1----:R-:W-:Y:S05]  /*4110*/  EXIT ;  /* 0x000000000000794d */ /* 0x002fea0003800000 */
.L_x_28:
[----:B------:R-:W-:-:S08]  /*4120*/  NOP ;  /* 0x0000000000007918 */ /* 0x000fd00000000000 */
[----:B------:R-:W1:-:S00]  /*4130*/  USETMAXREG.DEALLOC.CTAPOOL 0x60 ;  /* 0x00000060000079c8 */ /* 0x000e4000080e0500 */
[----:B------:R-:W2:Y:S01]  /*4140*/  S2UR UR40, SR_CTAID.X ;  /* 0x00000000002879c3 */ /* 0x000ea20000002500 */
[----:B------:R-:W3:Y:S01]  /*4150*/  LDCU UR4, c[0x0][0x380] ;  /* 0x00007000ff0477ac */ /* 0x000ee20008000800 */
[----:B--2---:R-:W-:-:S04]  /*4160*/  USHF.L.U32 UR39, UR40, 0x8, URZ ;  /* 0x0000000828277899 */ /* 0x004fc800080006ff */
[----:B---3--:R-:W-:-:S06]  /*4170*/  UISETP.GE.U32.AND UP0, UPT, UR39, UR4, UPT ;  /* 0x000000042700728c */ /* 0x008fcc000bf06070 */
[----:B------:R-:W-:-:S13]  /*4180*/  PLOP3.LUT P0, PT, PT, PT, UP0, 0x80, 0x8 ;  /* 0x000000000008781c */ /* 0x000fda0003f0f008 */
[----:B-1----:R-:W-:Y:S05]  /*4190*/  @P0 EXIT ;  /* 0x000000000000094d */ /* 0x002fea0003800000 */
[----:B------:R-:W1:Y:S01]  /*41a0*/  LDCU UR5, c[0x0][0x384] ;  /* 0x00007080ff0577ac */ /* 0x000e620008000800 */
[----:B------:R-:W2:Y:S01]  /*41b0*/  LDCU.64 UR48, c[0x0][0x358] ;  /* 0x00006b00ff3077ac */ /* 0x000ea20008000a00 */
[----:B-1----:R-:W-:-:S09]  /*41c0*/  UISETP.NE.AND UP0, UPT, UR5, URZ, UPT ;  /* 0x000000ff0500728c */ /* 0x002fd2000bf05270 */
[----:B--2---:R-:W-:Y:S05]  /*41d0*/  BRA.U UP0, `(.L_x_87) ;  /* 0x00000041004c7547 */ /* 0x004fea000b800000 */
[----:B------:R-:W-:-:S09]  /*41e0*/  UISETP.NE.AND UP0, UPT, UR38, URZ, UPT ;  /* 0x000000ff2600728c */ /* 0x000fd2000bf05270 */
[----:B------:R-:W-:Y:S05]  /*41f0*/  BRA.U UP0, `(.L_x_88) ;  /* 0x0000000100047547 */ /* 0x000fea000b800000 */
[----:B------:R-:W-:Y:S05]  /*4200*/  BPT.TRAP 0x1 ;  /* 0x000000040000795c */ /* 0x000fea0000300000 */
.L_x_88:
[----:B------:R-:W1:Y:S01]  /*4210*/  S2R R16, SR_CgaCtaId ;  /* 0x0000000000107919 */ /* 0x000e620000008800 */
[----:B------:R-:W-:Y:S01]  /*4220*/  IMAD.MOV.U32 R3, RZ, RZ, 0x1 ;  /* 0x00000001ff037424 */ /* 0x000fe200078e00ff */
[----:B------:R-:W-:Y:S02]  /*4230*/  MOV R5, 0x400 ;  /* 0x0000040000057802 */ /* 0x000fe40000000f00 */
[----:B------:R-:W-:Y:S02]  /*4240*/  LOP3.LUT P1, R17, R18, 0x7f, RZ, 0xc0, !PT ;  /* 0x0000007f12117812 */ /* 0x000fe4000782c0ff */
[----:B------:R-:W-:Y:S02]  /*4250*/  SHF.L.U32 R3, R3, 0x1f, RZ ;  /* 0x0000001f03037819 */ /* 0x000fe400000006ff */
[----:B-1----:R-:W-:-:S04]  /*4260*/  LEA R16, R16, R5, 0x18 ;  /* 0x0000000510107211 */ /* 0x002fc800078ec0ff */
[----:B------:R-:W1:Y:S02]  /*4270*/  SYNCS.PHASECHK.TRANS64.TRYWAIT P0, [R16+URZ+0x140c0], R3 ;  /* 0x0140c003100075a7 */ /* 0x000e6400080011ff */
[----:B-1----:R-:W-:Y:S05]  /*4280*/  @!P0 BRA `(.L_x_89) ;  /* 0x0000017400c88947 */ /* 0x002fea0003800000 */
.L_x_401:
[----:B------:R-:W-:Y:S04]  /*4290*/  BSSY.RECONVERGENT B6, `(.L_x_90) ;  /* 0x000023c000067945 */ /* 0x000fe80003800200 */
[----:B------:R-:W-:Y:S05]  /*42a0*/  @P1 BRA `(.L_x_91) ;  /* 0x0000002000e81947 */ /* 0x000fea0003800000 */
[----:B------:R-:W2:Y:S01]  /*42b0*/  S2UR UR4, SR_CTAID.Z ;  /* 0x00000000000479c3 */ /* 0x000ea20000002700 */
[----:B------:R-:W2:Y:S01]  /*42c0*/  LDCU UR7, c[0x0][0x370] ;  /* 0x00006e00ff0777ac */ /* 0x000ea20008000800 */
[----:B------:R-:W3:Y:S06]  /*42d0*/  LDCU UR5, c[0x0][0x374] ;  /* 0x00006e80ff0577ac */ /* 0x000eec0008000800 */
[----:B------:R-:W4:Y:S01]  /*42e0*/  S2UR UR6, SR_CTAID.Y ;  /* 0x00000000000679c3 */ /* 0x000f220000002600 */
[----:B--2---:R-:W-:-:S04]  /*42f0*/  UIMAD UR4, UR7, UR4, URZ ;  /* 0x00000004070472a4 */ /* 0x004fc8000f8e02ff */
[----:B------:R-:W-:Y:S02]  /*4300*/  UIADD3 UR4, UPT, UPT, URZ, -UR4, URZ ;  /* 0x80000004ff047290 */ /* 0x000fe4000fffe0ff */
[----:B----4-:R-:W-:Y:S02]  /*4310*/  UIMAD UR6, UR7, UR6, UR40 ;  /* 0x00000006070672a4 */ /* 0x010fe4000f8e0228 */
[----:B---3--:R-:W-:-:S04]  /*4320*/  UIMAD UR4, UR4, UR5, URZ ;  /* 0x00000005040472a4 */ /* 0x008fc8000f8e02ff */
[----:B------:R-:W-:-:S09]  /*4330*/  UISETP.NE.AND UP0, UPT, UR6, UR4, UPT ;  /* 0x000000040600728c */ /* 0x000fd2000bf05270 */
[----:B------:R-:W-:Y:S05]  /*4340*/  BRA.U UP0, `(.L_x_91) ;  /* 0x0000002100c07547 */ /* 0x000fea000b800000 */
[----:B------:R-:W2:Y:S01]  /*4350*/  LDC.64 R8, c[0x4][0xa0] ;  /* 0x01002800ff087b82 */ /* 0x000ea20000000a00 */
[----:B------:R-:W-:Y:S01]  /*4360*/  MOV R25, 0x0 ;  /* 0x0000000000197802 */ /* 0x000fe20000000f00 */
[----:B------:R-:W3:Y:S01]  /*4370*/  LDCU.64 UR4, c[0x4][0xd0] ;  /* 0x01001a00ff0477ac */ /* 0x000ee20008000a00 */
[----:B------:R-:W-:Y:S01]  /*4380*/  IADD3 R24, P0, PT, R22, 0x8, RZ ;  /* 0x0000000816187810 */ /* 0x000fe20007f1e0ff */
[----:B------:R-:W-:Y:S01]  /*4390*/  IMAD.MOV.U32 R6, RZ, RZ, R22 ;  /* 0x000000ffff067224 */ /* 0x000fe200078e0016 */
[----:B------:R-:W-:-:S03]  /*43a0*/  MOV R7, R19 ;  /* 0x0000001300077202 */ /* 0x000fc60000000f00 */
[----:B-1----:R1:W4:Y:S01]  /*43b0*/  LDC.64 R2, c[0x4][R25] ;  /* 0x0100000019027b82 */ /* 0x0023220000000a00 */
[----:B------:R-:W-:Y:S02]  /*43c0*/  IMAD.X R23, RZ, RZ, R19, P0 ;  /* 0x000000ffff177224 */ /* 0x000fe400000e0613 */
[----:B---3--:R-:W-:Y:S01]  /*43d0*/  IMAD.U32 R4, RZ, RZ, UR4 ;  /* 0x00000004ff047e24 */ /* 0x008fe2000f8e00ff */
[----:B------:R-:W-:Y:S01]  /*43e0*/  MOV R5, UR5 ;  /* 0x0000000500057c02 */ /* 0x000fe20008000f00 */
[----:B--2---:R1:W-:Y:S04]  /*43f0*/  STL.64 [R1], R8 ;  /* 0x0000000801007387 */ /* 0x0043e80000100a00 */
[----:B------:R-:W-:-:S07]  /*4400*/  LEPC R20, `(.L_x_92) ;  /* 0x000000001014794e */ /* 0x000fce0000000000 */
[----:B-1--4-:R-:W-:Y:S05]  /*4410*/  CALL.ABS.NOINC R2 ;  /* 0x0000000002007343 */ /* 0x012fea0003c00000 */
.L_x_92:
[----:B------:R-:W-:Y:S01]  /*4420*/  IMAD.MOV.U32 R2, RZ, RZ, 0x3 ;  /* 0x00000003ff027424 */ /* 0x000fe200078e00ff */
[----:B------:R1:W2:Y:S01]  /*4430*/  LDC.64 R8, c[0x4][R25] ;  /* 0x0100000019087b82 */ /* 0x0002a20000000a00 */
[----:B------:R-:W-:Y:S01]  /*4440*/  IMAD.MOV.U32 R3, RZ, RZ, 0x4 ;  /* 0x00000004ff037424 */ /* 0x000fe200078e00ff */
[----:B------:R-:W3:Y:S01]  /*4450*/  LDCU.64 UR4, c[0x4][0xe8] ;  /* 0x01001d00ff0477ac */ /* 0x000ee20008000a00 */
[----:B------:R-:W-:Y:S01]  /*4460*/  MOV R6, R24 ;  /* 0x0000001800067202 */ /* 0x000fe20000000f00 */
[----:B------:R1:W-:Y:S01]  /*4470*/  STL [R1+0x10], R2 ;  /* 0x0000100201007387 */ /* 0x0003e20000100800 */
[----:B------:R-:W-:-:S03]  /*4480*/  MOV R7, R23 ;  /* 0x0000001700077202 */ /* 0x000fc60000000f00 */
[----:B------:R1:W-:Y:S01]  /*4490*/  STL.64 [R1+0x8], R2 ;  /* 0x0000080201007387 */ /* 0x0003e20000100a00 */
[----:B---3--:R-:W-:Y:S01]  /*44a0*/  MOV R4, UR4 ;  /* 0x0000000400047c02 */ /* 0x008fe20008000f00 */
[----:B------:R-:W-:Y:S02]  /*44b0*/  IMAD.U32 R5, RZ, RZ, UR5 ;  /* 0x00000005ff057e24 */ /* 0x000fe4000f8e00ff */
[----:B------:R-:W-:-:S07]  /*44c0*/  LEPC R20, `(.L_x_93) ;  /* 0x000000001014794e */ /* 0x000fce0000000000 */
[----:B-12---:R-:W-:Y:S05]  /*44d0*/  CALL.ABS.NOINC R8 ;  /* 0x0000000008007343 */ /* 0x006fea0003c00000 */
.L_x_93:
[----:B------:R1:W2:Y:S01]  /*44e0*/  LDC.64 R2, c[0x4][R25] ;  /* 0x0100000019027b82 */ /* 0x0002a20000000a00 */
[----:B------:R-:W3:Y:S01]  /*44f0*/  LDCU.64 UR4, c[0x4][0xe0] ;  /* 0x01001c00ff0477ac */ /* 0x000ee20008000a00 */
[----:B------:R-:W-:Y:S01]  /*4500*/  CS2R R6, SRZ ;  /* 0x0000000000067805 */ /* 0x000fe2000001ff00 */
[----:B---3--:R-:W-:Y:S01]  /*4510*/  IMAD.U32 R4, RZ, RZ, UR4 ;  /* 0x00000004ff047e24 */ /* 0x008fe2000f8e00ff */
[----:B------:R-:W-:-:S04]  /*4520*/  MOV R5, UR5 ;  /* 0x0000000500057c02 */ /* 0x000fc80008000f00 */
[----:B------:R-:W-:-:S07]  /*4530*/  LEPC R20, `(.L_x_94) ;  /* 0x000000001014794e */ /* 0x000fce0000000000 */
[----:B-12---:R-:W-:Y:S05]  /*4540*/  CALL.ABS.NOINC R2 ;  /* 0x0000000002007343 */ /* 0x006fea0003c00000 */
.L_x_94:
[----:B------:R1:W2:Y:S01]  /*4550*/  LDC.64 R2, c[0x4][R25] ;  /* 0x0100000019027b82 */ /* 0x0002a20000000a00 */
[----:B------:R-:W3:Y:S01]  /*4560*/  LDCU.64 UR4, c[0x4][0xf0] ;  /* 0x01001e00ff0477ac */ /* 0x000ee20008000a00 */
[----:B------:R-:W-:Y:S01]  /*4570*/  CS2R R6, SRZ ;  /* 0x0000000000067805 */ /* 0x000fe2000001ff00 */
[----:B---3--:R-:W-:Y:S01]  /*4580*/  IMAD.U32 R4, RZ, RZ, UR4 ;  /* 0x00000004ff047e24 */ /* 0x008fe2000f8e00ff */
[----:B------:R-:W-:-:S04]  /*4590*/  MOV R5, UR5 ;  /* 0x0000000500057c02 */ /* 0x000fc80008000f00 */
[----:B------:R-:W-:-:S07]  /*45a0*/  LEPC R20, `(.L_x_95) ;  /* 0x000000001014794e */ /* 0x000fce0000000000 */
[----:B-12---:R-:W-:Y:S05]  /*45b0*/  CALL.ABS.NOINC R2 ;  /* 0x0000000002007343 */ /* 0x006fea0003c00000 */
.L_x_95:
[----:B------:R1:W2:Y:S01]  /*45c0*/  LDC.64 R2, c[0x4][R25] ;  /* 0x0100000019027b82 */ /* 0x0002a20000000a00 */
[----:B------:R-:W3:Y:S01]  /*45d0*/  LDCU.64 UR4, c[0x4][0xf8] ;  /* 0x01001f00ff0477ac */ /* 0x000ee20008000a00 */
[----:B------:R-:W-:Y:S01]  /*45e0*/  CS2R R6, SRZ ;  /* 0x0000000000067805 */ /* 0x000fe2000001ff00 */
[----:B---3--:R-:W-:Y:S01]  /*45f0*/  IMAD.U32 R4, RZ, RZ, UR4 ;  /* 0x00000004ff047e24 */ /* 0x008fe2000f8e00ff */
[----:B------:R-:W-:-:S04]  /*4600*/  MOV R5, UR5 ;  /* 0x0000000500057c02 */ /* 0x000fc80008000f00 */
[----:B------:R-:W-:-:S07]  /*4610*/  LEPC R20, `(.L_x_96) ;  /* 0x000000001014794e */ /* 0x000fce0000000000 */
[----:B-12---:R-:W-:Y:S05]  /*4620*/  CALL.ABS.NOINC R2 ;  /* 0x0000000002007343 */ /* 0x006fea0003c00000 */
.L_x_96:
[----:B------:R-:W-:Y:S01]  /*4630*/  HFMA2 R0, -RZ, RZ, 0, 9.5367431640625e-07 ;  /* 0x00000010ff007431 */ /* 0x000fe200000001ff */
[----:B------:R1:W2:Y:S01]  /*4640*/  LDC.64 R2, c[0x4][R25] ;  /* 0x0100000019027b82 */ /* 0x0002a20000000a00 */
[----:B------:R-:W3:Y:S01]  /*4650*/  LDCU.64 UR4, c[0x4][0xc8] ;  /* 0x01001900ff0477ac */ /* 0x000ee20008000a00 */
[----:B------:R-:W-:Y:S01]  /*4660*/  MOV R6, R22 ;  /* 0x0000001600067202 */ /* 0x000fe20000000f00 */
[----:B------:R-:W-:Y:S01]  /*4670*/  IMAD.MOV.U32 R7, RZ, RZ, R19 ;  /* 0x000000ffff077224 */ /* 0x000fe200078e0013 */
[----:B------:R1:W-:Y:S01]  /*4680*/  STL [R1], R0 ;  /* 0x0000000001007387 */ /* 0x0003e20000100800 */
[----:B---3--:R-:W-:Y:S01]  /*4690*/  MOV R4, UR4 ;  /* 0x0000000400047c02 */ /* 0x008fe20008000f00 */
[----:B------:R-:W-:-:S04]  /*46a0*/  IMAD.U32 R5, RZ, RZ, UR5 ;  /* 0x00000005ff057e24 */ /* 0x000fc8000f8e00ff */
[----:B------:R-:W-:-:S07]  /*46b0*/  LEPC R20, `(.L_x_97) ;  /* 0x000000001014794e */ /* 0x000fce0000000000 */
[----:B-12---:R-:W-:Y:S05]  /*46c0*/  CALL.ABS.NOINC R2 ;  /* 0x0000000002007343 */ /* 0x006fea0003c00000 */
.L_x_97:
[----:B------:R-:W1:Y:S01]  /*46d0*/  S2R R3, SR_SWINHI ;  /* 0x0000000000037919 */ /* 0x000e620000002f00 */
[----:B------:R-:W2:Y:S01]  /*46e0*/  LDCU.64 UR4, c[0x4][0x100] ;  /* 0x01002000ff0477ac */ /* 0x000ea20008000a00 */
[----:B------:R-:W-:Y:S02]  /*46f0*/  MOV R6, R22 ;  /* 0x0000001600067202 */ /* 0x000fe40000000f00 */
[----:B------:R-:W-:Y:S01]  /*4700*/  MOV R7, R19 ;  /* 0x0000001300077202 */ /* 0x000fe20000000f00 */
[----:B--2---:R-:W-:Y:S02]  /*4710*/  IMAD.U32 R4, RZ, RZ, UR4 ;  /* 0x00000004ff047e24 */ /* 0x004fe4000f8e00ff */
[----:B------:R-:W-:Y:S01]  /*4720*/  IMAD.U32 R5, RZ, RZ, UR5 ;  /* 0x00000005ff057e24 */ /* 0x000fe2000f8e00ff */
[----:B------:R-:W-:Y:S02]  /*4730*/  MOV R8, R16 ;  /* 0x0000001000087202 */ /* 0x000fe40000000f00 */
[----:B-1----:R-:W-:-:S02]  /*4740*/  MOV R9, R3 ;  /* 0x0000000300097202 */ /* 0x002fc40000000f00 */
[----:B------:R1:W2:Y:S03]  /*4750*/  LDC.64 R2, c[0x4][R25] ;  /* 0x0100000019027b82 */ /* 0x0002a60000000a00 */
[----:B------:R1:W-:Y:S02]  /*4760*/  STL.64 [R1], R8 ;  /* 0x0000000801007387 */ /* 0x0003e40000100a00 */
[----:B------:R-:W-:-:S07]  /*4770*/  LEPC R20, `(.L_x_98) ;  /* 0x000000001014794e */ /* 0x000fce0000000000 */
[----:B-12---:R-:W-:Y:S05]  /*4780*/  CALL.ABS.NOINC R2 ;  /* 0x0000000002007343 */ /* 0x006fea0003c00000 */
.L_x_98:
[----:B------:R-:W1:Y:S01]  /*4790*/  LDC.64 R8, c[0x4][0xd8] ;  /* 0x01003600ff087b82 */ /* 0x000e620000000a00 */
[----:B------:R-:W2:Y:S01]  /*47a0*/  LDCU.64 UR4, c[0x4][0xd0] ;  /* 0x01001a00ff0477ac */ /* 0x000ea20008000a00 */
[----:B------:R-:W-:Y:S02]  /*47b0*/  MOV R6, R22 ;  /* 0x0000001600067202 */ /* 0x000fe40000000f00 */
[----:B------:R-:W-:-:S04]  /*47c0*/  MOV R7, R19 ;  /* 0x0000001300077202 */ /* 0x000fc80000000f00 */
[----:B------:R3:W4:Y:S01]  /*47d0*/  LDC.64 R2, c[0x4][R25] ;  /* 0x0100000019027b82 */ /* 0x0007220000000a00 */
[----:B--2---:R-:W-:Y:S02]  /*47e0*/  IMAD.U32 R4, RZ, RZ, UR4 ;  /* 0x00000004ff047e24 */ /* 0x004fe4000f8e00ff */
[----:B------:R-:W-:Y:S01]  /*47f0*/  IMAD.U32 R5, RZ, RZ, UR5 ;  /* 0x00000005ff057e24 */ /* 0x000fe2000f8e00ff */
[----:B-1----:R3:W-:Y:S04]  /*4800*/  STL.64 [R1], R8 ;  /* 0x0000000801007387 */ /* 0x0027e80000100a00 */
[----:B------:R-:W-:-:S07]  /*4810*/  LEPC R20, `(.L_x_99) ;  /* 0x000000001014794e */ /* 0x000fce0000000000 */
[----:B---34-:R-:W-:Y:S05]  /*4820*/  CALL.ABS.NOINC R2 ;  /* 0x0000000002007343 */ /* 0x018fea0003c00000 */
.L_x_99:
[----:B------:R-:W-:Y:S01]  /*4830*/  HFMA2 R0, -RZ, RZ, 0, 2.384185791015625e-06 ;  /* 0x00000028ff007431 */ /* 0x000fe200000001ff */
        /* <DEDUP_REMOVED lines=9> */
.L_x_100:
        /* <DEDUP_REMOVED lines=10> */
.L_x_101:
[----:B------:R1:W2:Y:S01]  /*4970*/  LDC.64 R2, c[0x4][R25] ;  /* 0x0100000019027b82 */ /* 0x0002a20000000a00 */
[----:B------:R-:W3:Y:S01]  /*4980*/  LDCU.64 UR4, c[0x4][0xe0] ;  /* 0x01001c00ff0477ac */ /* 0x000ee20008000a00 */
[----:B------:R-:W-:Y:S01]  /*4990*/  CS2R R6, SRZ ;  /* 0x0000000000067805 */ /* 0x000fe2000001ff00 */
[----:B---3--:R-:W-:Y:S01]  /*49a0*/  IMAD.U32 R4, RZ, RZ, UR4 ;  /* 0x00000004ff047e24 */ /* 0x008fe2000f8e00ff */
[----:B------:R-:W-:-:S04]  /*49b0*/  MOV R5, UR5 ;  /* 0x0000000500057c02 */ /* 0x000fc80008000f00 */
[----:B------:R-:W-:-:S07]  /*49c0*/  LEPC R20, `(.L_x_102) ;  /* 0x000000001014794e */ /* 0x000fce0000000000 */
[----:B-12---:R-:W-:Y:S05]  /*49d0*/  CALL.ABS.NOINC R2 ;  /* 0x0000000002007343 */ /* 0x006fea0003c00000 */
.L_x_102:
[----:B------:R-:W-:Y:S01]  /*49e0*/  HFMA2 R0, -RZ, RZ, 0, 4.76837158203125e-07 ;  /* 0x00000008ff007431 */ /* 0x000fe200000001ff */
        /* <DEDUP_REMOVED lines=9> */
.L_x_103:
[----:B------:R-:W-:Y:S01]  /*4a80*/  HFMA2 R0, -RZ, RZ, 0, 2.6226043701171875e-06 ;  /* 0x0000002cff007431 */ /* 0x000fe200000001ff */
        /* <DEDUP_REMOVED lines=9> */
.L_x_104:
[----:B------:R1:W2:Y:S01]  /*4b20*/  LDC.64 R2, c[0x4][R25] ;  /* 0x0100000019027b82 */ /* 0x0002a20000000a00 */
[----:B------:R-:W3:Y:S01]  /*4b30*/  LDCU.64 UR4, c[0x4][0xe0] ;  /* 0x01001c00ff0477ac */ /* 0x000ee20008000a00 */
[----:B------:R-:W-:Y:S01]  /*4b40*/  CS2R R6, SRZ ;  /* 0x0000000000067805 */ /* 0x000fe2000001ff00 */
[----:B---3--:R-:W-:Y:S01]  /*4b50*/  IMAD.U32 R4, RZ, RZ, UR4 ;  /* 0x00000004ff047e24 */ /* 0x008fe2000f8e00ff */
[----:B------:R-:W-:-:S04]  /*4b60*/  MOV R5, UR5 ;  /* 0x0000000500057c02 */ /* 0x000fc80008000f00 */
[----:B------:R-:W-:-:S07]  /*4b70*/  LEPC R20, `(.L_x_105) ;  /* 0x000000001014794e */ /* 0x000fce0000000000 */
[----:B-12---:R-:W-:Y:S05]  /*4b80*/  CALL.ABS.NOINC R2 ;  /* 0x0000000002007343 */ /* 0x006fea0003c00000 */
.L_x_105:
        /* <DEDUP_REMOVED lines=10> */
.L_x_106:
[----:B------:R-:W-:Y:S01]  /*4c30*/  HFMA2 R0, -RZ, RZ, 0, 2.443790435791015625e-06 ;  /* 0x00000029ff007431 */ /* 0x000fe200000001ff */
        /* <DEDUP_REMOVED lines=9> */
.L_x_107:
        /* <DEDUP_REMOVED lines=10> */
.L_x_108:
        /* <DEDUP_REMOVED lines=10> */
.L_x_109:
[----:B------:R1:W2:Y:S01]  /*4e10*/  LDC.64 R2, c[0x4][R25] ;  /* 0x0100000019027b82 */ /* 0x0002a20000000a00 */
[----:B------:R-:W3:Y:S01]  /*4e20*/  LDCU.64 UR4, c[0x4][0xe0] ;  /* 0x01001c00ff0477ac */ /* 0x000ee20008000a00 */
[----:B------:R-:W-:Y:S01]  /*4e30*/  CS2R R6, SRZ ;  /* 0x0000000000067805 */ /* 0x000fe2000001ff00 */
[----:B---3--:R-:W-:Y:S01]  /*4e40*/  IMAD.U32 R4, RZ, RZ, UR4 ;  /* 0x00000004ff047e24 */ /* 0x008fe2000f8e00ff */
[----:B------:R-:W-:-:S04]  /*4e50*/  MOV R5, UR5 ;  /* 0x0000000500057c02 */ /* 0x000fc80008000f00 */
[----:B------:R-:W-:-:S07]  /*4e60*/  LEPC R20, `(.L_x_110) ;  /* 0x000000001014794e */ /* 0x000fce0000000000 */
[----:B-12---:R-:W-:Y:S05]  /*4e70*/  CALL.ABS.NOINC R2 ;  /* 0x0000000002007343 */ /* 0x006fea0003c00000 */
.L_x_110:
[----:B------:R-:W-:Y:S01]  /*4e80*/  HFMA2 R0, -RZ, RZ, 0, 3.814697265625e-06 ;  /* 0x00000040ff007431 */ /* 0x000fe200000001ff */
        /* <DEDUP_REMOVED lines=9> */
.L_x_111:
        /* <DEDUP_REMOVED lines=10> */
.L_x_112:
[----:B------:R1:W2:Y:S01]  /*4fc0*/  LDC.64 R2, c[0x4][R25] ;  /* 0x0100000019027b82 */ /* 0x0002a20000000a00 */
[----:B------:R-:W3:Y:S01]  /*4fd0*/  LDCU.64 UR4, c[0x4][0xe0] ;  /* 0x01001c00ff0477ac */ /* 0x000ee20008000a00 */
[----:B------:R-:W-:Y:S01]  /*4fe0*/  CS2R R6, SRZ ;  /* 0x0000000000067805 */ /* 0x000fe2000001ff00 */
[----:B---3--:R-:W-:Y:S01]  /*4ff0*/  IMAD.U32 R4, RZ, RZ, UR4 ;  /* 0x00000004ff047e24 */ /* 0x008fe2000f8e00ff */
[----:B------:R-:W-:-:S04]  /*5000*/  MOV R5, UR5 ;  /* 0x0000000500057c02 */ /* 0x000fc80008000f00 */
[----:B------:R-:W-:-:S07]  /*5010*/  LEPC R20, `(.L_x_113) ;  /* 0x000000001014794e */ /* 0x000fce0000000000 */
[----:B-12---:R-:W-:Y:S05]  /*5020*/  CALL.ABS.NOINC R2 ;  /* 0x0000000002007343 */ /* 0x006fea0003c00000 */
.L_x_113:
[----:B------:R-:W-:Y:S01]  /*5030*/  HFMA2 R0, -RZ, RZ, 0, 5.9604644775390625e-08 ;  /* 0x00000001ff007431 */ /* 0x000fe200000001ff */
        /* <DEDUP_REMOVED lines=9> */
.L_x_114:
        /* <DEDUP_REMOVED lines=10> */
.L_x_115:
        /* <DEDUP_REMOVED lines=10> */
.L_x_116:
        /* <DEDUP_REMOVED lines=10> */
.L_x_117:
[----:B------:R1:W2:Y:S01]  /*52b0*/  LDC.64 R2, c[0x4][R25] ;  /* 0x0100000019027b82 */ /* 0x0002a20000000a00 */
[----:B------:R-:W3:Y:S01]  /*52c0*/  LDCU.64 UR4, c[0x4][0xe0] ;  /* 0x01001c00ff0477ac */ /* 0x000ee20008000a00 */
[----:B------:R-:W-:Y:S01]  /*52d0*/  CS2R R6, SRZ ;  /* 0x0000000000067805 */ /* 0x000fe2000001ff00 */
[----:B---3--:R-:W-:Y:S01]  /*52e0*/  IMAD.U32 R4, RZ, RZ, UR4 ;  /* 0x00000004ff047e24 */ /* 0x008fe2000f8e00ff */
[----:B------:R-:W-:-:S04]  /*52f0*/  MOV R5, UR5 ;  /* 0x0000000500057c02 */ /* 0x000fc80008000f00 */
[----:B------:R-:W-:-:S07]  /*5300*/  LEPC R20, `(.L_x_118) ;  /* 0x000000001014794e */ /* 0x000fce0000000000 */
[----:B-12---:R-:W-:Y:S05]  /*5310*/  CALL.ABS.NOINC R2 ;  /* 0x0000000002007343 */ /* 0x006fea0003c00000 */
.L_x_118:
        /* <DEDUP_REMOVED lines=10> */
.L_x_119:
        /* <DEDUP_REMOVED lines=10> */
.L_x_120:
[----:B------:R1:W2:Y:S01]  /*5460*/  LDC.64 R2, c[0x4][R25] ;  /* 0x0100000019027b82 */ /* 0x0002a20000000a00 */
[----:B------:R-:W3:Y:S01]  /*5470*/  LDCU.64 UR4, c[0x4][0xe0] ;  /* 0x01001c00ff0477ac */ /* 0x000ee20008000a00 */
[----:B------:R-:W-:Y:S01]  /*5480*/  CS2R R6, SRZ ;  /* 0x0000000000067805 */ /* 0x000fe2000001ff00 */
[----:B---3--:R-:W-:Y:S01]  /*5490*/  IMAD.U32 R4, RZ, RZ, UR4 ;  /* 0x00000004ff047e24 */ /* 0x008fe2000f8e00ff */
[----:B------:R-:W-:-:S04]  /*54a0*/  MOV R5, UR5 ;  /* 0x0000000500057c02 */ /* 0x000fc80008000f00 */
[----:B------:R-:W-:-:S07]  /*54b0*/  LEPC R20, `(.L_x_121) ;  /* 0x000000001014794e */ /* 0x000fce0000000000 */
[----:B-12---:R-:W-:Y:S05]  /*54c0*/  CALL.ABS.NOINC R2 ;  /* 0x0000000002007343 */ /* 0x006fea0003c00000 */
.L_x_121:
[----:B------:R-:W-:Y:S01]  /*54d0*/  HFMA2 R0, -RZ, RZ, 0, 1.1920928955078125e-07 ;  /* 0x00000002ff007431 */ /* 0x000fe200000001ff */
        /* <DEDUP_REMOVED lines=9> */
.L_x_122:
        /* <DEDUP_REMOVED lines=10> */
.L_x_123:
        /* <DEDUP_REMOVED lines=10> */
.L_x_124:
        /* <DEDUP_REMOVED lines=10> */
.L_x_125:
        /* <DEDUP_REMOVED lines=10> */
.L_x_126:
        /* <DEDUP_REMOVED lines=10> */
.L_x_127:
[----:B------:R1:W2:Y:S01]  /*5890*/  LDC.64 R2, c[0x4][R25] ;  /* 0x0100000019027b82 */ /* 0x0002a20000000a00 */
[----:B------:R-:W3:Y:S01]  /*58a0*/  LDCU.64 UR4, c[0x4][0xe0] ;  /* 0x01001c00ff0477ac */ /* 0x000ee20008000a00 */
[----:B------:R-:W-:Y:S01]  /*58b0*/  CS2R R6, SRZ ;  /* 0x0000000000067805 */ /* 0x000fe2000001ff00 */
[----:B---3--:R-:W-:Y:S01]  /*58c0*/  IMAD.U32 R4, RZ, RZ, UR4 ;  /* 0x00000004ff047e24 */ /* 0x008fe2000f8e00ff */
[----:B------:R-:W-:-:S04]  /*58d0*/  MOV R5, UR5 ;  /* 0x0000000500057c02 */ /* 0x000fc80008000f00 */
[----:B------:R-:W-:-:S07]  /*58e0*/  LEPC R20, `(.L_x_128) ;  /* 0x000000001014794e */ /* 0x000fce0000000000 */
[----:B-12---:R-:W-:Y:S05]  /*58f0*/  CALL.ABS.NOINC R2 ;  /* 0x0000000002007343 */ /* 0x006fea0003c00000 */
.L_x_128:
        /* <DEDUP_REMOVED lines=10> */
.L_x_129:
        /* <DEDUP_REMOVED lines=10> */
.L_x_130:
[----:B------:R1:W2:Y:S01]  /*5a40*/  LDC.64 R2, c[0x4][R25] ;  /* 0x0100000019027b82 */ /* 0x0002a20000000a00 */
[----:B------:R-:W3:Y:S01]  /*5a50*/  LDCU.64 UR4, c[0x4][0xe0] ;  /* 0x01001c00ff0477ac */ /* 0x000ee20008000a00 */
[----:B------:R-:W-:Y:S01]  /*5a60*/  CS2R R6, SRZ ;  /* 0x0000000000067805 */ /* 0x000fe2000001ff00 */
[----:B---3--:R-:W-:Y:S01]  /*5a70*/  IMAD.U32 R4, RZ, RZ, UR4 ;  /* 0x00000004ff047e24 */ /* 0x008fe2000f8e00ff */
[----:B------:R-:W-:-:S04]  /*5a80*/  MOV R5, UR5 ;  /* 0x0000000500057c02 */ /* 0x000fc80008000f00 */
[----:B------:R-:W-:-:S07]  /*5a90*/  LEPC R20, `(.L_x_131) ;  /* 0x000000001014794e */ /* 0x000fce0000000000 */
[----:B-12---:R-:W-:Y:S05]  /*5aa0*/  CALL.ABS.NOINC R2 ;  /* 0x0000000002007343 */ /* 0x006fea0003c00000 */
.L_x_131:
[----:B------:R-:W-:Y:S01]  /*5ab0*/  HFMA2 R0, -RZ, RZ, 0, 3.0517578125e-05 ;  /* 0x00000200ff007431 */ /* 0x000fe200000001ff */
        /* <DEDUP_REMOVED lines=9> */
.L_x_132:
        /* <DEDUP_REMOVED lines=10> */
.L_x_133:
        /* <DEDUP_REMOVED lines=10> */
.L_x_134:
        /* <DEDUP_REMOVED lines=10> */
.L_x_135:
[----:B------:R1:W2:Y:S01]  /*5d30*/  LDC.64 R2, c[0x4][R25] ;  /* 0x0100000019027b82 */ /* 0x0002a20000000a00 */
[----:B------:R-:W3:Y:S01]  /*5d40*/  LDCU.64 UR4, c[0x4][0xe0] ;  /* 0x01001c00ff0477ac */ /* 0x000ee20008000a00 */
[----:B------:R-:W-:Y:S01]  /*5d50*/  CS2R R6, SRZ ;  /* 0x0000000000067805 */ /* 0x000fe2000001ff00 */
[----:B---3--:R-:W-:Y:S01]  /*5d60*/  IMAD.U32 R4, RZ, RZ, UR4 ;  /* 0x00000004ff047e24 */ /* 0x008fe2000f8e00ff */
[----:B------:R-:W-:-:S04]  /*5d70*/  MOV R5, UR5 ;  /* 0x0000000500057c02 */ /* 0x000fc80008000f00 */
[----:B------:R-:W-:-:S07]  /*5d80*/  LEPC R20, `(.L_x_136) ;  /* 0x000000001014794e */ /* 0x000fce0000000000 */
[----:B-12---:R-:W-:Y:S05]  /*5d90*/  CALL.ABS.NOINC R2 ;  /* 0x0000000002007343 */ /* 0x006fea0003c00000 */
.L_x_136:
        /* <DEDUP_REMOVED lines=10> */
.L_x_137:
        /* <DEDUP_REMOVED lines=10> */
.L_x_138:
[----:B------:R1:W2:Y:S01]  /*5ee0*/  LDC.64 R2, c[0x4][R25] ;  /* 0x0100000019027b82 */ /* 0x0002a20000000a00 */
[----:B------:R-:W3:Y:S01]  /*5ef0*/  LDCU.64 UR4, c[0x4][0xe0] ;  /* 0x01001c00ff0477ac */ /* 0x000ee20008000a00 */
[----:B------:R-:W-:Y:S01]  /*5f00*/  CS2R R6, SRZ ;  /* 0x0000000000067805 */ /* 0x000fe2000001ff00 */
[----:B---3--:R-:W-:Y:S01]  /*5f10*/  IMAD.U32 R4, RZ, RZ, UR4 ;  /* 0x00000004ff047e24 */ /* 0x008fe2000f8e00ff */
[----:B------:R-:W-:-:S04]  /*5f20*/  MOV R5, UR5 ;  /* 0x0000000500057c02 */ /* 0x000fc80008000f00 */
[----:B------:R-:W-:-:S07]  /*5f30*/  LEPC R20, `(.L_x_139) ;  /* 0x000000001014794e */ /* 0x000fce0000000000 */
[----:B-12---:R-:W-:Y:S05]  /*5f40*/  CALL.ABS.NOINC R2 ;  /* 0x0000000002007343 */ /* 0x006fea0003c00000 */
.L_x_139:
[----:B------:R1:W-:Y:S01]  /*5f50*/  STL [R1], RZ ;  /* 0x000000ff01007387 */ /* 0x0003e20000100800 */
[----:B------:R1:W2:Y:S01]  /*5f60*/  LDC.64 R2, c[0x4][R25] ;  /* 0x0100000019027b82 */ /* 0x0002a20000000a00 */
[----:B------:R-:W3:Y:S01]  /*5f70*/  LDCU.64 UR4, c[0x4][0xc8] ;  /* 0x01001900ff0477ac */ /* 0x000ee20008000a00 */
[----:B------:R-:W-:Y:S02]  /*5f80*/  MOV R6, R22 ;  /* 0x0000001600067202 */ /* 0x000fe40000000f00 */
[----:B------:R-:W-:Y:S01]  /*5f90*/  MOV R7, R19 ;  /* 0x0000001300077202 */ /* 0x000fe20000000f00 */
[----:B---3--:R-:W-:Y:S02]  /*5fa0*/  IMAD.U32 R4, RZ, RZ, UR4 ;  /* 0x00000004ff047e24 */ /* 0x008fe4000f8e00ff */
[----:B------:R-:W-:Y:S02]  /*5fb0*/  IMAD.U32 R5, RZ, RZ, UR5 ;  /* 0x00000005ff057e24 */ /* 0x000fe4000f8e00ff */
[----:B------:R-:W-:-:S07]  /*5fc0*/  LEPC R20, `(.L_x_140) ;  /* 0x000000001014794e */ /* 0x000fce0000000000 */
[----:B-12---:R-:W-:Y:S05]  /*5fd0*/  CALL.ABS.NOINC R2 ;  /* 0x0000000002007343 */ /* 0x006fea0003c00000 */
.L_x_140:
        /* <DEDUP_REMOVED lines=10> */
.L_x_141:
        /* <DEDUP_REMOVED lines=10> */
.L_x_142:
        /* <DEDUP_REMOVED lines=10> */
.L_x_143:
[----:B------:R1:W2:Y:S01]  /*61c0*/  LDC.64 R2, c[0x4][R25] ;  /* 0x0100000019027b82 */ /* 0x0002a20000000a00 */
[----:B------:R-:W3:Y:S01]  /*61d0*/  LDCU.64 UR4, c[0x4][0xe0] ;  /* 0x01001c00ff0477ac */ /* 0x000ee20008000a00 */
[----:B------:R-:W-:Y:S01]  /*61e0*/  CS2R R6, SRZ ;  /* 0x0000000000067805 */ /* 0x000fe2000001ff00 */
[----:B---3--:R-:W-:Y:S01]  /*61f0*/  IMAD.U32 R4, RZ, RZ, UR4 ;  /* 0x00000004ff047e24 */ /* 0x008fe2000f8e00ff */
[----:B------:R-:W-:-:S04]  /*6200*/  MOV R5, UR5 ;  /* 0x0000000500057c02 */ /* 0x000fc80008000f00 */
[----:B------:R-:W-:-:S07]  /*6210*/  LEPC R20, `(.L_x_144) ;  /* 0x000000001014794e */ /* 0x000fce0000000000 */
[----:B-12---:R-:W-:Y:S05]  /*6220*/  CALL.ABS.NOINC R2 ;  /* 0x0000000002007343 */ /* 0x006fea0003c00000 */
.L_x_144:
        /* <DEDUP_REMOVED lines=9> */
.L_x_145:
        /* <DEDUP_REMOVED lines=10> */
.L_x_146:
[----:B------:R1:W2:Y:S01]  /*6360*/  LDC.64 R2, c[0x4][R25] ;  /* 0x0100000019027b82 */ /* 0x0002a20000000a00 */
[----:B------:R-:W3:Y:S01]  /*6370*/  LDCU.64 UR4, c[0x4][0xe0] ;  /* 0x01001c00ff0477ac */ /* 0x000ee20008000a00 */
[----:B------:R-:W-:Y:S01]  /*6380*/  CS2R R6, SRZ ;  /* 0x0000000000067805 */ /* 0x000fe2000001ff00 */
[----:B---3--:R-:W-:Y:S01]  /*6390*/  IMAD.U32 R4, RZ, RZ, UR4 ;  /* 0x00000004ff047e24 */ /* 0x008fe2000f8e00ff */
[----:B------:R-:W-:-:S04]  /*63a0*/  MOV R5, UR5 ;  /* 0x0000000500057c02 */ /* 0x000fc80008000f00 */
[----:B------:R-:W-:-:S07]  /*63b0*/  LEPC R20, `(.L_x_147) ;  /* 0x000000001014794e */ /* 0x000fce0000000000 */
[----:B-12---:R-:W-:Y:S05]  /*63c0*/  CALL.ABS.NOINC R2 ;  /* 0x0000000002007343 */ /* 0x006fea0003c00000 */
.L_x_147:
[----:B------:R-:W-:Y:S01]  /*63d0*/  HFMA2 R0, -RZ, RZ, 0, 0.0078125 ;  /* 0x00002000ff007431 */ /* 0x000fe200000001ff */
        /* <DEDUP_REMOVED lines=9> */
.L_x_148:
        /* <DEDUP_REMOVED lines=10> */
.L_x_149:
        /* <DEDUP_REMOVED lines=10> */
.L_x_150:
        /* <DEDUP_REMOVED lines=10> */
.L_x_91:
[----:B------:R-:W-:Y:S05]  /*6650*/  BSYNC.RECONVERGENT B6 ;  /* 0x0000000000067941 */ /* 0x000fea0003800200 */
.L_x_90:
[----:B-1----:R-:W1:Y:S01]  /*6660*/  S2R R3, SR_SWINHI ;  /* 0x0000000000037919 */ /* 0x002e620000002f00 */
[----:B------:R-:W-:Y:S01]  /*6670*/  IMAD.SHL.U32 R40, R18, 0x2, RZ ;  /* 0x0000000212287824 */ /* 0x000fe200078e00ff */
[----:B------:R-:W2:Y:S04]  /*6680*/  LDCU.64 UR4, c[0x0][0x880] ;  /* 0x00011000ff0477ac */ /* 0x000ea80008000a00 */
[----:B------:R-:W-:Y:S02]  /*6690*/  LOP3.LUT R40, R40, 0xfe, RZ, 0xc0, !PT ;  /* 0x000000fe28287812 */ /* 0x000fe400078ec0ff */
[----:B--2---:R-:W-:-:S04]  /*66a0*/  ISETP.NE.U32.AND P6, PT, RZ, UR4, PT ;  /* 0x00000004ff007c0c */ /* 0x004fc8000bfc5070 */
[----:B------:R-:W-:Y:S02]  /*66b0*/  ISETP.NE.AND.EX P6, PT, RZ, UR5, PT, P6 ;  /* 0x00000005ff007c0c */ /* 0x000fe4000bfc5360 */
[----:B------:R-:W-:Y:S02]  /*66c0*/  MOV R4, R16 ;  /* 0x0000001000047202 */ /* 0x000fe40000000f00 */
[----:B-1----:R-:W-:-:S03]  /*66d0*/  MOV R5, R3 ;  /* 0x0000000300057202 */ /* 0x002fc60000000f00 */
[----:B------:R-:W-:-:S03]  /*66e0*/  IMAD.WIDE.U32 R40, R40, 0x2, R4 ;  /* 0x0000000228287825 */ /* 0x000fc600078e0004 */
[C---:B------:R-:W-:Y:S02]  /*66f0*/  IADD3 R3, P2, PT, R40.reuse, 0x200, RZ ;  /* 0x0000020028037810 */ /* 0x040fe40007f5e0ff */
[C---:B------:R-:W-:Y:S02]  /*6700*/  IADD3 R5, P1, PT, R40.reuse, 0x400, RZ ;  /* 0x0000040028057810 */ /* 0x040fe40007f3e0ff */
[C---:B------:R-:W-:Y:S01]  /*6710*/  IADD3 R7, P0, PT, R40.reuse, 0x600, RZ ;  /* 0x0000060028077810 */ /* 0x040fe20007f1e0ff */
[--C-:B------:R-:W-:Y:S01]  /*6720*/  IMAD.X R59, RZ, RZ, R41.reuse, P2 ;  /* 0x000000ffff3b7224 */ /* 0x100fe200010e0629 */
[--C-:B------:R-:W-:Y:S01]  /*6730*/  SHF.R.U64 R11, R40, 0x3, R41.reuse ;  /* 0x00000003280b7819 */ /* 0x100fe20000001229 */
[--C-:B------:R-:W-:Y:S02]  /*6740*/  IMAD.X R57, RZ, RZ, R41.reuse, P1 ;  /* 0x000000ffff397224 */ /* 0x100fe400008e0629 */
[----:B------:R-:W-:Y:S01]  /*6750*/  IMAD.X R55, RZ, RZ, R41, P0 ;  /* 0x000000ffff377224 */ /* 0x000fe200000e0629 */
[----:B------:R-:W-:-:S02]  /*6760*/  SHF.R.U64 R0, R3, 0x3, R59 ;  /* 0x0000000303007819 */ /* 0x000fc4000000123b */
[----:B------:R-:W-:Y:S02]  /*6770*/  SHF.R.U64 R2, R5, 0x3, R57 ;  /* 0x0000000305027819 */ /* 0x000fe40000001239 */
[----:B------:R-:W-:Y:S02]  /*6780*/  SHF.R.U64 R4, R7, 0x3, R55 ;  /* 0x0000000307047819 */ /* 0x000fe40000001237 */
[----:B------:R-:W-:Y:S02]  /*6790*/  LOP3.LUT R58, R3, 0x70, R0, 0x78, !PT ;  /* 0x00000070033a7812 */ /* 0x000fe400078e7800 */
[----:B------:R-:W-:Y:S02]  /*67a0*/  LOP3.LUT R56, R5, 0x70, R2, 0x78, !PT ;  /* 0x0000007005387812 */ /* 0x000fe400078e7802 */
[----:B------:R-:W-:Y:S02]  /*67b0*/  IADD3 R3, P3, PT, R40, 0x800, RZ ;  /* 0x0000080028037810 */ /* 0x000fe40007f7e0ff */
[----:B------:R-:W-:-:S02]  /*67c0*/  LOP3.LUT R54, R7, 0x70, R4, 0x78, !PT ;  /* 0x0000007007367812 */ /* 0x000fc400078e7804 */
[C---:B------:R-:W-:Y:S01]  /*67d0*/  IADD3 R5, P2, PT, R40.reuse, 0xa00, RZ ;  /* 0x00000a0028057810 */ /* 0x040fe20007f5e0ff */
[--C-:B------:R-:W-:Y:S01]  /*67e0*/  IMAD.X R53, RZ, RZ, R41.reuse, P3 ;  /* 0x000000ffff357224 */ /* 0x100fe200018e0629 */
[C---:B------:R-:W-:Y:S02]  /*67f0*/  IADD3 R7, P1, PT, R40.reuse, 0xc00, RZ ;  /* 0x00000c0028077810 */ /* 0x040fe40007f3e0ff */
[C---:B------:R-:W-:Y:S01]  /*6800*/  IADD3 R9, P0, PT, R40.reuse, 0xe00, RZ ;  /* 0x00000e0028097810 */ /* 0x040fe20007f1e0ff */
[----:B------:R-:W-:Y:S01]  /*6810*/  IMAD.X R51, RZ, RZ, R41, P2 ;  /* 0x000000ffff337224 */ /* 0x000fe200010e0629 */
[----:B------:R-:W-:Y:S01]  /*6820*/  SHF.R.U64 R0, R3, 0x3, R53 ;  /* 0x0000000303007819 */ /* 0x000fe20000001235 */
[----:B------:R-:W-:Y:S01]  /*6830*/  IMAD.X R49, RZ, RZ, R41, P1 ;  /* 0x000000ffff317224 */ /* 0x000fe200008e0629 */
[----:B------:R-:W-:Y:S01]  /*6840*/  LOP3.LUT R10, R40, 0x70, R11, 0x78, !PT ;  /* 0x00000070280a7812 */ /* 0x000fe200078e780b */
[----:B------:R-:W-:Y:S01]  /*6850*/  IMAD.X R47, RZ, RZ, R41, P0 ;  /* 0x000000ffff2f7224 */ /* 0x000fe200000e0629 */
[----:B------:R-:W-:Y:S01]  /*6860*/  SHF.R.U64 R2, R5, 0x3, R51 ;  /* 0x0000000305027819 */ /* 0x000fe20000001233 */
[----:B------:R-:W-:Y:S01]  /*6870*/  IMAD.MOV.U32 R11, RZ, RZ, R41 ;  /* 0x000000ffff0b7224 */ /* 0x000fe200078e0029 */
[----:B------:R-:W-:-:S02]  /*6880*/  SHF.R.U64 R4, R7, 0x3, R49 ;  /* 0x0000000307047819 */ /* 0x000fc40000001231 */
[----:B------:R-:W-:Y:S02]  /*6890*/  SHF.R.U64 R6, R9, 0x3, R47 ;  /* 0x0000000309067819 */ /* 0x000fe4000000122f */
[----:B------:R-:W-:Y:S01]  /*68a0*/  LOP3.LUT R52, R3, 0x70, R0, 0x78, !PT ;  /* 0x0000007003347812 */ /* 0x000fe200078e7800 */
[----:B------:R1:W-:Y:S01]  /*68b0*/  ST.E desc[UR48][R10.64], RZ ;  /* 0x000000ff0a007985 */ /* 0x0003e2000c101930 */
[----:B------:R-:W-:Y:S02]  /*68c0*/  LOP3.LUT R50, R5, 0x70, R2, 0x78, !PT ;  /* 0x0000007005327812 */ /* 0x000fe400078e7802 */
[C---:B------:R-:W-:Y:S01]  /*68d0*/  IADD3 R3, P3, PT, R40.reuse, 0x1000, RZ ;  /* 0x0000100028037810 */ /* 0x040fe20007f7e0ff */
[----:B------:R2:W-:Y:S01]  /*68e0*/  ST.E desc[UR48][R58.64], RZ ;  /* 0x000000ff3a007985 */ /* 0x0005e2000c101930 */
[----:B------:R-:W-:Y:S02]  /*68f0*/  LOP3.LUT R48, R7, 0x70, R4, 0x78, !PT ;  /* 0x0000007007307812 */ /* 0x000fe400078e7804 */
[C---:B------:R-:W-:Y:S01]  /*6900*/  IADD3 R5, P2, PT, R40.reuse, 0x1200, RZ ;  /* 0x0000120028057810 */ /* 0x040fe20007f5e0ff */
[--C-:B------:R-:W-:Y:S01]  /*6910*/  IMAD.X R45, RZ, RZ, R41.reuse, P3 ;  /* 0x000000ffff2d7224 */ /* 0x100fe200018e0629 */
[----:B------:R-:W-:Y:S01]  /*6920*/  LOP3.LUT R46, R9, 0x70, R6, 0x78, !PT ;  /* 0x00000070092e7812 */ /* 0x000fe200078e7806 */
[----:B------:R2:W-:Y:S01]  /*6930*/  ST.E desc[UR48][R56.64], RZ ;  /* 0x000000ff38007985 */ /* 0x0005e2000c101930 */
[C---:B------:R-:W-:Y:S01]  /*6940*/  IADD3 R7, P1, PT, R40.reuse, 0x1400, RZ ;  /* 0x0000140028077810 */ /* 0x040fe20007f3e0ff */
[----:B------:R-:W-:Y:S01]  /*6950*/  IMAD.X R43, RZ, RZ, R41, P2 ;  /* 0x000000ffff2b7224 */ /* 0x000fe200010e0629 */
[----:B------:R-:W-:Y:S01]  /*6960*/  IADD3 R9, P0, PT, R40, 0x1600, RZ ;  /* 0x0000160028097810 */ /* 0x000fe20007f1e0ff */
[----:B------:R2:W-:Y:S01]  /*6970*/  ST.E desc[UR48][R54.64], RZ ;  /* 0x000000ff36007985 */ /* 0x0005e2000c101930 */
[----:B------:R-:W-:Y:S01]  /*6980*/  SHF.R.U64 R0, R3, 0x3, R45 ;  /* 0x0000000303007819 */ /* 0x000fe2000000122d */
[----:B------:R-:W-:Y:S01]  /*6990*/  IMAD.X R39, RZ, RZ, R41, P1 ;  /* 0x000000ffff277224 */ /* 0x000fe200008e0629 */
[----:B------:R-:W-:Y:S01]  /*69a0*/  SHF.R.U64 R2, R5, 0x3, R43 ;  /* 0x0000000305027819 */ /* 0x000fe2000000122b */
[----:B------:R-:W-:Y:S01]  /*69b0*/  IMAD.X R37, RZ, RZ, R41, P0 ;  /* 0x000000ffff257224 */ /* 0x000fe200000e0629 */
[----:B------:R-:W-:Y:S01]  /*69c0*/  LOP3.LUT R44, R3, 0x70, R0, 0x78, !PT ;  /* 0x00000070032c7812 */ /* 0x000fe200078e7800 */
[----:B------:R2:W-:Y:S01]  /*69d0*/  ST.E desc[UR48][R52.64], RZ ;  /* 0x000000ff34007985 */ /* 0x0005e2000c101930 */
[----:B------:R-:W-:-:S02]  /*69e0*/  SHF.R.U64 R4, R7, 0x3, R39 ;  /* 0x0000000307047819 */ /* 0x000fc40000001227 */
[----:B------:R-:W-:Y:S01]  /*69f0*/  SHF.R.U64 R6, R9, 0x3, R37 ;  /* 0x0000000309067819 */ /* 0x000fe20000001225 */
        /* <DEDUP_REMOVED lines=58> */
[----:B-1----:R-:W-:Y:S01]  /*6da0*/  IMAD.X R11, RZ, RZ, R41, P0 ;  /* 0x000000ffff0b7224 */ /* 0x002fe200000e0629 */
[----:B------:R-:W-:Y:S01]  /*6db0*/  LOP3.LUT R18, R0, 0x70, R3, 0x78, !PT ;  /* 0x0000007000127812 */ /* 0x000fe200078e7803 */
[----:B------:R2:W-:Y:S01]  /*6dc0*/  ST.E desc[UR48][R20.64], RZ ;  /* 0x000000ff14007985 */ /* 0x0005e2000c101930 */
[----:B------:R-:W-:-:S02]  /*6dd0*/  SHF.R.U64 R7, R4, 0x3, R13 ;  /* 0x0000000304077819 */ /* 0x000fc4000000120d */
[----:B------:R-:W-:Y:S01]  /*6de0*/  SHF.R.U64 R9, R6, 0x3, R11 ;  /* 0x0000000306097819 */ /* 0x000fe2000000120b */
[----:B------:R2:W-:Y:S01]  /*6df0*/  ST.E desc[UR48][R18.64], RZ ;  /* 0x000000ff12007985 */ /* 0x0005e2000c101930 */
[----:B------:R-:W-:Y:S02]  /*6e00*/  LOP3.LUT R14, R2, 0x70, R5, 0x78, !PT ;  /* 0x00000070020e7812 */ /* 0x000fe400078e7805 */
[----:B------:R-:W-:Y:S02]  /*6e10*/  IADD3 R0, P3, PT, R40, 0x3000, RZ ;  /* 0x0000300028007810 */ /* 0x000fe40007f7e0ff */
[----:B------:R-:W-:Y:S01]  /*6e20*/  LOP3.LUT R12, R4, 0x70, R7, 0x78, !PT ;  /* 0x00000070040c7812 */ /* 0x000fe200078e7807 */
[----:B------:R2:W-:Y:S01]  /*6e30*/  ST.E desc[UR48][R14.64], RZ ;  /* 0x000000ff0e007985 */ /* 0x0005e2000c101930 */
[----:B------:R-:W-:Y:S01]  /*6e40*/  IADD3 R2, P2, PT, R40, 0x3200, RZ ;  /* 0x0000320028027810 */ /* 0x000fe20007f5e0ff */
[----:B------:R-:W-:Y:S01]  /*6e50*/  IMAD.X R67, RZ, RZ, R41, P3 ;  /* 0x000000ffff437224 */ /* 0x000fe200018e0629 */
        /* <DEDUP_REMOVED lines=10> */
[----:B------:R-:W-:-:S02]  /*6f00*/  LOP3.LUT R66, R0, 0x70, R3, 0x78, !PT ;  /* 0x0000007000427812 */ /* 0x000fc400078e7803 */
[----:B------:R-:W-:Y:S02]  /*6f10*/  SHF.R.U64 R7, R4, 0x3, R63 ;  /* 0x0000000304077819 */ /* 0x000fe4000000123f */
        /* <DEDUP_REMOVED lines=19> */
[----:B------:R-:W-:Y:S01]  /*7050*/  SHF.R.U64 R7, R4, 0x3, R71 ;  /* 0x0000000304077819 */ /* 0x000fe20000001247 */
[----:B------:R-:W1:Y:S01]  /*7060*/  S2R R0, SR_CTAID.Y ;  /* 0x0000000000007919 */ /* 0x000e620000002600 */
[----:B------:R-:W-:Y:S02]  /*7070*/  SHF.R.U64 R9, R6, 0x3, R69 ;  /* 0x0000000306097819 */ /* 0x000fe40000001245 */
[----:B------:R-:W-:Y:S01]  /*7080*/  LOP3.LUT R72, R2, 0x70, R5, 0x78, !PT ;  /* 0x0000007002487812 */ /* 0x000fe200078e7805 */
[----:B------:R2:W-:Y:S01]  /*7090*/  ST.E desc[UR48][R74.64], RZ ;  /* 0x000000ff4a007985 */ /* 0x0005e2000c101930 */
[----:B------:R-:W-:Y:S02]  /*70a0*/  LOP3.LUT R70, R4, 0x70, R7, 0x78, !PT ;  /* 0x0000007004467812 */ /* 0x000fe400078e7807 */
[----:B------:R-:W-:Y:S01]  /*70b0*/  LOP3.LUT R68, R6, 0x70, R9, 0x78, !PT ;  /* 0x0000007006447812 */ /* 0x000fe200078e7809 */
[----:B------:R2:W-:Y:S04]  /*70c0*/  ST.E desc[UR48][R72.64], RZ ;  /* 0x000000ff48007985 */ /* 0x0005e8000c101930 */
[----:B------:R2:W-:Y:S01]  /*70d0*/  ST.E desc[UR48][R70.64], RZ ;  /* 0x000000ff46007985 */ /* 0x0005e2000c101930 */
[----:B------:R-:W3:Y:S03]  /*70e0*/  S2R R2, SR_CTAID.Z ;  /* 0x0000000000027919 */ /* 0x000ee60000002700 */
[----:B------:R2:W-:Y:S01]  /*70f0*/  ST.E desc[UR48][R68.64], RZ ;  /* 0x000000ff44007985 */ /* 0x0005e2000c101930 */
[----:B------:R-:W-:Y:S05]  /*7100*/  @!P6 BRA `(.L_x_151) ;  /* 0x000000000090e947 */ /* 0x000fea0003800000 */
[----:B------:R-:W4:Y:S01]  /*7110*/  LDCU UR4, c[0x0][0x380] ;  /* 0x00007000ff0477ac */ /* 0x000f220008000800 */
[----:B------:R-:W-:Y:S01]  /*7120*/  IADD3 R3, PT, PT, R17, UR39, RZ ;  /* 0x0000002711037c10 */ /* 0x000fe2000fffe0ff */
[----:B------:R-:W-:Y:S03]  /*7130*/  BSSY.RECONVERGENT B0, `(.L_x_151) ;  /* 0x0000021000007945 */ /* 0x000fe60003800200 */
[----:B----4-:R-:W-:-:S13]  /*7140*/  ISETP.GE.AND P0, PT, R3, UR4, PT ;  /* 0x0000000403007c0c */ /* 0x010fda000bf06270 */
[----:B------:R-:W-:Y:S05]  /*7150*/  @P0 BRA `(.L_x_152) ;  /* 0x0000000000780947 */ /* 0x000fea0003800000 */
[----:B------:R-:W4:Y:S01]  /*7160*/  LDCU UR7, c[0x0][0x38c] ;  /* 0x00007180ff0777ac */ /* 0x000f220008000800 */
[----:B------:R-:W3:Y:S01]  /*7170*/  LDCU UR6, c[0x0][0x890] ;  /* 0x00011200ff0677ac */ /* 0x000ee20008000800 */
[----:B------:R-:W5:Y:S01]  /*7180*/  LDCU.64 UR4, c[0x0][0x888] ;  /* 0x00011100ff0477ac */ /* 0x000f620008000a00 */
[----:B----4-:R-:W4:Y:S01]  /*7190*/  I2F.U32.RP R8, UR7 ;  /* 0x0000000700087d06 */ /* 0x010f220008209000 */
[----:B------:R-:W-:-:S07]  /*71a0*/  ISETP.NE.U32.AND P0, PT, RZ, UR7, PT ;  /* 0x00000007ff007c0c */ /* 0x000fce000bf05070 */
[----:B----4-:R-:W4:Y:S02]  /*71b0*/  MUFU.RCP R6, R8 ;  /* 0x0000000800067308 */ /* 0x010f240000001000 */
[----:B----4-:R-:W-:-:S06]  /*71c0*/  IADD3 R6, PT, PT, R6, 0xffffffe, RZ ;  /* 0x0ffffffe06067810 */ /* 0x010fcc0007ffe0ff */
[----:B------:R-:W4:Y:S02]  /*71d0*/  F2I.FTZ.U32.TRUNC.NTZ R5, R6 ;  /* 0x0000000600057305 */ /* 0x000f24000021f000 */
[----:B----4-:R-:W-:-:S05]  /*71e0*/  IADD3 R4, PT, PT, RZ, -R5, RZ ;  /* 0x80000005ff047210 */ /* 0x010fca0007ffe0ff */
[----:B------:R-:W-:Y:S02]  /*71f0*/  IMAD R7, R4, UR7, RZ ;  /* 0x0000000704077c24 */ /* 0x000fe4000f8e02ff */
[----:B------:R-:W-:-:S05]  /*7200*/  HFMA2 R4, -RZ, RZ, 0, 0 ;  /* 0x00000000ff047431 */ /* 0x000fca00000001ff */
[----:B------:R-:W-:-:S04]  /*7210*/  IMAD.HI.U32 R5, R5, R7, R4 ;  /* 0x0000000705057227 */ /* 0x000fc800078e0004 */
[----:B---3--:R-:W-:Y:S02]  /*7220*/  IMAD R4, R2, UR6, R3 ;  /* 0x0000000602047c24 */ /* 0x008fe4000f8e0203 */
[----:B-1----:R-:W-:-:S04]  /*7230*/  IMAD.HI.U32 R5, R5, R0, RZ ;  /* 0x0000000005057227 */ /* 0x002fc800078e00ff */
[----:B------:R-:W-:-:S04]  /*7240*/  IMAD.MOV R7, RZ, RZ, -R5 ;  /* 0x000000ffff077224 */ /* 0x000fc800078e0a05 */
[----:B------:R-:W-:-:S05]  /*7250*/  IMAD R7, R7, UR7, R0 ;  /* 0x0000000707077c24 */ /* 0x000fca000f8e0200 */
[----:B------:R-:W-:-:S13]  /*7260*/  ISETP.GE.U32.AND P2, PT, R7, UR7, PT ;  /* 0x0000000707007c0c */ /* 0x000fda000bf46070 */
[----:B------:R-:W-:Y:S02]  /*7270*/  @P2 IADD3 R7, PT, PT, R7, -UR7, RZ ;  /* 0x8000000707072c10 */ /* 0x000fe4000fffe0ff */
[----:B------:R-:W-:Y:S02]  /*7280*/  @P2 IADD3 R5, PT, PT, R5, 0x1, RZ ;  /* 0x0000000105052810 */ /* 0x000fe40007ffe0ff */
[----:B------:R-:W-:Y:S02]  /*7290*/  ISETP.GE.U32.AND P1, PT, R7, UR7, PT ;  /* 0x0000000707007c0c */ /* 0x000fe4000bf26070 */
[----:B------:R-:W1:Y:S11]  /*72a0*/  LDC.64 R6, c[0x0][0x880] ;  /* 0x00022000ff067b82 */ /* 0x000e760000000a00 */
[----:B------:R-:W-:Y:S01]  /*72b0*/  @P1 VIADD R5, R5, 0x1 ;  /* 0x0000000105051836 */ /* 0x000fe20000000000 */
[----:B------:R-:W-:-:S04]  /*72c0*/  @!P0 LOP3.LUT R5, RZ, UR7, RZ, 0x33, !PT ;  /* 0x00000007ff058c12 */ /* 0x000fc8000f8e33ff */
[C---:B------:R-:W-:Y:S01]  /*72d0*/  IADD3 R3, PT, PT, -R5.reuse, RZ, RZ ;  /* 0x000000ff05037210 */ /* 0x040fe20007ffe1ff */
[----:B-----5:R-:W-:-:S04]  /*72e0*/  IMAD R5, R5, UR5, R4 ;  /* 0x0000000505057c24 */ /* 0x020fc8000f8e0204 */
[----:B------:R-:W-:Y:S01]  /*72f0*/  IMAD R4, R3, UR7, R0 ;  /* 0x0000000703047c24 */ /* 0x000fe2000f8e0200 */
[----:B------:R-:W-:-:S03]  /*7300*/  MOV R3, 0xff800000 ;  /* 0xff80000000037802 */ /* 0x000fc60000000f00 */
[----:B------:R-:W-:-:S04]  /*7310*/  IMAD R5, R4, UR4, R5 ;  /* 0x0000000404057c24 */ /* 0x000fc8000f8e0205 */
[----:B-1----:R-:W-:-:S05]  /*7320*/  IMAD.WIDE.U32 R6, R5, 0x4, R6 ;  /* 0x0000000405067825 */ /* 0x002fca00078e0006 */
[----:B------:R4:W-:Y:S02]  /*7330*/  STG.E desc[UR48][R6.64], R3 ;  /* 0x0000000306007986 */ /* 0x0009e4000c101930 */
.L_x_152:
[----:B------:R-:W-:Y:S05]  /*7340*/  BSYNC.RECONVERGENT B0 ;  /* 0x0000000000007941 */ /* 0x000fea0003800200 */
.L_x_151:
[----:B------:R-:W-:-:S09]  /*7350*/  UISETP.NE.AND UP0, UPT, UR38, URZ, UPT ;  /* 0x000000ff2600728c */ /* 0x000fd2000bf05270 */
[----:B------:R-:W-:Y:S05]  /*7360*/  BRA.U UP0, `(.L_x_153) ;  /* 0x0000000100047547 */ /* 0x000fea000b800000 */
[----:B------:R-:W-:Y:S05]  /*7370*/  BPT.TRAP 0x1 ;  /* 0x000000040000795c */ /* 0x000fea0000300000 */
.L_x_153:
[C---:B----4-:R-:W-:Y:S01]  /*7380*/  IADD3 R3, P1, PT, R40.reuse, 0x4000, RZ ;  /* 0x0000400028037810 */ /* 0x050fe20007f3e0ff */
[----:B------:R4:W-:Y:S01]  /*7390*/  STL.64 [R1+0x78], R16 ;  /* 0x0000781001007387 */ /* 0x0009e20000100a00 */
[C---:B------:R-:W-:Y:S01]  /*73a0*/  IADD3 R7, P5, PT, R40.reuse, 0x4400, RZ ;  /* 0x0000440028077810 */ /* 0x040fe20007fbe0ff */
[----:B------:R-:W-:Y:S01]  /*73b0*/  UISETP.NE.AND UP0, UPT, UR38, URZ, UPT ;  /* 0x000000ff2600728c */ /* 0x000fe2000bf05270 */
[C---:B--2---:R-:W-:Y:S02]  /*73c0*/  IADD3 R12, P2, PT, R40.reuse, 0x4a00, RZ ;  /* 0x00004a00280c7810 */ /* 0x044fe40007f5e0ff */
[C---:B------:R-:W-:Y:S01]  /*73d0*/  IADD3 R5, P0, PT, R40.reuse, 0x4200, RZ ;  /* 0x0000420028057810 */ /* 0x040fe20007f1e0ff */
[----:B------:R2:W-:Y:S01]  /*73e0*/  STL [R1+0x94], R7 ;  /* 0x0000940701007387 */ /* 0x0005e20000100800 */
[C---:B------:R-:W-:Y:S01]  /*73f0*/  IADD3 R11, P3, PT, R40.reuse, 0x4800, RZ ;  /* 0x00004800280b7810 */ /* 0x040fe20007f7e0ff */
[----:B------:R-:W-:Y:S01]  /*7400*/  IMAD.X R93, RZ, RZ, R41, P2 ;  /* 0x000000ffff5d7224 */ /* 0x000fe200010e0629 */
[----:B------:R-:W-:-:S02]  /*7410*/  IADD3 R9, P4, PT, R40, 0x4600, RZ ;  /* 0x0000460028097810 */ /* 0x000fc40007f9e0ff */
[C---:B------:R-:W-:Y:S01]  /*7420*/  IADD3 R20, P2, PT, R40.reuse, 0x5600, RZ ;  /* 0x0000560028147810 */ /* 0x040fe20007f5e0ff */
[----:B------:R5:W-:Y:S01]  /*7430*/  STL [R1+0x90], R11 ;  /* 0x0000900b01007387 */ /* 0x000be20000100800 */
[--C-:B------:R-:W-:Y:S01]  /*7440*/  IMAD.X R21, RZ, RZ, R41.reuse, P3 ;  /* 0x000000ffff157224 */ /* 0x100fe200018e0629 */
[C---:B------:R-:W-:Y:S02]  /*7450*/  IADD3 R19, P3, PT, R40.reuse, 0x5400, RZ ;  /* 0x0000540028137810 */ /* 0x040fe40007f7e0ff */
[--C-:B------:R-:W-:Y:S01]  /*7460*/  IMAD.X R81, RZ, RZ, R41.reuse, P2 ;  /* 0x000000ffff517224 */ /* 0x100fe200010e0629 */
[C---:B------:R-:W-:Y:S01]  /*7470*/  IADD3 R26, P2, PT, R40.reuse, 0x6200, RZ ;  /* 0x00006200281a7810 */ /* 0x040fe20007f5e0ff */
[----:B------:R-:W-:Y:S01]  /*7480*/  STL [R1+0x1c], R21 ;  /* 0x00001c1501007387 */ /* 0x000fe20000100800 */
[--C-:B------:R-:W-:Y:S01]  /*7490*/  IMAD.X R83, RZ, RZ, R41.reuse, P3 ;  /* 0x000000ffff537224 */ /* 0x100fe200018e0629 */
[C---:B------:R-:W-:Y:S02]  /*74a0*/  IADD3 R25, P3, PT, R40.reuse, 0x6000, RZ ;  /* 0x0000600028197810 */ /* 0x040fe40007f7e0ff */
[----:B------:R-:W-:Y:S01]  /*74b0*/  IMAD.X R69, RZ, RZ, R41, P2 ;  /* 0x000000ffff457224 */ /* 0x000fe200010e0629 */
[----:B------:R-:W-:-:S02]  /*74c0*/  IADD3 R32, P2, PT, R40, 0x6e00, RZ ;  /* 0x00006e0028207810 */ /* 0x000fc40007f5e0ff */
[--C-:B------:R-:W-:Y:S01]  /*74d0*/  IMAD.X R71, RZ, RZ, R41.reuse, P3 ;  /* 0x000000ffff477224 */ /* 0x100fe200018e0629 */
[C---:B------:R-:W-:Y:S01]  /*74e0*/  IADD3 R31, P3, PT, R40.reuse, 0x6c00, RZ ;  /* 0x00006c00281f7810 */ /* 0x040fe20007f7e0ff */
[--C-:B----4-:R-:W-:Y:S01]  /*74f0*/  IMAD.X R17, RZ, RZ, R41.reuse, P1 ;  /* 0x000000ffff117224 */ /* 0x110fe200008e0629 */
[C---:B------:R-:W-:Y:S01]  /*7500*/  IADD3 R13, P1, PT, R40.reuse, 0x4c00, RZ ;  /* 0x00004c00280d7810 */ /* 0x040fe20007f3e0ff */
[--C-:B------:R-:W-:Y:S01]  /*7510*/  IMAD.X R57, RZ, RZ, R41.reuse, P2 ;  /* 0x000000ffff397224 */ /* 0x100fe200010e0629 */
[C---:B------:R-:W-:Y:S01]  /*7520*/  IADD3 R38, P2, PT, R40.reuse, 0x7a00, RZ ;  /* 0x00007a0028267810 */ /* 0x040fe20007f5e0ff */
[----:B--2---:R-:W-:Y:S01]  /*7530*/  IMAD.X R7, RZ, RZ, R41, P0 ;  /* 0x000000ffff077224 */ /* 0x004fe200000e0629 */
[----:B------:R-:W-:Y:S01]  /*7540*/  IADD3 R14, P0, PT, R40, 0x4e00, RZ ;  /* 0x00004e00280e7810 */ /* 0x000fe20007f1e0ff */
[----:B------:R2:W-:Y:S01]  /*7550*/  STL.64 [R1+0x80], R12 ;  /* 0x0000800c01007387 */ /* 0x0005e20000100a00 */
[----:B------:R-:W-:Y:S01]  /*7560*/  SHF.R.U64 R4, R3, 0x3, R17 ;  /* 0x0000000303047819 */ /* 0x000fe20000001211 */
[----:B------:R-:W-:-:S02]  /*7570*/  IMAD.X R91, RZ, RZ, R41, P1 ;  /* 0x000000ffff5b7224 */ /* 0x000fc400008e0629 */
[----:B------:R-:W-:Y:S01]  /*7580*/  STL [R1+0x34], R7 ;  /* 0x0000340701007387 */ /* 0x000fe20000100800 */
[--C-:B-----5:R-:W-:Y:S01]  /*7590*/  IMAD.X R11, RZ, RZ, R41.reuse, P4 ;  /* 0x000000ffff0b7224 */ /* 0x120fe200020e0629 */
[----:B------:R-:W-:Y:S01]  /*75a0*/  LOP3.LUT R16, R3, 0x70, R4, 0x78, !PT ;  /* 0x0000007003107812 */ /* 0x000fe200078e7804 */
[--C-:B------:R-:W-:Y:S01]  /*75b0*/  IMAD.X R89, RZ, RZ, R41.reuse, P0 ;  /* 0x000000ffff597224 */ /* 0x100fe200000e0629 */
[C---:B------:R-:W-:Y:S01]  /*75c0*/  IADD3 R18, P4, PT, R40.reuse, 0x5200, RZ ;  /* 0x0000520028127810 */ /* 0x040fe20007f9e0ff */
[--C-:B------:R-:W-:Y:S01]  /*75d0*/  IMAD.X R59, RZ, RZ, R41.reuse, P3 ;  /* 0x000000ffff3b7224 */ /* 0x100fe200018e0629 */
[----:B------:R4:W-:Y:S01]  /*75e0*/  STL [R1+0x24], R11 ;  /* 0x0000240b01007387 */ /* 0x0009e20000100800 */
[--C-:B------:R-:W-:Y:S02]  /*75f0*/  IMAD.X R45, RZ, RZ, R41.reuse, P2 ;  /* 0x000000ffff2d7224 */ /* 0x100fe400010e0629 */
[--C-:B--2---:R-:W-:Y:S01]  /*7600*/  IMAD.X R13, RZ, RZ, R41.reuse, P5 ;  /* 0x000000ffff0d7224 */ /* 0x104fe200028e0629 */
[----:B------:R-:W-:Y:S01]  /*7610*/  IADD3 R15, P5, PT, R40, 0x5000, RZ ;  /* 0x00005000280f7810 */ /* 0x000fe20007fbe0ff */
[----:B------:R-:W-:Y:S01]  /*7620*/  IMAD.X R85, RZ, RZ, R41, P4 ;  /* 0x000000ffff557224 */ /* 0x000fe200020e0629 */
[----:B------:R-:W-:-:S02]  /*7630*/  SHF.R.U64 R10, R9, 0x3, R11 ;  /* 0x00000003090a7819 */ /* 0x000fc4000000120b */
[C---:B------:R-:W-:Y:S01]  /*7640*/  IADD3 R21, P1, PT, R40.reuse, 0x5800, RZ ;  /* 0x0000580028157810 */ /* 0x040fe20007f3e0ff */
[----:B------:R2:W-:Y:S01]  /*7650*/  STL.64 [R1+0x88], R14 ;  /* 0x0000880e01007387 */ /* 0x0005e20000100a00 */
[--C-:B------:R-:W-:Y:S01]  /*7660*/  IMAD.X R87, RZ, RZ, R41.reuse, P5 ;  /* 0x000000ffff577224 */ /* 0x100fe200028e0629 */
[C---:B------:R-:W-:Y:S02]  /*7670*/  IADD3 R22, P0, PT, R40.reuse, 0x5a00, RZ ;  /* 0x00005a0028167810 */ /* 0x040fe40007f1e0ff */
[----:B----4-:R-:W4:Y:S01]  /*7680*/  LDL.LU R11, [R1+0x90] ;  /* 0x00009000010b7983 */ /* 0x010f220000300800 */
[C---:B------:R-:W-:Y:S01]  /*7690*/  IADD3 R23, P5, PT, R40.reuse, 0x5c00, RZ ;  /* 0x00005c0028177810 */ /* 0x040fe20007fbe0ff */
[--C-:B------:R-:W-:Y:S01]  /*76a0*/  IMAD.X R79, RZ, RZ, R41.reuse, P1 ;  /* 0x000000ffff4f7224 */ /* 0x100fe200008e0629 */
        /* <DEDUP_REMOVED lines=19> */
[----:B------:R-:W-:Y:S01]  /*77e0*/  IMAD.X R51, RZ, RZ, R41, P5 ;  /* 0x000000ffff337224 */ /* 0x000fe200028e0629 */
[C---:B------:R-:W-:Y:S01]  /*77f0*/  IADD3 R39, P1, PT, R40.reuse, 0x7c00, RZ ;  /* 0x00007c0028277810 */ /* 0x040fe20007f3e0ff */
[--C-:B--2---:R-:W-:Y:S01]  /*7800*/  IMAD.MOV.U32 R15, RZ, RZ, R7.reuse ;  /* 0x000000ffff0f7224 */ /* 0x104fe200078e0007 */
[----:B------:R-:W-:Y:S01]  /*7810*/  IADD3 R40, P0, PT, R40, 0x7e00, RZ ;  /* 0x00007e0028287810 */ /* 0x000fe20007f1e0ff */
[----:B------:R-:W-:-:S02]  /*7820*/  IMAD.MOV.U32 R15, RZ, RZ, R7 ;  /* 0x000000ffff0f7224 */ /* 0x000fc400078e0007 */
[----:B------:R-:W2:Y:S01]  /*7830*/  LDL.LU R7, [R1+0x94] ;  /* 0x0000940001077983 */ /* 0x000ea20000300800 */
[----:B------:R-:W-:Y:S02]  /*7840*/  IMAD.MOV.U32 R14, RZ, RZ, R6 ;  /* 0x000000ffff0e7224 */ /* 0x000fe400078e0006 */
[C---:B------:R-:W-:Y:S01]  /*7850*/  SHF.R.U64 R6, R5.reuse, 0x3, R15 ;  /* 0x0000000305067819 */ /* 0x040fe2000000120f */
[--C-:B------:R-:W-:Y:S02]  /*7860*/  IMAD.X R49, RZ, RZ, R41.reuse, P4 ;  /* 0x000000ffff317224 */ /* 0x100fe400020e0629 */
[--C-:B------:R-:W-:Y:S01]  /*7870*/  IMAD.X R47, RZ, RZ, R41.reuse, P3 ;  /* 0x000000ffff2f7224 */ /* 0x100fe200018e0629 */
[----:B------:R-:W-:Y:S01]  /*7880*/  LOP3.LUT R14, R5, 0x70, R6, 0x78, !PT ;  /* 0x00000070050e7812 */ /* 0x000fe200078e7806 */
[--C-:B------:R-:W-:Y:S01]  /*7890*/  IMAD.X R43, RZ, RZ, R41.reuse, P1 ;  /* 0x000000ffff2b7224 */ /* 0x100fe200008e0629 */
[----:B------:R1:W5:Y:S01]  /*78a0*/  LDL.64 R4, [R1+0x20] ;  /* 0x0000200001047983 */ /* 0x0003620000100a00 */
[----:B------:R-:W-:-:S03]  /*78b0*/  IMAD.X R41, RZ, RZ, R41, P0 ;  /* 0x000000ffff297224 */ /* 0x000fc600000e0629 */
[----:B------:R3:W-:Y:S04]  /*78c0*/  STL [R1+0x30], R14 ;  /* 0x0000300e01007387 */ /* 0x0007e80000100800 */
[----:B---3--:R-:W3:Y:S01]  /*78d0*/  LDL.LU.64 R14, [R1+0x88] ;  /* 0x00008800010e7983 */ /* 0x008ee20000300a00 */
[----:B--2---:R-:W-:-:S04]  /*78e0*/  SHF.R.U64 R8, R7, 0x3, R13 ;  /* 0x0000000307087819 */ /* 0x004fc8000000120d */
[----:B------:R-:W-:-:S05]  /*78f0*/  LOP3.LUT R12, R7, 0x70, R8, 0x78, !PT ;  /* 0x00000070070c7812 */ /* 0x000fca00078e7808 */
[----:B------:R2:W-:Y:S01]  /*7900*/  STL.64 [R1+0x28], R12 ;  /* 0x0000280c01007387 */ /* 0x0005e20000100a00 */
[----:B-----5:R-:W-:-:S03]  /*7910*/  LOP3.LUT R4, R9, 0x70, R10, 0x78, !PT ;  /* 0x0000007009047812 */ /* 0x020fc600078e780a */
[----:B------:R-:W4:Y:S04]  /*7920*/  LDL.LU.64 R8, [R1+0x18] ;  /* 0x0000180001087983 */ /* 0x000f280000300a00 */
[----:B--2---:R-:W2:Y:S04]  /*7930*/  LDL.LU.64 R12, [R1+0x80] ;  /* 0x00008000010c7983 */ /* 0x004ea80000300a00 */
[----:B------:R4:W-:Y:S01]  /*7940*/  STL [R1+0x20], R4 ;  /* 0x0000200401007387 */ /* 0x0009e20000100800 */
[----:B---3--:R-:W-:-:S04]  /*7950*/  SHF.R.U64 R5, R14, 0x3, R89 ;  /* 0x000000030e057819 */ /* 0x008fc80000001259 */
[----:B------:R-:W-:Y:S02]  /*7960*/  LOP3.LUT R88, R14, 0x70, R5, 0x78, !PT ;  /* 0x000000700e587812 */ /* 0x000fe400078e7805 */
[----:B----4-:R-:W-:-:S04]  /*7970*/  SHF.R.U64 R4, R11, 0x3, R9 ;  /* 0x000000030b047819 */ /* 0x010fc80000001209 */
[----:B------:R-:W-:Y:S02]  /*7980*/  LOP3.LUT R8, R11, 0x70, R4, 0x78, !PT ;  /* 0x000000700b087812 */ /* 0x000fe400078e7804 */
[C---:B------:R-:W-:Y:S01]  /*7990*/  SHF.R.U64 R4, R15.reuse, 0x3, R87 ;  /* 0x000000030f047819 */ /* 0x040fe20000001257 */
[----:B------:R-:W3:Y:S03]  /*79a0*/  LDL.LU.64 R10, [R1+0x20] ;  /* 0x00002000010a7983 */ /* 0x000ee60000300a00 */
[----:B------:R-:W-:Y:S02]  /*79b0*/  LOP3.LUT R86, R15, 0x70, R4, 0x78, !PT ;  /* 0x000000700f567812 */ /* 0x000fe400078e7804 */
[----:B------:R-:W4:Y:S01]  /*79c0*/  LDL.LU.64 R14, [R1+0x30] ;  /* 0x00003000010e7983 */ /* 0x000f220000300a00 */
[----:B--2---:R-:W-:Y:S02]  /*79d0*/  SHF.R.U64 R3, R12, 0x3, R93 ;  /* 0x000000030c037819 */ /* 0x004fe4000000125d */
[----:B------:R-:W-:-:S02]  /*79e0*/  SHF.R.U64 R6, R13, 0x3, R91 ;  /* 0x000000030d067819 */ /* 0x000fc4000000125b */
[----:B------:R-:W-:Y:S02]  /*79f0*/  LOP3.LUT R92, R12, 0x70, R3, 0x78, !PT ;  /* 0x000000700c5c7812 */ /* 0x000fe400078e7803 */
[----:B------:R-:W-:Y:S02]  /*7a00*/  LOP3.LUT R90, R13, 0x70, R6, 0x78, !PT ;  /* 0x000000700d5a7812 */ /* 0x000fe400078e7806 */
[C---:B------:R-:W-:Y:S01]  /*7a10*/  SHF.R.U64 R3, R18.reuse, 0x3, R85 ;  /* 0x0000000312037819 */ /* 0x040fe20000001255 */
[----:B------:R-:W2:Y:S01]  /*7a20*/  LDL.LU.64 R12, [R1+0x28] ;  /* 0x00002800010c7983 */ /* 0x000ea20000300a00 */
[C---:B------:R-:W-:Y:S02]  /*7a30*/  SHF.R.U64 R6, R19.reuse, 0x3, R83 ;  /* 0x0000000313067819 */ /* 0x040fe40000001253 */
[----:B------:R-:W-:Y:S01]  /*7a40*/  LOP3.LUT R84, R18, 0x70, R3, 0x78, !PT ;  /* 0x0000007012547812 */ /* 0x000fe200078e7803 */
[----:B------:R-:W-:Y:S01]  /*7a50*/  IMAD.MOV.U32 R18, RZ, RZ, R16 ;  /* 0x000000ffff127224 */ /* 0x000fe200078e0010 */
[----:B------:R-:W-:Y:S01]  /*7a60*/  LOP3.LUT R82, R19, 0x70, R6, 0x78, !PT ;  /* 0x0000007013527812 */ /* 0x000fe200078e7806 */
[----:B------:R-:W-:-:S02]  /*7a70*/  IMAD.MOV.U32 R19, RZ, RZ, R17 ;  /* 0x000000ffff137224 */ /* 0x000fc400078e0011 */
[----:B------:R-:W5:Y:S01]  /*7a80*/  LDL.LU.64 R16, [R1+0x78] ;  /* 0x0000780001107983 */ /* 0x000f620000300a00 */
[----:B------:R-:W-:Y:S02]  /*7a90*/  SHF.R.U64 R5, R20, 0x3, R81 ;  /* 0x0000000314057819 */ /* 0x000fe40000001251 */
[----:B------:R-:W-:Y:S02]  /*7aa0*/  SHF.R.U64 R4, R21, 0x3, R79 ;  /* 0x0000000315047819 */ /* 0x000fe4000000124f */
[----:B------:R-:W-:Y:S02]  /*7ab0*/  SHF.R.U64 R3, R22, 0x3, R77 ;  /* 0x0000000316037819 */ /* 0x000fe4000000124d */
[----:B------:R-:W-:Y:S02]  /*7ac0*/  LOP3.LUT R80, R20, 0x70, R5, 0x78, !PT ;  /* 0x0000007014507812 */ /* 0x000fe400078e7805 */
[----:B------:R-:W-:Y:S02]  /*7ad0*/  SHF.R.U64 R6, R23, 0x3, R75 ;  /* 0x0000000317067819 */ /* 0x000fe4000000124b */
[----:B------:R-:W-:-:S02]  /*7ae0*/  SHF.R.U64 R5, R24, 0x3, R73 ;  /* 0x0000000318057819 */ /* 0x000fc40000001249 */
[----:B------:R-:W-:Y:S02]  /*7af0*/  LOP3.LUT R78, R21, 0x70, R4, 0x78, !PT ;  /* 0x00000070154e7812 */ /* 0x000fe400078e7804 */
[----:B------:R-:W-:Y:S02]  /*7b00*/  LOP3.LUT R76, R22, 0x70, R3, 0x78, !PT ;  /* 0x00000070164c7812 */ /* 0x000fe400078e7803 */
[----:B------:R-:W-:Y:S02]  /*7b10*/  SHF.R.U64 R4, R25, 0x3, R71 ;  /* 0x0000000319047819 */ /* 0x000fe40000001247 */
[----:B------:R-:W-:Y:S02]  /*7b20*/  LOP3.LUT R74, R23, 0x70, R6, 0x78, !PT ;  /* 0x00000070174a7812 */ /* 0x000fe400078e7806 */
[----:B------:R-:W-:Y:S02]  /*7b30*/  SHF.R.U64 R3, R26, 0x3, R69 ;  /* 0x000000031a037819 */ /* 0x000fe40000001245 */
[----:B------:R-:W-:-:S02]  /*7b40*/  LOP3.LUT R72, R24, 0x70, R5, 0x78, !PT ;  /* 0x0000007018487812 */ /* 0x000fc400078e7805 */
[----:B------:R-:W-:Y:S02]  /*7b50*/  SHF.R.U64 R6, R27, 0x3, R67 ;  /* 0x000000031b067819 */ /* 0x000fe40000001243 */
[----:B------:R-:W-:Y:S02]  /*7b60*/  SHF.R.U64 R5, R28, 0x3, R65 ;  /* 0x000000031c057819 */ /* 0x000fe40000001241 */
[----:B------:R-:W-:Y:S02]  /*7b70*/  LOP3.LUT R70, R25, 0x70, R4, 0x78, !PT ;  /* 0x0000007019467812 */ /* 0x000fe400078e7804 */
[----:B------:R-:W-:Y:S02]  /*7b80*/  LOP3.LUT R68, R26, 0x70, R3, 0x78, !PT ;  /* 0x000000701a447812 */ /* 0x000fe400078e7803 */
[----:B------:R-:W-:Y:S02]  /*7b90*/  SHF.R.U64 R4, R29, 0x3, R63 ;  /* 0x000000031d047819 */ /* 0x000fe4000000123f */
[----:B------:R-:W-:-:S02]  /*7ba0*/  LOP3.LUT R66, R27, 0x70, R6, 0x78, !PT ;  /* 0x000000701b427812 */ /* 0x000fc400078e7806 */
[----:B------:R-:W-:Y:S02]  /*7bb0*/  SHF.R.U64 R3, R30, 0x3, R61 ;  /* 0x000000031e037819 */ /* 0x000fe4000000123d */
[----:B------:R-:W-:Y:S02]  /*7bc0*/  LOP3.LUT R64, R28, 0x70, R5, 0x78, !PT ;  /* 0x000000701c407812 */ /* 0x000fe400078e7805 */
[----:B------:R-:W-:Y:S02]  /*7bd0*/  SHF.R.U64 R6, R31, 0x3, R59 ;  /* 0x000000031f067819 */ /* 0x000fe4000000123b */
[----:B------:R-:W-:Y:S02]  /*7be0*/  SHF.R.U64 R5, R32, 0x3, R57 ;  /* 0x0000000320057819 */ /* 0x000fe40000001239 */
[----:B------:R-:W-:Y:S02]  /*7bf0*/  LOP3.LUT R62, R29, 0x70, R4, 0x78, !PT ;  /* 0x000000701d3e7812 */ /* 0x000fe400078e7804 */
[----:B------:R-:W-:-:S02]  /*7c00*/  LOP3.LUT R60, R30, 0x70, R3, 0x78, !PT ;  /* 0x000000701e3c7812 */ /* 0x000fc400078e7803 */
[----:B------:R-:W-:Y:S02]  /*7c10*/  SHF.R.U64 R4, R33, 0x3, R55 ;  /* 0x0000000321047819 */ /* 0x000fe40000001237 */
[----:B------:R-:W-:Y:S02]  /*7c20*/  LOP3.LUT R58, R31, 0x70, R6, 0x78, !PT ;  /* 0x000000701f3a7812 */ /* 0x000fe400078e7806 */
        /* <DEDUP_REMOVED lines=14> */
[----:B------:R-:W-:Y:S02]  /*7d10*/  LOP3.LUT R42, R39, 0x70, R6, 0x78, !PT ;  /* 0x00000070272a7812 */ /* 0x000fe400078e7806 */
[----:B------:R-:W-:Y:S01]  /*7d20*/  LOP3.LUT R40, R40, 0x70, R5, 0x78, !PT ;  /* 0x0000007028287812 */ /* 0x000fe200078e7805 */
[----:B-----5:R1:W-:Y:S01]  /*7d30*/  SYNCS.ARRIVE.TRANS64.A1T0 RZ, [R16+URZ+0x140b0], RZ ;  /* 0x0140b0ff10ff79a7 */ /* 0x0203e200081000ff */
[----:B------:R1:W-:Y:S04]  /*7d40*/  ST.E desc[UR48][R18.64], RZ ;  /* 0x000000ff12007985 */ /* 0x0003e8000c101930 */
[----:B----4-:R4:W-:Y:S04]  /*7d50*/  ST.E desc[UR48][R14.64], RZ ;  /* 0x000000ff0e007985 */ /* 0x0109e8000c101930 */
[----:B--2---:R4:W-:Y:S04]  /*7d60*/  ST.E desc[UR48][R12.64], RZ ;  /* 0x000000ff0c007985 */ /* 0x0049e8000c101930 */
[----:B---3--:R4:W-:Y:S04]  /*7d70*/  ST.E desc[UR48][R10.64], RZ ;  /* 0x000000ff0a007985 */ /* 0x0089e8000c101930 */
[----:B------:R4:W-:Y:S04]  /*7d80*/  ST.E desc[UR48][R8.64], RZ ;  /* 0x000000ff08007985 */ /* 0x0009e8000c101930 */
        /* <DEDUP_REMOVED lines=26> */
[----:B------:R4:W-:Y:S01]  /*7f30*/  ST.E desc[UR48][R40.64], RZ ;  /* 0x000000ff28007985 */ /* 0x0009e2000c101930 */
[----:B------:R-:W-:Y:S01]  /*7f40*/  @!PT LDS RZ, [RZ] ;  /* 0x00000000fffff984 */ /* 0x000fe20000000800 */
[----:B------:R-:W-:Y:S01]  /*7f50*/  @!PT LDS RZ, [RZ] ;  /* 0x00000000fffff984 */ /* 0x000fe20000000800 */
[----:B------:R-:W-:Y:S01]  /*7f60*/  @!PT LDS RZ, [RZ] ;  /* 0x00000000fffff984 */ /* 0x000fe20000000800 */
[----:B------:R-:W-:Y:S01]  /*7f70*/  @!PT LDS RZ, [RZ] ;  /* 0x00000000fffff984 */ /* 0x000fe20000000800 */
[----:B------:R2:W-:Y:S06]  /*7f80*/  MEMBAR.ALL.CTA ;  /* 0x0000000000007992 */ /* 0x0005ec0000008000 */
[----:B--2---:R-:W2:Y:S01]  /*7f90*/  FENCE.VIEW.ASYNC.S ;  /* 0x00000000000073c6 */ /* 0x004ea20000000000 */
[----:B-1----:R-:W-:Y:S05]  /*7fa0*/  BRA.U UP0, `(.L_x_154) ;  /* 0x0000000100047547 */ /* 0x002fea000b800000 */
[----:B------:R-:W-:Y:S05]  /*7fb0*/  BPT.TRAP 0x1 ;  /* 0x000000040000795c */ /* 0x000fea0000300000 */
.L_x_154:
[----:B------:R-:W-:-:S05]  /*7fc0*/  HFMA2 R3, -RZ, RZ, 0, 5.9604644775390625e-08 ;  /* 0x00000001ff037431 */ /* 0x000fca00000001ff */
[----:B------:R-:W-:-:S04]  /*7fd0*/  SHF.L.U32 R3, R3, 0x1f, RZ ;  /* 0x0000001f03037819 */ /* 0x000fc800000006ff */
[----:B--2---:R-:W1:Y:S02]  /*7fe0*/  SYNCS.PHASECHK.TRANS64.TRYWAIT P0, [R16+URZ+0x140c8], R3 ;  /* 0x0140c803100075a7 */ /* 0x004e6400080011ff */
[----:B-1----:R-:W-:Y:S05]  /*7ff0*/  @!P0 BRA `(.L_x_155) ;  /* 0x0000013800808947 */ /* 0x002fea0003800000 */
.L_x_402:
[----:B------:R-:W-:Y:S05]  /*8000*/  @!P6 BRA `(.L_x_156) ;  /* 0x000000000094e947 */ /* 0x000fea0003800000 */
[----:B------:R-:W2:Y:S01]  /*8010*/  LDCU UR4, c[0x0][0x380] ;  /* 0x00007000ff0477ac */ /* 0x000ea20008000800 */
[----:B------:R-:W-:Y:S01]  /*8020*/  IMAD.U32 R4, RZ, RZ, UR39 ;  /* 0x00000027ff047e24 */ /* 0x000fe2000f8e00ff */
[----:B------:R-:W-:Y:S04]  /*8030*/  BSSY.RECONVERGENT B0, `(.L_x_156) ;  /* 0x0000022000007945 */ /* 0x000fe80003800200 */
[----:B------:R-:W-:-:S04]  /*8040*/  IADD3 R17, PT, PT, R4, 0x80, R17 ;  /* 0x0000008004117810 */ /* 0x000fc80007ffe011 */
[----:B--2---:R-:W-:-:S13]  /*8050*/  ISETP.GE.AND P0, PT, R17, UR4, PT ;  /* 0x0000000411007c0c */ /* 0x004fda000bf06270 */
[----:B------:R-:W-:Y:S05]  /*8060*/  @P0 BRA `(.L_x_157) ;  /* 0x0000000000780947 */ /* 0x000fea0003800000 */
[----:B------:R-:W2:Y:S01]  /*8070*/  LDCU UR7, c[0x0][0x38c] ;  /* 0x00007180ff0777ac */ /* 0x000ea20008000800 */
[----:B------:R-:W-:Y:S01]  /*8080*/  MOV R4, RZ ;  /* 0x000000ff00047202 */ /* 0x000fe20000000f00 */
[----:B------:R-:W3:Y:S01]  /*8090*/  LDCU UR6, c[0x0][0x890] ;  /* 0x00011200ff0677ac */ /* 0x000ee20008000800 */
[----:B------:R-:W5:Y:S01]  /*80a0*/  LDCU.64 UR4, c[0x0][0x888] ;  /* 0x00011100ff0477ac */ /* 0x000f620008000a00 */
[----:B--2---:R-:W2:Y:S01]  /*80b0*/  I2F.U32.RP R7, UR7 ;  /* 0x0000000700077d06 */ /* 0x004ea20008209000 */
[----:B------:R-:W-:Y:S01]  /*80c0*/  ISETP.NE.U32.AND P0, PT, RZ, UR7, PT ;  /* 0x00000007ff007c0c */ /* 0x000fe2000bf05070 */
[----:B---3--:R-:W-:-:S06]  /*80d0*/  IMAD R2, R2, UR6, R17 ;  /* 0x0000000602027c24 */ /* 0x008fcc000f8e0211 */
[----:B--2---:R-:W2:Y:S02]  /*80e0*/  MUFU.RCP R6, R7 ;  /* 0x0000000700067308 */ /* 0x004ea40000001000 */
[----:B--2---:R-:W-:-:S06]  /*80f0*/  IADD3 R6, PT, PT, R6, 0xffffffe, RZ ;  /* 0x0ffffffe06067810 */ /* 0x004fcc0007ffe0ff */
[----:B------:R-:W1:Y:S02]  /*8100*/  F2I.FTZ.U32.TRUNC.NTZ R5, R6 ;  /* 0x0000000600057305 */ /* 0x000e64000021f000 */
[----:B-1----:R-:W-:-:S05]  /*8110*/  IADD3 R3, PT, PT, RZ, -R5, RZ ;  /* 0x80000005ff037210 */ /* 0x002fca0007ffe0ff */
[----:B------:R-:W-:-:S04]  /*8120*/  IMAD R3, R3, UR7, RZ ;  /* 0x0000000703037c24 */ /* 0x000fc8000f8e02ff */
[----:B------:R-:W-:-:S06]  /*8130*/  IMAD.HI.U32 R3, R5, R3, R4 ;  /* 0x0000000305037227 */ /* 0x000fcc00078e0004 */
[----:B------:R-:W-:-:S04]  /*8140*/  IMAD.HI.U32 R3, R3, R0, RZ ;  /* 0x0000000003037227 */ /* 0x000fc800078e00ff */
        /* <DEDUP_REMOVED lines=16> */
.L_x_157:
[----:B------:R-:W-:Y:S05]  /*8250*/  BSYNC.RECONVERGENT B0 ;  /* 0x0000000000007941 */ /* 0x000fea0003800200 */
.L_x_156:
[----:B------:R-:W-:Y:S01]  /*8260*/  @!PT LDS RZ, [RZ] ;  /* 0x00000000fffff984 */ /* 0x000fe20000000800 */
[----:B------:R-:W-:Y:S01]  /*8270*/  @!PT LDS RZ, [RZ] ;  /* 0x00000000fffff984 */ /* 0x000fe20000000800 */
[----:B------:R-:W-:Y:S01]  /*8280*/  @!PT LDS RZ, [RZ] ;  /* 0x00000000fffff984 */ /* 0x000fe20000000800 */
[----:B------:R-:W-:Y:S01]  /*8290*/  @!PT LDS RZ, [RZ] ;  /* 0x00000000fffff984 */ /* 0x000fe20000000800 */
[----:B------:R3:W-:Y:S06]  /*82a0*/  MEMBAR.ALL.CTA ;  /* 0x0000000000007992 */ /* 0x0007ec0000008000 */
[----:B---3--:R-:W3:Y:S01]  /*82b0*/  FENCE.VIEW.ASYNC.S ;  /* 0x00000000000073c6 */ /* 0x008ee20000000000 */
[----:B------:R-:W-:-:S09]  /*82c0*/  UISETP.NE.AND UP0, UPT, UR38, URZ, UPT ;  /* 0x000000ff2600728c */ /* 0x000fd2000bf05270 */
[----:B------:R-:W-:Y:S05]  /*82d0*/  BRA.U UP0, `(.L_x_158) ;  /* 0x0000000100047547 */ /* 0x000fea000b800000 */
[----:B------:R-:W-:Y:S05]  /*82e0*/  BPT.TRAP 0x1 ;  /* 0x000000040000795c */ /* 0x000fea0000300000 */
.L_x_158:
[----:B---3--:R-:W-:Y:S01]  /*82f0*/  SYNCS.ARRIVE.TRANS64.A1T0 RZ, [R16+URZ+0x140b8], RZ ;  /* 0x0140b8ff10ff79a7 */ /* 0x008fe200081000ff */
[----:B------:R-:W-:Y:S05]  /*8300*/  EXIT ;  /* 0x000000000000794d */ /* 0x000fea0003800000 */
.L_x_87:
[----:B------:R-:W-:Y:S01]  /*8310*/  UIADD3 UR5, UPT, UPT, UR5, 0x7f, URZ ;  /* 0x0000007f05057890 */ /* 0x000fe2000fffe0ff */
[C---:B------:R-:W-:Y:S01]  /*8320*/  IMAD.U32 R56, R18.reuse, 0x10000, RZ ;  /* 0x0001000012387824 */ /* 0x040fe200078e00ff */
[----:B------:R-:W-:Y:S01]  /*8330*/  UISETP.NE.AND UP1, UPT, UR37, URZ, UPT ;  /* 0x000000ff2500728c */ /* 0x000fe2000bf25270 */
[C---:B------:R-:W-:Y:S01]  /*8340*/  LOP3.LUT R16, R18.reuse, 0x1f, RZ, 0xc0, !PT ;  /* 0x0000001f12107812 */ /* 0x040fe200078ec0ff */
[----:B------:R-:W-:Y:S01]  /*8350*/  USHF.R.S32.HI UR4, URZ, 0x1f, UR5 ;  /* 0x0000001fff047899 */ /* 0x000fe20008011405 */
[----:B------:R-:W-:Y:S01]  /*8360*/  LOP3.LUT R2, R18, 0x7f, RZ, 0xc0, !PT ;  /* 0x0000007f12027812 */ /* 0x000fe200078ec0ff */
[----:B------:R-:W-:Y:S01]  /*8370*/  ULEA UR40, UR40, 0x2, 0x1 ;  /* 0x0000000228287891 */ /* 0x000fe2000f8e08ff */
[----:B------:R-:W-:Y:S01]  /*8380*/  LOP3.LUT R56, R56, 0x600000, RZ, 0xc0, !PT ;  /* 0x0060000038387812 */ /* 0x000fe200078ec0ff */
[----:B------:R-:W-:Y:S02]  /*8390*/  ULEA.HI UR4, UR4, UR5, URZ, 0x7 ;  /* 0x0000000504047291 */ /* 0x000fe4000f8f38ff */
[----:B------:R-:W-:Y:S01]  /*83a0*/  ULOP3.LUT UR40, UR40, 0x1fffffe, URZ, 0xc0, !UPT ;  /* 0x01fffffe28287892 */ /* 0x000fe2000f8ec0ff */
[----:B------:R-:W-:Y:S01]  /*83b0*/  LOP3.LUT R57, R56, 0x80, RZ, 0xfc, !PT ;  /* 0x0000008038397812 */ /* 0x000fe200078efcff */
[----:B------:R-:W-:-:S04]  /*83c0*/  USHF.R.S32.HI UR4, URZ, 0x7, UR4 ;  /* 0x00000007ff047899 */ /* 0x000fc80008011404 */
[----:B------:R-:W-:-:S04]  /*83d0*/  UISETP.LT.AND UP0, UPT, UR4, UR40, UPT ;  /* 0x000000280400728c */ /* 0x000fc8000bf01270 */
[----:B------:R-:W-:Y:S01]  /*83e0*/  USEL UR45, UR4, UR40, UP0 ;  /* 0x00000028042d7287 */ /* 0x000fe20008000000 */
[----:B------:R-:W-:Y:S11]  /*83f0*/  BRA.U !UP1, `(.L_x_159) ;  /* 0x0000000109047547 */ /* 0x000ff6000b800000 */
[----:B------:R-:W-:Y:S05]  /*8400*/  BPT.TRAP 0x1 ;  /* 0x000000040000795c */ /* 0x000fea0000300000 */
.L_x_159:
[----:B------:R-:W1:Y:S01]  /*8410*/  S2UR UR40, SR_CgaCtaId ;  /* 0x00000000002879c3 */ /* 0x000e620000008800 */
[----:B------:R-:W-:Y:S01]  /*8420*/  UMOV UR39, 0x400 ;  /* 0x0000040000277882 */ /* 0x000fe20000000000 */
[----:B------:R-:W-:Y:S01]  /*8430*/  SHF.L.U32 R3, RZ, 0x1f, RZ ;  /* 0x0000001fff037819 */ /* 0x000fe200000006ff */
[----:B-1----:R-:W-:-:S09]  /*8440*/  ULEA UR39, UR40, UR39, 0x18 ;  /* 0x0000002728277291 */ /* 0x002fd2000f8ec0ff */
[----:B------:R-:W1:Y:S02]  /*8450*/  SYNCS.PHASECHK.TRANS64.TRYWAIT P0, [UR39+0x14070], R3 ;  /* 0x01407003ff0075a7 */ /* 0x000e640008001127 */
[----:B-1----:R-:W-:Y:S05]  /*8460*/  @!P0 BRA `(.L_x_160) ;  /* 0x0000013400788947 */ /* 0x002fea0003800000 */
.L_x_403:
[----:B------:R-:W-:-:S09]  /*8470*/  UISETP.NE.AND UP0, UPT, UR37, URZ, UPT ;  /* 0x000000ff2500728c */ /* 0x000fd2000bf05270 */
[----:B------:R-:W-:Y:S05]  /*8480*/  BRA.U !UP0, `(.L_x_161) ;  /* 0x0000000108047547 */ /* 0x000fea000b800000 */
[----:B------:R-:W-:Y:S05]  /*8490*/  BPT.TRAP 0x1 ;  /* 0x000000040000795c */ /* 0x000fea0000300000 */
.L_x_161:
[----:B------:R-:W-:Y:S02]  /*84a0*/  UIADD3 UR44, UPT, UPT, UR39, 0x14078, URZ ;  /* 0x00014078272c7890 */ /* 0x000fe4000fffe0ff */
[----:B------:R-:W-:Y:S02]  /*84b0*/  UISETP.NE.AND UP0, UPT, UR36, URZ, UPT ;  /* 0x000000ff2400728c */ /* 0x000fe4000bf05270 */
[----:B------:R-:W-:-:S09]  /*84c0*/  UPRMT UR4, UR40, 0x654, UR44 ;  /* 0x0000065428047896 */ /* 0x000fd2000800002c */
[----:B------:R-:W-:Y:S01]  /*84d0*/  SYNCS.ARRIVE.TRANS64.RED.A1T0 RZ, [UR4], RZ ;  /* 0x000000ffffff79a7 */ /* 0x000fe20008100404 */
[----:B------:R-:W-:Y:S05]  /*84e0*/  BRA.U !UP0, `(.L_x_162) ;  /* 0x0000000108047547 */ /* 0x000fea000b800000 */
[----:B------:R-:W-:Y:S05]  /*84f0*/  BPT.TRAP 0x1 ;  /* 0x000000040000795c */ /* 0x000fea0000300000 */
.L_x_162:
[----:B------:R-:W2:Y:S01]  /*8500*/  SYNCS.PHASECHK.TRANS64.TRYWAIT P0, [UR39+0x14080], R3 ;  /* 0x01408003ff0075a7 */ /* 0x000ea20008001127 */
[----:B------:R-:W-:Y:S01]  /*8510*/  UMOV UR43, URZ ;  /* 0x000000ff002b7c82 */ /* 0x000fe20008000000 */
[----:B--2---:R-:W-:Y:S05]  /*8520*/  @!P0 BRA `(.L_x_163) ;  /* 0x0000013400608947 */ /* 0x004fea0003800000 */
.L_x_404:
[----:B------:R-:W-:Y:S01]  /*8530*/  UISETP.GE.AND UP0, UPT, UR45, 0x2, UPT ;  /* 0x000000022d00788c */ /* 0x000fe2000bf06270 */
[----:B------:R-:W-:Y:S01]  /*8540*/  HFMA2 R18, -RZ, RZ, 0, 5.9604644775390625e-08 ;  /* 0x00000001ff127431 */ /* 0x000fe200000001ff */
[----:B------:R-:W-:-:S07]  /*8550*/  UMOV UR42, 0x1 ;  /* 0x00000001002a7882 */ /* 0x000fce0000000000 */
[----:B------:R-:W-:Y:S05]  /*8560*/  BRA.U !UP0, `(.L_x_164) ;  /* 0x0000002108887547 */ /* 0x000fea000b800000 */
[C---:B------:R-:W-:Y:S01]  /*8570*/  VIADD R63, R56.reuse, 0x100 ;  /* 0x00000100383f7836 */ /* 0x040fe20000000000 */
[----:B------:R-:W-:Y:S01]  /*8580*/  LOP3.LUT R64, R17, 0x3, RZ, 0xc0, !PT ;  /* 0x0000000311407812 */ /* 0x000fe200078ec0ff */
[C---:B------:R-:W-:Y:S01]  /*8590*/  VIADD R61, R56.reuse, 0x180 ;  /* 0x00000180383d7836 */ /* 0x040fe20000000000 */
[----:B------:R-:W-:Y:S01]  /*85a0*/  SHF.R.U32.HI R62, RZ, 0x15, R57 ;  /* 0x00000015ff3e7819 */ /* 0x000fe20000011639 */
        /* <DEDUP_REMOVED lines=10> */
[----:B------:R-:W-:Y:S01]  /*8650*/  VIADD R19, R56, 0x1b0 ;  /* 0x000001b038137836 */ /* 0x000fe20000000000 */
[----:B------:R-:W-:Y:S01]  /*8660*/  SHF.R.U32.HI R23, RZ, 0x15, R23 ;  /* 0x00000015ff177819 */ /* 0x000fe20000011617 */
[----:B------:R-:W-:Y:S01]  /*8670*/  IMAD.MOV.U32 R18, RZ, RZ, 0x1 ;  /* 0x00000001ff127424 */ /* 0x000fe200078e00ff */
[----:B------:R-:W-:Y:S01]  /*8680*/  SHF.R.U32.HI R22, RZ, 0x15, R22 ;  /* 0x00000015ff167819 */ /* 0x000fe20000011616 */
[----:B------:R-:W-:Y:S01]  /*8690*/  UMOV UR43, URZ ;  /* 0x000000ff002b7c82 */ /* 0x000fe20008000000 */
[----:B------:R-:W-:Y:S01]  /*86a0*/  SHF.R.U32.HI R19, RZ, 0x15, R19 ;  /* 0x00000015ff137819 */ /* 0x000fe20000011613 */
[----:B------:R-:W-:-:S06]  /*86b0*/  UMOV UR41, URZ ;  /* 0x000000ff00297c82 */ /* 0x000fcc0008000000 */
.L_x_196:
[----:B------:R-:W-:Y:S01]  /*86c0*/  UISETP.NE.AND UP0, UPT, UR37, URZ, UPT ;  /* 0x000000ff2500728c */ /* 0x000fe2000bf05270 */
[----:B------:R-:W-:Y:S01]  /*86d0*/  UMOV UR4, UR45 ;  /* 0x0000002d00047c82 */ /* 0x000fe20008000000 */
[----:B------:R-:W-:Y:S02]  /*86e0*/  UIADD3 UR45, UPT, UPT, UR45, -0x1, URZ ;  /* 0xffffffff2d2d7890 */ /* 0x000fe4000fffe0ff */
[----:B------:R-:W-:Y:S01]  /*86f0*/  UISETP.GT.U32.AND UP1, UPT, UR4, 0x2, UPT ;  /* 0x000000020400788c */ /* 0x000fe2000bf24070 */
[----:B------:R-:W-:-:S03]  /*8700*/  UMOV UR42, UR41 ;  /* 0x00000029002a7c82 */ /* 0x000fc60008000000 */
[----:B------:R-:W-:Y:S01]  /*8710*/  UP2UR UR46, UPR, URZ, 0x2 ;  /* 0x00000002ff2e7883 */ /* 0x000fe20008000000 */
[----:B--234-:R-:W-:Y:S11]  /*8720*/  BRA.U !UP0, `(.L_x_165) ;  /* 0x0000000108047547 */ /* 0x01cff6000b800000 */
[----:B------:R-:W-:Y:S05]  /*8730*/  BPT.TRAP 0x1 ;  /* 0x000000040000795c */ /* 0x000fea0000300000 */
.L_x_165:
[----:B-1----:R-:W-:-:S04]  /*8740*/  SHF.L.U32 R3, R18, 0x1f, RZ ;  /* 0x0000001f12037819 */ /* 0x002fc800000006ff */
[----:B------:R-:W1:Y:S02]  /*8750*/  SYNCS.PHASECHK.TRANS64.TRYWAIT P0, [UR39+0x14070], R3 ;  /* 0x01407003ff0075a7 */ /* 0x000e640008001127 */
[----:B-1----:R-:W-:Y:S05]  /*8760*/  @!P0 BRA `(.L_x_166) ;  /* 0x0000013000e88947 */ /* 0x002fea0003800000 */
.L_x_405:
[----:B------:R-:W-:Y:S01]  /*8770*/  R2UR UR4, R56 ;  /* 0x00000000380472ca */ /* 0x000fe200000e0000 */
[----:B------:R-:W-:Y:S01]  /*8780*/  UISETP.NE.AND UP0, UPT, UR38, URZ, UPT ;  /* 0x000000ff2600728c */ /* 0x000fe2000bf05270 */
[----:B------:R-:W-:Y:S01]  /*8790*/  PLOP3.LUT P0, PT, PT, PT, PT, 0x80, 0x8 ;  /* 0x000000000008781c */ /* 0x000fe20003f0f070 */
[----:B------:R-:W-:-:S10]  /*87a0*/  IMAD.MOV.U32 R65, RZ, RZ, 0x3f800000 ;  /* 0x3f800000ff417424 */ /* 0x000fd400078e00ff */
[----:B------:R-:W2:Y:S02]  /*87b0*/  LDTM.x2 R4, tmem[UR4] ;  /* 0x00000004000479ee */ /* 0x000ea400080c0000 */
[----:B--2---:R-:W-:-:S13]  /*87c0*/  FSETP.NEU.AND P2, PT, R4, R5, PT ;  /* 0x000000050400720b */ /* 0x004fda0003f4d000 */
[----:B-1----:R-:W1:Y:S01]  /*87d0*/  @P2 LDC R0, c[0x0][0x704] ;  /* 0x0001c100ff002b82 */ /* 0x002e620000000800 */
[----:B------:R-:W-:-:S04]  /*87e0*/  @P2 FADD R5, R4, -R5 ;  /* 0x8000000504052221 */ /* 0x000fc80000000000 */
[----:B-1----:R-:W-:-:S05]  /*87f0*/  @P2 FMUL R5, R5, R0 ;  /* 0x0000000005052220 */ /* 0x002fca0000400000 */
[----:B------:R-:W-:-:S04]  /*8800*/  @P2 FSETP.GEU.AND P1, PT, R5, -126, PT ;  /* 0xc2fc00000500280b */ /* 0x000fc80003f2e000 */
[----:B------:R-:W-:-:S13]  /*8810*/  @P2 PLOP3.LUT P0, PT, P1, PT, PT, 0x80, 0x8 ;  /* 0x000000000008281c */ /* 0x000fda0000f0f070 */
[----:B------:R-:W-:-:S04]  /*8820*/  @!P0 FMUL R5, R5, 0.5 ;  /* 0x3f00000005058820 */ /* 0x000fc80000400000 */
[----:B------:R-:W1:Y:S02]  /*8830*/  @P2 MUFU.EX2 R0, R5 ;  /* 0x0000000500002308 */ /* 0x000e640000000800 */
[----:B-1----:R-:W-:-:S05]  /*8840*/  @!P0 FMUL R0, R0, R0 ;  /* 0x0000000000008220 */ /* 0x002fca0000400000 */
[----:B------:R-:W-:Y:S01]  /*8850*/  @P2 MOV R65, R0 ;  /* 0x0000000000412202 */ /* 0x000fe20000000f00 */
[----:B------:R-:W-:Y:S06]  /*8860*/  BRA.U UP0, `(.L_x_167) ;  /* 0x0000000100047547 */ /* 0x000fec000b800000 */
[----:B------:R-:W-:Y:S05]  /*8870*/  BPT.TRAP 0x1 ;  /* 0x000000040000795c */ /* 0x000fea0000300000 */
.L_x_167:
[----:B------:R-:W-:Y:S01]  /*8880*/  IMAD.U32 R3, RZ, RZ, UR43 ;  /* 0x0000002bff037e24 */ /* 0x000fe2000f8e00ff */
[----:B------:R-:W-:-:S04]  /*8890*/  FSETP.NEU.AND P1, PT, R65, 1, PT ;  /* 0x3f8000004100780b */ /* 0x000fc80003f2d000 */
[----:B------:R-:W-:-:S04]  /*88a0*/  SHF.L.U32 R3, R3, 0x1f, RZ ;  /* 0x0000001f03037819 */ /* 0x000fc800000006ff */
[----:B------:R-:W1:Y:S02]  /*88b0*/  SYNCS.PHASECHK.TRANS64.TRYWAIT P0, [UR39+0x14090], R3 ;  /* 0x01409003ff0075a7 */ /* 0x000e640008001127 */
[----:B-1----:R-:W-:Y:S05]  /*88c0*/  @!P0 BRA `(.L_x_168) ;  /* 0x0000013000a88947 */ /* 0x002fea0003800000 */
.L_x_406:
[----:B------:R-:W-:-:S13]  /*88d0*/  VOTE.ANY P1, P1 ;  /* 0x0000000000ff7806 */ /* 0x000fda0000820100 */
[----:B------:R-:W-:Y:S05]  /*88e0*/  @!P1 BRA `(.L_x_169) ;  /* 0x0000000c00309947 */ /* 0x000fea0003800000 */
[----:B------:R-:W-:-:S13]  /*88f0*/  ISETP.NE.AND P0, PT, R64, R63, PT ;  /* 0x0000003f4000720c */ /* 0x000fda0003f05270 */
[----:B------:R-:W-:Y:S05]  /*8900*/  @!P0 BRA `(.L_x_170) ;  /* 0x0000000000408947 */ /* 0x000fea0003800000 */
[----:B------:R-:W-:Y:S01]  /*8910*/  MOV R14, 0x8 ;  /* 0x00000008000e7802 */ /* 0x000fe20000000f00 */
[----:B------:R-:W2:Y:S01]  /*8920*/  LDCU.64 UR8, c[0x4][0xb0] ;  /* 0x01001600ff0877ac */ /* 0x000ea20008000a00 */
[----:B------:R-:W-:Y:S02]  /*8930*/  HFMA2 R12, -RZ, RZ, 0, 5.9604644775390625e-08 ;  /* 0x00000001ff0c7431 */ /* 0x000fe400000001ff */
[----:B------:R-:W-:Y:S01]  /*8940*/  IMAD.MOV.U32 R8, RZ, RZ, 0x192 ;  /* 0x00000192ff087424 */ /* 0x000fe200078e00ff */
[----:B------:R-:W3:Y:S01]  /*8950*/  LDCU.64 UR6, c[0x4][0xb8] ;  /* 0x01001700ff0677ac */ /* 0x000ee20008000a00 */
[----:B------:R-:W4:Y:S01]  /*8960*/  LDC.64 R14, c[0x4][R14] ;  /* 0x010000000e0e7b82 */ /* 0x000f220000000a00 */
[----:B------:R-:W-:Y:S01]  /*8970*/  IMAD.MOV.U32 R13, RZ, RZ, RZ ;  /* 0x000000ffff0d7224 */ /* 0x000fe200078e00ff */
[----:B------:R-:W5:Y:S01]  /*8980*/  LDCU.64 UR4, c[0x4][0x30] ;  /* 0x01000600ff0477ac */ /* 0x000f620008000a00 */
[----:B--2---:R-:W-:Y:S01]  /*8990*/  IMAD.U32 R4, RZ, RZ, UR8 ;  /* 0x00000008ff047e24 */ /* 0x004fe2000f8e00ff */
[----:B------:R-:W-:Y:S01]  /*89a0*/  MOV R5, UR9 ;  /* 0x0000000900057c02 */ /* 0x000fe20008000f00 */
[----:B---3--:R-:W-:Y:S01]  /*89b0*/  IMAD.U32 R6, RZ, RZ, UR6 ;  /* 0x00000006ff067e24 */ /* 0x008fe2000f8e00ff */
[----:B------:R-:W-:Y:S01]  /*89c0*/  MOV R7, UR7 ;  /* 0x0000000700077c02 */ /* 0x000fe20008000f00 */
[----:B-----5:R-:W-:Y:S01]  /*89d0*/  IMAD.U32 R10, RZ, RZ, UR4 ;  /* 0x00000004ff0a7e24 */ /* 0x020fe2000f8e00ff */
[----:B------:R-:W-:-:S02]  /*89e0*/  MOV R11, UR5 ;  /* 0x00000005000b7c02 */ /* 0x000fc40008000f00 */
[----:B------:R-:W-:-:S07]  /*89f0*/  LEPC R20, `(.L_x_170) ;  /* 0x000000001014794e */ /* 0x000fce0000000000 */
[----:B-1--4-:R-:W-:Y:S05]  /*8a00*/  CALL.ABS.NOINC R14 ;  /* 0x000000000e007343 */ /* 0x012fea0003c00000 */
.L_x_170:
[----:B------:R-:W-:Y:S05]  /*8a10*/  WARPSYNC.ALL ;  /* 0x0000000000007948 */ /* 0x000fea0003800000 */
[----:B------:R-:W-:Y:S02]  /*8a20*/  R2UR UR4, R56 ;  /* 0x00000000380472ca */ /* 0x000fe400000e0000 */
[----:B------:R-:W-:-:S11]  /*8a30*/  ISETP.NE.AND P0, PT, R64, R60, PT ;  /* 0x0000003c4000720c */ /* 0x000fd60003f05270 */
[----:B------:R-:W2:Y:S02]  /*8a40*/  LDTM.x16 R40, tmem[UR4+0x100] ;  /* 0x00010004002879ee */ /* 0x000ea40008240000 */
[----:B--2---:R-:W-:Y:S05]  /*8a50*/  @!P0 BRA `(.L_x_171) ;  /* 0x0000000000408947 */ /* 0x004fea0003800000 */
        /* <DEDUP_REMOVED lines=16> */
.L_x_171:
[----:B------:R-:W-:Y:S05]  /*8b60*/  WARPSYNC.ALL ;  /* 0x0000000000007948 */ /* 0x000fea0003800000 */
[----:B------:R-:W-:Y:S02]  /*8b70*/  R2UR UR4, R56 ;  /* 0x00000000380472ca */ /* 0x000fe400000e0000 */
[----:B------:R-:W-:Y:S02]  /*8b80*/  ISETP.NE.AND P0, PT, R64, R63, PT ;  /* 0x0000003f4000720c */ /* 0x000fe40003f05270 */
[----:B------:R-:W-:-:S09]  /*8b90*/  FSETP.NEU.AND P1, PT, R65, 1, PT ;  /* 0x3f8000004100780b */ /* 0x000fd20003f2d000 */
[----:B------:R-:W2:Y:S04]  /*8ba0*/  LDTM.x16 R24, tmem[UR4+0x110] ;  /* 0x00011004001879ee */ /* 0x000ea80008240000 */
[C---:B------:R-:W-:Y:S02]  /*8bb0*/  @P1 FMUL2 R40, R65.reuse.F32, R40.F32x2.HI_LO ;  /* 0x000000284128124a */ /* 0x040fe40000040000 */
[C---:B------:R-:W-:Y:S02]  /*8bc0*/  @P1 FMUL2 R42, R65.reuse.F32, R42.F32x2.HI_LO ;  /* 0x0000002a412a124a */ /* 0x040fe40000040000 */
[C---:B------:R-:W-:Y:S02]  /*8bd0*/  @P1 FMUL2 R44, R65.reuse.F32, R44.F32x2.HI_LO ;  /* 0x0000002c412c124a */ /* 0x040fe40000040000 */
[----:B------:R-:W-:-:S02]  /*8be0*/  @P1 FMUL2 R46, R65.F32, R46.F32x2.HI_LO ;  /* 0x0000002e412e124a */ /* 0x000fc40000040000 */
[C---:B------:R-:W-:Y:S02]  /*8bf0*/  @P1 FMUL2 R48, R65.reuse.F32, R48.F32x2.HI_LO ;  /* 0x000000304130124a */ /* 0x040fe40000040000 */
[C---:B------:R-:W-:Y:S02]  /*8c00*/  @P1 FMUL2 R50, R65.reuse.F32, R50.F32x2.HI_LO ;  /* 0x000000324132124a */ /* 0x040fe40000040000 */
[C---:B------:R-:W-:Y:S02]  /*8c10*/  @P1 FMUL2 R52, R65.reuse.F32, R52.F32x2.HI_LO ;  /* 0x000000344134124a */ /* 0x040fe40000040000 */
[----:B------:R-:W-:Y:S01]  /*8c20*/  @P1 FMUL2 R54, R65.F32, R54.F32x2.HI_LO ;  /* 0x000000364136124a */ /* 0x000fe20000040000 */
[----:B--2---:R-:W-:Y:S06]  /*8c30*/  @!P0 BRA `(.L_x_172) ;  /* 0x0000000000408947 */ /* 0x004fec0003800000 */
        /* <DEDUP_REMOVED lines=16> */
.L_x_172:
[----:B------:R-:W-:Y:S05]  /*8d40*/  WARPSYNC.ALL ;  /* 0x0000000000007948 */ /* 0x000fea0003800000 */
[----:B------:R-:W-:Y:S02]  /*8d50*/  R2UR UR4, R56 ;  /* 0x00000000380472ca */ /* 0x000fe400000e0000 */
[----:B------:R-:W-:-:S11]  /*8d60*/  ISETP.NE.AND P0, PT, R64, R59, PT ;  /* 0x0000003b4000720c */ /* 0x000fd60003f05270 */
[----:B------:R2:W-:Y:S02]  /*8d70*/  STTM.x16 tmem[UR4+0x100], R40 ;  /* 0x00010028000079ed */ /* 0x0005e40008240004 */
[----:B------:R-:W-:Y:S05]  /*8d80*/  @!P0 BRA `(.L_x_173) ;  /* 0x0000000000408947 */ /* 0x000fea0003800000 */
[----:B------:R-:W-:Y:S01]  /*8d90*/  MOV R14, 0x8 ;  /* 0x00000008000e7802 */ /* 0x000fe20000000f00 */
[----:B------:R-:W3:Y:S01]  /*8da0*/  LDCU.64 UR8, c[0x4][0xb0] ;  /* 0x01001600ff0877ac */ /* 0x000ee20008000a00 */
[----:B------:R-:W-:Y:S02]  /*8db0*/  HFMA2 R12, -RZ, RZ, 0, 5.9604644775390625e-08 ;  /* 0x00000001ff0c7431 */ /* 0x000fe400000001ff */
[----:B------:R-:W-:Y:S01]  /*8dc0*/  IMAD.MOV.U32 R8, RZ, RZ, 0x192 ;  /* 0x00000192ff087424 */ /* 0x000fe200078e00ff */
[----:B------:R-:W4:Y:S01]  /*8dd0*/  LDCU.64 UR6, c[0x4][0xb8] ;  /* 0x01001700ff0677ac */ /* 0x000f220008000a00 */
[----:B------:R-:W1:Y:S01]  /*8de0*/  LDC.64 R14, c[0x4][R14] ;  /* 0x010000000e0e7b82 */ /* 0x000e620000000a00 */
[----:B------:R-:W-:Y:S01]  /*8df0*/  IMAD.MOV.U32 R13, RZ, RZ, RZ ;  /* 0x000000ffff0d7224 */ /* 0x000fe200078e00ff */
[----:B------:R-:W5:Y:S01]  /*8e00*/  LDCU.64 UR4, c[0x4][0x30] ;  /* 0x01000600ff0477ac */ /* 0x000f620008000a00 */
[----:B---3--:R-:W-:Y:S01]  /*8e10*/  IMAD.U32 R4, RZ, RZ, UR8 ;  /* 0x00000008ff047e24 */ /* 0x008fe2000f8e00ff */
[----:B------:R-:W-:Y:S01]  /*8e20*/  MOV R5, UR9 ;  /* 0x0000000900057c02 */ /* 0x000fe20008000f00 */
[----:B----4-:R-:W-:Y:S01]  /*8e30*/  IMAD.U32 R6, RZ, RZ, UR6 ;  /* 0x00000006ff067e24 */ /* 0x010fe2000f8e00ff */
[----:B------:R-:W-:Y:S01]  /*8e40*/  MOV R7, UR7 ;  /* 0x0000000700077c02 */ /* 0x000fe20008000f00 */
[----:B-----5:R-:W-:Y:S01]  /*8e50*/  IMAD.U32 R10, RZ, RZ, UR4 ;  /* 0x00000004ff0a7e24 */ /* 0x020fe2000f8e00ff */
[----:B------:R-:W-:-:S02]  /*8e60*/  MOV R11, UR5 ;  /* 0x00000005000b7c02 */ /* 0x000fc40008000f00 */
[----:B------:R-:W-:-:S07]  /*8e70*/  LEPC R20, `(.L_x_173) ;  /* 0x000000001014794e */ /* 0x000fce0000000000 */
[----:B-12---:R-:W-:Y:S05]  /*8e80*/  CALL.ABS.NOINC R14 ;  /* 0x000000000e007343 */ /* 0x006fea0003c00000 */
.L_x_173:
[----:B------:R-:W-:Y:S05]  /*8e90*/  WARPSYNC.ALL ;  /* 0x0000000000007948 */ /* 0x000fea0003800000 */
[----:B------:R-:W-:Y:S02]  /*8ea0*/  R2UR UR4, R56 ;  /* 0x00000000380472ca */ /* 0x000fe400000e0000 */
[----:B------:R-:W-:Y:S02]  /*8eb0*/  ISETP.NE.AND P0, PT, R64, R60, PT ;  /* 0x0000003c4000720c */ /* 0x000fe40003f05270 */
[----:B------:R-:W-:-:S09]  /*8ec0*/  FSETP.NEU.AND P1, PT, R65, 1, PT ;  /* 0x3f8000004100780b */ /* 0x000fd20003f2d000 */
[----:B--2---:R-:W2:Y:S04]  /*8ed0*/  LDTM.x16 R40, tmem[UR4+0x120] ;  /* 0x00012004002879ee */ /* 0x004ea80008240000 */
        /* <DEDUP_REMOVED lines=25> */
.L_x_174:
        /* <DEDUP_REMOVED lines=21> */
.L_x_175:
        /* <DEDUP_REMOVED lines=30> */
.L_x_176:
[----:B------:R-:W-:Y:S05]  /*93a0*/  WARPSYNC.ALL ;  /* 0x0000000000007948 */ /* 0x000fea0003800000 */
[----:B------:R-:W-:Y:S02]  /*93b0*/  R2UR UR4, R56 ;  /* 0x00000000380472ca */ /* 0x000fe400000e0000 */
[----:B------:R-:W-:Y:S02]  /*93c0*/  ISETP.NE.AND P0, PT, R64, R58, PT ;  /* 0x0000003a4000720c */ /* 0x000fe40003f05270 */
[----:B------:R-:W-:-:S09]  /*93d0*/  FSETP.NEU.AND P1, PT, R65, 1, PT ;  /* 0x3f8000004100780b */ /* 0x000fd20003f2d000 */
[----:B------:R2:W-:Y:S04]  /*93e0*/  STTM.x16 tmem[UR4+0x120], R40 ;  /* 0x00012028000079ed */ /* 0x0005e80008240004 */
        /* <DEDUP_REMOVED lines=8> */
[----:B------:R-:W-:Y:S06]  /*9470*/  @!P0 BRA `(.L_x_177) ;  /* 0x0000000000408947 */ /* 0x000fec0003800000 */
        /* <DEDUP_REMOVED lines=16> */
.L_x_177:
[----:B------:R-:W-:Y:S05]  /*9580*/  WARPSYNC.ALL ;  /* 0x0000000000007948 */ /* 0x000fea0003800000 */
[----:B------:R-:W-:-:S13]  /*9590*/  R2UR UR4, R56 ;  /* 0x00000000380472ca */ /* 0x000fda00000e0000 */
[----:B------:R3:W-:Y:S02]  /*95a0*/  STTM.x16 tmem[UR4+0x130], R24 ;  /* 0x00013018000079ed */ /* 0x0007e40008240004 */
.L_x_169:
[----:B------:R-:W-:-:S09]  /*95b0*/  UISETP.NE.AND UP0, UPT, UR36, URZ, UPT ;  /* 0x000000ff2400728c */ /* 0x000fd2000bf05270 */
[----:B------:R-:W-:Y:S05]  /*95c0*/  BRA.U !UP0, `(.L_x_178) ;  /* 0x0000000108047547 */ /* 0x000fea000b800000 */
[----:B------:R-:W-:Y:S05]  /*95d0*/  BPT.TRAP 0x1 ;  /* 0x000000040000795c */ /* 0x000fea0000300000 */
.L_x_178:
[----:B------:R-:W-:Y:S02]  /*95e0*/  UIADD3 UR4, UPT, UPT, UR39, 0x14088, URZ ;  /* 0x0001408827047890 */ /* 0x000fe4000fffe0ff */
[----:B------:R-:W-:Y:S02]  /*95f0*/  UISETP.NE.AND UP0, UPT, UR38, URZ, UPT ;  /* 0x000000ff2600728c */ /* 0x000fe4000bf05270 */
[----:B------:R-:W-:Y:S02]  /*9600*/  UPRMT UR4, UR40, 0x654, UR4 ;  /* 0x0000065428047896 */ /* 0x000fe40008000004 */
[----:B------:R-:W-:-:S07]  /*9610*/  ULOP3.LUT UR41, UR42, 0x1, URZ, 0x3c, !UPT ;  /* 0x000000012a297892 */ /* 0x000fce000f8e3cff */
[----:B------:R-:W-:Y:S01]  /*9620*/  SYNCS.ARRIVE.TRANS64.RED.A1T0 RZ, [UR4], RZ ;  /* 0x000000ffffff79a7 */ /* 0x000fe20008100404 */
[----:B------:R-:W4:Y:S01]  /*9630*/  FENCE.VIEW.ASYNC.T ;  /* 0x00000000000073c6 */ /* 0x000f220000000200 */
[----:B------:R-:W-:Y:S05]  /*9640*/  BRA.U UP0, `(.L_x_179) ;  /* 0x0000000100087547 */ /* 0x000fea000b800000 */
[----:B------:R-:W-:Y:S05]  /*9650*/  BPT.TRAP 0x1 ;  /* 0x000000040000795c */ /* 0x000fea0000300000 */
[----:B------:R-:W-:Y:S05]  /*9660*/  BPT.TRAP 0x1 ;  /* 0x000000040000795c */ /* 0x000fea0000300000 */
.L_x_179:
[----:B------:R-:W-:Y:S02]  /*9670*/  UIADD3 UR4, UPT, UPT, UR39, 0x140a0, URZ ;  /* 0x000140a027047890 */ /* 0x000fe4000fffe0ff */
[----:B------:R-:W-:Y:S02]  /*9680*/  UISETP.NE.AND UP0, UPT, UR36, URZ, UPT ;  /* 0x000000ff2400728c */ /* 0x000fe4000bf05270 */
[----:B------:R-:W-:-:S09]  /*9690*/  UPRMT UR4, UR40, 0x654, UR4 ;  /* 0x0000065428047896 */ /* 0x000fd20008000004 */
[----:B----4-:R-:W-:Y:S01]  /*96a0*/  SYNCS.ARRIVE.TRANS64.RED.A1T0 RZ, [UR4], RZ ;  /* 0x000000ffffff79a7 */ /* 0x010fe20008100404 */
[----:B------:R-:W-:Y:S05]  /*96b0*/  BRA.U !UP0, `(.L_x_180) ;  /* 0x0000000108047547 */ /* 0x000fea000b800000 */
[----:B------:R-:W-:Y:S05]  /*96c0*/  BPT.TRAP 0x1 ;  /* 0x000000040000795c */ /* 0x000fea0000300000 */
.L_x_180:
[----:B-1----:R-:W-:Y:S01]  /*96d0*/  IMAD.U32 R3, RZ, RZ, UR41 ;  /* 0x00000029ff037e24 */ /* 0x002fe2000f8e00ff */
[----:B------:R-:W-:-:S04]  /*96e0*/  ISETP.NE.AND P0, PT, R64, R62, PT ;  /* 0x0000003e4000720c */ /* 0x000fc80003f05270 */
[----:B------:R-:W-:-:S04]  /*96f0*/  SHF.L.U32 R3, R3, 0x1f, RZ ;  /* 0x0000001f03037819 */ /* 0x000fc800000006ff */
[----:B------:R-:W1:Y:S02]  /*9700*/  SYNCS.PHASECHK.TRANS64.TRYWAIT P1, [UR39+0x14080], R3 ;  /* 0x01408003ff0075a7 */ /* 0x000e640008021127 */
[----:B-1----:R-:W-:Y:S05]  /*9710*/  @!P1 BRA `(.L_x_181) ;  /* 0x00000124002c9947 */ /* 0x002fea0003800000 */
.L_x_407:
[----:B------:R-:W-:Y:S05]  /*9720*/  @!P0 BRA `(.L_x_182) ;  /* 0x0000000000408947 */ /* 0x000fea0003800000 */
[----:B------:R-:W-:Y:S01]  /*9730*/  MOV R14, 0x8 ;  /* 0x00000008000e7802 */ /* 0x000fe20000000f00 */
[----:B------:R-:W4:Y:S01]  /*9740*/  LDCU.64 UR6, c[0x4][0xb0] ;  /* 0x01001600ff0677ac */ /* 0x000f220008000a00 */
[----:B------:R-:W-:Y:S02]  /*9750*/  HFMA2 R12, -RZ, RZ, 0, 5.9604644775390625e-08 ;  /* 0x00000001ff0c7431 */ /* 0x000fe400000001ff */
[----:B------:R-:W-:Y:S01]  /*9760*/  IMAD.MOV.U32 R8, RZ, RZ, 0x192 ;  /* 0x00000192ff087424 */ /* 0x000fe200078e00ff */
[----:B------:R-:W5:Y:S01]  /*9770*/  LDCU.64 UR4, c[0x4][0xb8] ;  /* 0x01001700ff0477ac */ /* 0x000f620008000a00 */
[----:B------:R-:W1:Y:S01]  /*9780*/  LDC.64 R14, c[0x4][R14] ;  /* 0x010000000e0e7b82 */ /* 0x000e620000000a00 */
[----:B------:R-:W-:Y:S01]  /*9790*/  IMAD.MOV.U32 R13, RZ, RZ, RZ ;  /* 0x000000ffff0d7224 */ /* 0x000fe200078e00ff */
[----:B------:R-:W2:Y:S01]  /*97a0*/  LDCU.64 UR8, c[0x4][0x28] ;  /* 0x01000500ff0877ac */ /* 0x000ea20008000a00 */
[----:B----4-:R-:W-:Y:S01]  /*97b0*/  IMAD.U32 R4, RZ, RZ, UR6 ;  /* 0x00000006ff047e24 */ /* 0x010fe2000f8e00ff */
[----:B------:R-:W-:Y:S01]  /*97c0*/  MOV R5, UR7 ;  /* 0x0000000700057c02 */ /* 0x000fe20008000f00 */
[----:B-----5:R-:W-:Y:S01]  /*97d0*/  IMAD.U32 R6, RZ, RZ, UR4 ;  /* 0x00000004ff067e24 */ /* 0x020fe2000f8e00ff */
[----:B------:R-:W-:Y:S01]  /*97e0*/  MOV R7, UR5 ;  /* 0x0000000500077c02 */ /* 0x000fe20008000f00 */
[----:B--2---:R-:W-:Y:S01]  /*97f0*/  IMAD.U32 R10, RZ, RZ, UR8 ;  /* 0x00000008ff0a7e24 */ /* 0x004fe2000f8e00ff */
[----:B------:R-:W-:-:S02]  /*9800*/  MOV R11, UR9 ;  /* 0x00000009000b7c02 */ /* 0x000fc40008000f00 */
[----:B------:R-:W-:-:S07]  /*9810*/  LEPC R20, `(.L_x_182) ;  /* 0x000000001014794e */ /* 0x000fce0000000000 */
[----:B-1-3--:R-:W-:Y:S05]  /*9820*/  CALL.ABS.NOINC R14 ;  /* 0x000000000e007343 */ /* 0x00afea0003c00000 */
.L_x_182:
[----:B------:R-:W-:Y:S05]  /*9830*/  WARPSYNC.ALL ;  /* 0x0000000000007948 */ /* 0x000fea0003800000 */
[----:B------:R-:W-:Y:S01]  /*9840*/  R2UR UR4, R57 ;  /* 0x00000000390472ca */ /* 0x000fe200000e0000 */
[----:B------:R-:W-:Y:S01]  /*9850*/  UISETP.NE.AND UP0, UPT, UR38, URZ, UPT ;  /* 0x000000ff2600728c */ /* 0x000fe2000bf05270 */
[----:B------:R-:W-:Y:S01]  /*9860*/  PLOP3.LUT P0, PT, PT, PT, PT, 0x80, 0x8 ;  /* 0x000000000008781c */ /* 0x000fe20003f0f070 */
[----:B------:R-:W-:-:S10]  /*9870*/  IMAD.MOV.U32 R65, RZ, RZ, 0x3f800000 ;  /* 0x3f800000ff417424 */ /* 0x000fd400078e00ff */
[----:B------:R-:W4:Y:S02]  /*9880*/  LDTM.x2 R4, tmem[UR4] ;  /* 0x00000004000479ee */ /* 0x000f2400080c0000 */
[----:B----4-:R-:W-:-:S13]  /*9890*/  FSETP.NEU.AND P2, PT, R4, R5, PT ;  /* 0x000000050400720b */ /* 0x010fda0003f4d000 */
        /* <DEDUP_REMOVED lines=11> */
.L_x_183:
[----:B------:R-:W-:Y:S01]  /*9950*/  IMAD.U32 R3, RZ, RZ, UR43 ;  /* 0x0000002bff037e24 */ /* 0x000fe2000f8e00ff */
[----:B------:R-:W-:-:S04]  /*9960*/  FSETP.NEU.AND P1, PT, R65, 1, PT ;  /* 0x3f8000004100780b */ /* 0x000fc80003f2d000 */
[----:B------:R-:W-:-:S04]  /*9970*/  SHF.L.U32 R3, R3, 0x1f, RZ ;  /* 0x0000001f03037819 */ /* 0x000fc800000006ff */
[----:B------:R-:W1:Y:S02]  /*9980*/  SYNCS.PHASECHK.TRANS64.TRYWAIT P0, [UR39+0x14098], R3 ;  /* 0x01409803ff0075a7 */ /* 0x000e640008001127 */
[----:B-1----:R-:W-:Y:S05]  /*9990*/  @!P0 BRA `(.L_x_184) ;  /* 0x0000012000a48947 */ /* 0x002fea0003800000 */
.L_x_408:
[----:B------:R-:W-:-:S13]  /*99a0*/  VOTE.ANY P1, P1 ;  /* 0x0000000000ff7806 */ /* 0x000fda0000820100 */
[----:B------:R-:W-:Y:S05]  /*99b0*/  @!P1 BRA `(.L_x_185) ;  /* 0x0000000c00309947 */ /* 0x000fea0003800000 */
[----:B------:R-:W-:-:S13]  /*99c0*/  ISETP.NE.AND P0, PT, R64, R61, PT ;  /* 0x0000003d4000720c */ /* 0x000fda0003f05270 */
        /* <DEDUP_REMOVED lines=17> */
.L_x_186:
[----:B------:R-:W-:Y:S05]  /*9ae0*/  WARPSYNC.ALL ;  /* 0x0000000000007948 */ /* 0x000fea0003800000 */
[----:B------:R-:W-:Y:S02]  /*9af0*/  R2UR UR4, R56 ;  /* 0x00000000380472ca */ /* 0x000fe400000e0000 */
[----:B------:R-:W-:-:S11]  /*9b00*/  ISETP.NE.AND P0, PT, R64, R23, PT ;  /* 0x000000174000720c */ /* 0x000fd60003f05270 */
[----:B--2---:R-:W2:Y:S02]  /*9b10*/  LDTM.x16 R40, tmem[UR4+0x180] ;  /* 0x00018004002879ee */ /* 0x004ea40008240000 */
[----:B--2---:R-:W-:Y:S05]  /*9b20*/  @!P0 BRA `(.L_x_187) ;  /* 0x0000000000408947 */ /* 0x004fea0003800000 */
[----:B------:R-:W-:Y:S01]  /*9b30*/  MOV R14, 0x8 ;  /* 0x00000008000e7802 */ /* 0x000fe20000000f00 */
[----:B------:R-:W2:Y:S01]  /*9b40*/  LDCU.64 UR8, c[0x4][0xb0] ;  /* 0x01001600ff0877ac */ /* 0x000ea20008000a00 */
[----:B------:R-:W-:Y:S02]  /*9b50*/  HFMA2 R12, -RZ, RZ, 0, 5.9604644775390625e-08 ;  /* 0x00000001ff0c7431 */ /* 0x000fe400000001ff */
[----:B------:R-:W-:Y:S01]  /*9b60*/  IMAD.MOV.U32 R8, RZ, RZ, 0x192 ;  /* 0x00000192ff087424 */ /* 0x000fe200078e00ff */
[----:B------:R-:W4:Y:S01]  /*9b70*/  LDCU.64 UR6, c[0x4][0xb8] ;  /* 0x01001700ff0677ac */ /* 0x000f220008000a00 */
[----:B------:R-:W1:Y:S01]  /*9b80*/  LDC.64 R14, c[0x4][R14] ;  /* 0x010000000e0e7b82 */ /* 0x000e620000000a00 */
[----:B------:R-:W-:Y:S01]  /*9b90*/  IMAD.MOV.U32 R13, RZ, RZ, RZ ;  /* 0x000000ffff0d7224 */ /* 0x000fe200078e00ff */
[----:B------:R-:W5:Y:S01]  /*9ba0*/  LDCU.64 UR4, c[0x4][0x30] ;  /* 0x01000600ff0477ac */ /* 0x000f620008000a00 */
[----:B--2---:R-:W-:Y:S01]  /*9bb0*/  IMAD.U32 R4, RZ, RZ, UR8 ;  /* 0x00000008ff047e24 */ /* 0x004fe2000f8e00ff */
[----:B------:R-:W-:Y:S01]  /*9bc0*/  MOV R5, UR9 ;  /* 0x0000000900057c02 */ /* 0x000fe20008000f00 */
[----:B----4-:R-:W-:Y:S01]  /*9bd0*/  IMAD.U32 R6, RZ, RZ, UR6 ;  /* 0x00000006ff067e24 */ /* 0x010fe2000f8e00ff */
[----:B------:R-:W-:Y:S01]  /*9be0*/  MOV R7, UR7 ;  /* 0x0000000700077c02 */ /* 0x000fe20008000f00 */
[----:B-----5:R-:W-:Y:S01]  /*9bf0*/  IMAD.U32 R10, RZ, RZ, UR4 ;  /* 0x00000004ff0a7e24 */ /* 0x020fe2000f8e00ff */
[----:B------:R-:W-:-:S02]  /*9c00*/  MOV R11, UR5 ;  /* 0x00000005000b7c02 */ /* 0x000fc40008000f00 */
[----:B------:R-:W-:-:S07]  /*9c10*/  LEPC R20, `(.L_x_187) ;  /* 0x000000001014794e */ /* 0x000fce0000000000 */
[----:B-1-3--:R-:W-:Y:S05]  /*9c20*/  CALL.ABS.NOINC R14 ;  /* 0x000000000e007343 */ /* 0x00afea0003c00000 */
.L_x_187:
[----:B------:R-:W-:Y:S05]  /*9c30*/  WARPSYNC.ALL ;  /* 0x0000000000007948 */ /* 0x000fea0003800000 */
[----:B------:R-:W-:Y:S02]  /*9c40*/  R2UR UR4, R56 ;  /* 0x00000000380472ca */ /* 0x000fe400000e0000 */
[----:B------:R-:W-:Y:S02]  /*9c50*/  ISETP.NE.AND P0, PT, R64, R61, PT ;  /* 0x0000003d4000720c */ /* 0x000fe40003f05270 */
[----:B------:R-:W-:-:S09]  /*9c60*/  FSETP.NEU.AND P1, PT, R65, 1, PT ;  /* 0x3f8000004100780b */ /* 0x000fd20003f2d000 */
[----:B---3--:R-:W2:Y:S04]  /*9c70*/  LDTM.x16 R24, tmem[UR4+0x190] ;  /* 0x00019004001879ee */ /* 0x008ea80008240000 */
        /* <DEDUP_REMOVED lines=25> */
.L_x_188:
        /* <DEDUP_REMOVED lines=21> */
.L_x_189:
        /* <DEDUP_REMOVED lines=30> */
.L_x_190:
        /* <DEDUP_REMOVED lines=21> */
.L_x_191:
        /* <DEDUP_REMOVED lines=30> */
.L_x_192:
        /* <DEDUP_REMOVED lines=30> */
.L_x_193:
[----:B------:R-:W-:Y:S05]  /*a650*/  WARPSYNC.ALL ;  /* 0x0000000000007948 */ /* 0x000fea0003800000 */
[----:B------:R-:W-:-:S13]  /*a660*/  R2UR UR4, R56 ;  /* 0x00000000380472ca */ /* 0x000fda00000e0000 */
[----:B------:R4:W-:Y:S02]  /*a670*/  STTM.x16 tmem[UR4+0x1b0], R24 ;  /* 0x0001b018000079ed */ /* 0x0009e40008240004 */
.L_x_185:
[----:B------:R-:W-:-:S09]  /*a680*/  UISETP.NE.AND UP0, UPT, UR37, URZ, UPT ;  /* 0x000000ff2500728c */ /* 0x000fd2000bf05270 */
[----:B------:R-:W-:Y:S05]  /*a690*/  BRA.U !UP0, `(.L_x_194) ;  /* 0x0000000108047547 */ /* 0x000fea000b800000 */
[----:B------:R-:W-:Y:S05]  /*a6a0*/  BPT.TRAP 0x1 ;  /* 0x000000040000795c */ /* 0x000fea0000300000 */
.L_x_194:
[----:B------:R-:W-:Y:S02]  /*a6b0*/  UPRMT UR4, UR40, 0x654, UR44 ;  /* 0x0000065428047896 */ /* 0x000fe4000800002c */
[----:B------:R-:W-:-:S07]  /*a6c0*/  UISETP.NE.AND UP0, UPT, UR38, URZ, UPT ;  /* 0x000000ff2600728c */ /* 0x000fce000bf05270 */
[----:B------:R-:W-:Y:S01]  /*a6d0*/  SYNCS.ARRIVE.TRANS64.RED.A1T0 RZ, [UR4], RZ ;  /* 0x000000ffffff79a7 */ /* 0x000fe20008100404 */
[----:B------:R-:W1:Y:S01]  /*a6e0*/  FENCE.VIEW.ASYNC.T ;  /* 0x00000000000073c6 */ /* 0x000e620000000200 */
[----:B------:R-:W-:Y:S05]  /*a6f0*/  BRA.U UP0, `(.L_x_195) ;  /* 0x0000000100087547 */ /* 0x000fea000b800000 */
[----:B------:R-:W-:Y:S05]  /*a700*/  BPT.TRAP 0x1 ;  /* 0x000000040000795c */ /* 0x000fea0000300000 */
[----:B------:R-:W-:Y:S05]  /*a710*/  BPT.TRAP 0x1 ;  /* 0x000000040000795c */ /* 0x000fea0000300000 */
.L_x_195:
[----:B------:R-:W-:Y:S01]  /*a720*/  UIADD3 UR5, UPT, UPT, UR39, 0x140a8, URZ ;  /* 0x000140a827057890 */ /* 0x000fe2000fffe0ff */
[----:B------:R-:W-:Y:S01]  /*a730*/  LOP3.LUT R18, R18, 0x1, RZ, 0x3c, !PT ;  /* 0x0000000112127812 */ /* 0x000fe200078e3cff */
[----:B------:R-:W-:Y:S02]  /*a740*/  UISETP.NE.AND UP0, UPT, UR46, URZ, UPT ;  /* 0x000000ff2e00728c */ /* 0x000fe4000bf05270 */
[----:B------:R-:W-:Y:S02]  /*a750*/  UPRMT UR5, UR40, 0x654, UR5 ;  /* 0x0000065428057896 */ /* 0x000fe40008000005 */
[----:B------:R-:W-:-:S07]  /*a760*/  ULOP3.LUT UR43, UR43, 0x1, URZ, 0x3c, !UPT ;  /* 0x000000012b2b7892 */ /* 0x000fce000f8e3cff */
[----:B-1----:R-:W-:Y:S01]  /*a770*/  SYNCS.ARRIVE.TRANS64.RED.A1T0 RZ, [UR5], RZ ;  /* 0x000000ffffff79a7 */ /* 0x002fe20008100405 */
[----:B------:R-:W-:Y:S05]  /*a780*/  BRA.U UP0, `(.L_x_196) ;  /* 0xffffffdd00cc7547 */ /* 0x000fea000b83ffff */
.L_x_164:
[----:B------:R-:W-:-:S09]  /*a790*/  UISETP.NE.AND UP0, UPT, UR36, URZ, UPT ;  /* 0x000000ff2400728c */ /* 0x000fd2000bf05270 */
[----:B------:R-:W-:Y:S05]  /*a7a0*/  BRA.U !UP0, `(.L_x_197) ;  /* 0x0000000108047547 */ /* 0x000fea000b800000 */
[----:B------:R-:W-:Y:S05]  /*a7b0*/  BPT.TRAP 0x1 ;  /* 0x000000040000795c */ /* 0x000fea0000300000 */
.L_x_197:
[----:B---34-:R-:W3:Y:S01]  /*a7c0*/  S2R R25, SR_CgaCtaId ;  /* 0x0000000000197919 */ /* 0x018ee20000008800 */
[----:B------:R-:W-:Y:S01]  /*a7d0*/  MOV R24, 0x400 ;  /* 0x0000040000187802 */ /* 0x000fe20000000f00 */
[----:B------:R-:W-:-:S03]  /*a7e0*/  UISETP.NE.AND UP0, UPT, UR37, URZ, UPT ;  /* 0x000000ff2500728c */ /* 0x000fc6000bf05270 */
[----:B---3--:R-:W-:-:S05]  /*a7f0*/  LEA R24, R25, R24, 0x18 ;  /* 0x0000001819187211 */ /* 0x008fca00078ec0ff */
[----:B------:R-:W-:-:S05]  /*a800*/  VIADD R32, R24, 0x14088 ;  /* 0x0001408818207836 */ /* 0x000fca0000000000 */
[----:B-1----:R-:W-:-:S04]  /*a810*/  PRMT R0, R25, 0x654, R32 ;  /* 0x0000065419007816 */ /* 0x002fc80000000020 */
[----:B------:R1:W-:Y:S01]  /*a820*/  SYNCS.ARRIVE.TRANS64.RED.A1T0 RZ, [R0+URZ], RZ ;  /* 0x000000ff00ff79a7 */ /* 0x0003e200081004ff */
[----:B------:R-:W-:Y:S05]  /*a830*/  BRA.U !UP0, `(.L_x_198) ;  /* 0x0000000108047547 */ /* 0x000fea000b800000 */
[----:B------:R-:W-:Y:S05]  /*a840*/  BPT.TRAP 0x1 ;  /* 0x000000040000795c */ /* 0x000fea0000300000 */
.L_x_198:
[----:B------:R-:W-:-:S04]  /*a850*/  SHF.L.U32 R3, R18, 0x1f, RZ ;  /* 0x0000001f12037819 */ /* 0x000fc800000006ff */
[----:B------:R-:W3:Y:S02]  /*a860*/  SYNCS.PHASECHK.TRANS64.TRYWAIT P0, [R24+URZ+0x14070], R3 ;  /* 0x01407003180075a7 */ /* 0x000ee400080011ff */
[----:B---3--:R-:W-:Y:S05]  /*a870*/  @!P0 BRA `(.L_x_199) ;  /* 0x0000011400048947 */ /* 0x008fea0003800000 */
.L_x_409:
[----:B------:R-:W-:Y:S01]  /*a880*/  R2UR UR5, R56 ;  /* 0x00000000380572ca */ /* 0x000fe200000e0000 */
[----:B------:R-:W-:-:S12]  /*a890*/  UISETP.NE.AND UP0, UPT, UR37, URZ, UPT ;  /* 0x000000ff2500728c */ /* 0x000fd8000bf05270 */
[----:B------:R-:W4:Y:S02]  /*a8a0*/  LDTM.x2 R22, tmem[UR5] ;  /* 0x00000005001679ee */ /* 0x000f2400080c0000 */
[----:B----4-:R-:W-:Y:S05]  /*a8b0*/  BRA.U !UP0, `(.L_x_200) ;  /* 0x0000000108047547 */ /* 0x010fea000b800000 */
[----:B------:R-:W-:Y:S05]  /*a8c0*/  BPT.TRAP 0x1 ;  /* 0x000000040000795c */ /* 0x000fea0000300000 */
.L_x_200:
[----:B------:R-:W-:Y:S01]  /*a8d0*/  SYNCS.ARRIVE.TRANS64.RED.A1T0 RZ, [UR4], RZ ;  /* 0x000000ffffff79a7 */ /* 0x000fe20008100404 */
[----:B------:R-:W-:-:S09]  /*a8e0*/  UISETP.NE.AND UP0, UPT, UR38, URZ, UPT ;  /* 0x000000ff2600728c */ /* 0x000fd2000bf05270 */
[----:B------:R-:W-:Y:S05]  /*a8f0*/  BRA.U UP0, `(.L_x_201) ;  /* 0x0000000100047547 */ /* 0x000fea000b800000 */
[----:B------:R-:W-:Y:S05]  /*a900*/  BPT.TRAP 0x1 ;  /* 0x000000040000795c */ /* 0x000fea0000300000 */
.L_x_201:
[----:B-1----:R-:W-:-:S04]  /*a910*/  MOV R0, UR43 ;  /* 0x0000002b00007c02 */ /* 0x002fc80008000f00 */
[----:B---3--:R-:W-:-:S04]  /*a920*/  SHF.L.U32 R3, R0, 0x1f, RZ ;  /* 0x0000001f00037819 */ /* 0x008fc800000006ff */
[----:B------:R-:W1:Y:S02]  /*a930*/  SYNCS.PHASECHK.TRANS64.TRYWAIT P0, [R24+URZ+0x14090], R3 ;  /* 0x01409003180075a7 */ /* 0x000e6400080011ff */
[----:B-1----:R-:W-:Y:S05]  /*a940*/  @!P0 BRA `(.L_x_202) ;  /* 0x0000011000e48947 */ /* 0x002fea0003800000 */
.L_x_410:
[----:B------:R-:W-:-:S09]  /*a950*/  UISETP.NE.AND UP0, UPT, UR38, URZ, UPT ;  /* 0x000000ff2600728c */ /* 0x000fd2000bf05270 */
[----:B------:R-:W-:Y:S05]  /*a960*/  BRA.U UP0, `(.L_x_203) ;  /* 0x0000000100047547 */ /* 0x000fea000b800000 */
[----:B------:R-:W-:Y:S05]  /*a970*/  BPT.TRAP 0x1 ;  /* 0x000000040000795c */ /* 0x000fea0000300000 */
.L_x_203:
[----:B------:R-:W-:Y:S01]  /*a980*/  MOV R5, 0x1 ;  /* 0x0000000100057802 */ /* 0x000fe20000000f00 */
[----:B-1----:R1:W3:Y:S03]  /*a990*/  MUFU.RCP R3, R22 ;  /* 0x0000001600037308 */ /* 0x0022e60000001000 */
[----:B------:R-:W-:-:S04]  /*a9a0*/  SHF.L.U32 R5, R5, 0x1f, RZ ;  /* 0x0000001f05057819 */ /* 0x000fc800000006ff */
[----:B------:R-:W4:Y:S02]  /*a9b0*/  SYNCS.PHASECHK.TRANS64.TRYWAIT P0, [R24+URZ+0x140c0], R5 ;  /* 0x0140c005180075a7 */ /* 0x000f2400080011ff */
[----:B-1-34-:R-:W-:Y:S05]  /*a9c0*/  @!P0 BRA `(.L_x_204) ;  /* 0x0000011000d88947 */ /* 0x01afea0003800000 */
.L_x_411:
[----:B------:R-:W3:Y:S01]  /*a9d0*/  LDCU UR4, c[0x0][0x708] ;  /* 0x0000e100ff0477ac */ /* 0x000ee20008000800 */
[----:B------:R-:W-:Y:S01]  /*a9e0*/  FFMA R34, -R22, R3, 1 ;  /* 0x3f80000016227423 */ /* 0x000fe20000000103 */
[----:B------:R-:W4:Y:S01]  /*a9f0*/  LDC R33, c[0x0][0x708] ;  /* 0x0001c200ff217b82 */ /* 0x000f220000000800 */
[----:B------:R-:W-:Y:S02]  /*aa00*/  BSSY.RECONVERGENT B2, `(.L_x_205) ;  /* 0x000000b000027945 */ /* 0x000fe40003800200 */
[----:B------:R-:W-:Y:S01]  /*aa10*/  FFMA R34, R3, R34, R3 ;  /* 0x0000002203227223 */ /* 0x000fe20000000003 */
[----:B---3--:R-:W-:-:S03]  /*aa20*/  MOV R3, UR4 ;  /* 0x0000000400037c02 */ /* 0x008fc60008000f00 */
[----:B-1----:R-:W-:Y:S01]  /*aa30*/  FFMA R5, R34, UR4, RZ ;  /* 0x0000000422057c23 */ /* 0x002fe200080000ff */
[----:B------:R-:W1:Y:S03]  /*aa40*/  FCHK P0, R3, R22 ;  /* 0x0000001603007302 */ /* 0x000e660000000000 */
[----:B------:R-:W-:-:S04]  /*aa50*/  FFMA R0, -R22, R5, UR4 ;  /* 0x0000000416007e23 */ /* 0x000fc80008000105 */
[----:B------:R-:W-:Y:S01]  /*aa60*/  FFMA R34, R34, R0, R5 ;  /* 0x0000000022227223 */ /* 0x000fe20000000005 */
[----:B-1----:R-:W-:Y:S05]  /*aa70*/  @!P0 BRA `(.L_x_206) ;  /* 0x00000000000c8947 */ /* 0x002fea0003800000 */
[----:B------:R-:W-:Y:S02]  /*aa80*/  MOV R4, 0xaaa0 ;  /* 0x0000aaa000047802 */ /* 0x000fe40000000f00 */
[----:B--2-4-:R-:W-:Y:S05]  /*aa90*/  CALL.REL.NOINC `($__internal_3_$__cuda_sm3x_div_rn_noftz_f32_slowpath) ;  /* 0x0000011c00887944 */ /* 0x014fea0003c00000 */
[----:B------:R-:W-:Y:S02]  /*aaa0*/  MOV R34, R0 ;  /* 0x0000000000227202 */ /* 0x000fe40000000f00 */
.L_x_206:
[----:B------:R-:W-:Y:S05]  /*aab0*/  BSYNC.RECONVERGENT B2 ;  /* 0x0000000000027941 */ /* 0x000fea0003800200 */
.L_x_205:
[----:B------:R-:W-:Y:S01]  /*aac0*/  VIADD R0, R56, 0x100 ;  /* 0x0000010038007836 */ /* 0x000fe20000000000 */
[C---:B------:R-:W-:Y:S01]  /*aad0*/  LOP3.LUT R27, R17.reuse, 0x3, RZ, 0xc0, !PT ;  /* 0x00000003111b7812 */ /* 0x040fe200078ec0ff */
[----:B------:R-:W-:-:S03]  /*aae0*/  IMAD.SHL.U32 R17, R17, 0x800, RZ ;  /* 0x0000080011117824 */ /* 0x000fc600078e00ff */
[----:B------:R-:W-:Y:S02]  /*aaf0*/  SHF.R.U32.HI R0, RZ, 0x15, R0 ;  /* 0x00000015ff007819 */ /* 0x000fe40000011600 */
[----:B------:R-:W-:Y:S02]  /*ab00*/  LOP3.LUT R17, R17, 0x1800, RZ, 0xc0, !PT ;  /* 0x0000180011117812 */ /* 0x000fe400078ec0ff */
[----:B------:R-:W-:-:S03]  /*ab10*/  ISETP.NE.AND P0, PT, R27, R0, PT ;  /* 0x000000001b00720c */ /* 0x000fc60003f05270 */
[----:B------:R-:W-:-:S10]  /*ab20*/  IMAD R26, R16, 0x40, R17 ;  /* 0x00000040101a7824 */ /* 0x000fd400078e0211 */
[----:B------:R-:W-:Y:S05]  /*ab30*/  @!P0 BRA `(.L_x_207) ;  /* 0x0000000000408947 */ /* 0x000fea0003800000 */
[----:B------:R-:W-:Y:S01]  /*ab40*/  MOV R14, 0x8 ;  /* 0x00000008000e7802 */ /* 0x000fe20000000f00 */
[----:B------:R-:W1:Y:S01]  /*ab50*/  LDCU.64 UR6, c[0x4][0xb0] ;  /* 0x01001600ff0677ac */ /* 0x000e620008000a00 */
[----:B------:R-:W-:Y:S02]  /*ab60*/  HFMA2 R12, -RZ, RZ, 0, 5.9604644775390625e-08 ;  /* 0x00000001ff0c7431 */ /* 0x000fe400000001ff */
[----:B------:R-:W-:Y:S01]  /*ab70*/  IMAD.MOV.U32 R8, RZ, RZ, 0x192 ;  /* 0x00000192ff087424 */ /* 0x000fe200078e00ff */
[----:B------:R-:W3:Y:S01]  /*ab80*/  LDCU.64 UR4, c[0x4][0xb8] ;  /* 0x01001700ff0477ac */ /* 0x000ee20008000a00 */
[----:B------:R-:W2:Y:S01]  /*ab90*/  LDC.64 R14, c[0x4][R14] ;  /* 0x010000000e0e7b82 */ /* 0x000ea20000000a00 */
[----:B------:R-:W-:Y:S01]  /*aba0*/  IMAD.MOV.U32 R13, RZ, RZ, RZ ;  /* 0x000000ffff0d7224 */ /* 0x000fe200078e00ff */
[----:B------:R-:W5:Y:S01]  /*abb0*/  LDCU.64 UR8, c[0x4][0x40] ;  /* 0x01000800ff0877ac */ /* 0x000f620008000a00 */
[----:B-1----:R-:W-:Y:S01]  /*abc0*/  IMAD.U32 R4, RZ, RZ, UR6 ;  /* 0x00000006ff047e24 */ /* 0x002fe2000f8e00ff */
[----:B------:R-:W-:Y:S01]  /*abd0*/  MOV R5, UR7 ;  /* 0x0000000700057c02 */ /* 0x000fe20008000f00 */
[----:B---3--:R-:W-:Y:S01]  /*abe0*/  IMAD.U32 R6, RZ, RZ, UR4 ;  /* 0x00000004ff067e24 */ /* 0x008fe2000f8e00ff */
[----:B------:R-:W-:Y:S01]  /*abf0*/  MOV R7, UR5 ;  /* 0x0000000500077c02 */ /* 0x000fe20008000f00 */
[----:B-----5:R-:W-:Y:S01]  /*ac00*/  IMAD.U32 R10, RZ, RZ, UR8 ;  /* 0x00000008ff0a7e24 */ /* 0x020fe2000f8e00ff */
[----:B------:R-:W-:-:S02]  /*ac10*/  MOV R11, UR9 ;  /* 0x00000009000b7c02 */ /* 0x000fc40008000f00 */
[----:B------:R-:W-:-:S07]  /*ac20*/  LEPC R20, `(.L_x_207) ;  /* 0x000000001014794e */ /* 0x000fce0000000000 */
[----:B--2-4-:R-:W-:Y:S05]  /*ac30*/  CALL.ABS.NOINC R14 ;  /* 0x000000000e007343 */ /* 0x014fea0003c00000 */
.L_x_207:
[----:B------:R-:W1:Y:S01]  /*ac40*/  S2R R3, SR_SWINHI ;  /* 0x0000000000037919 */ /* 0x000e620000002f00 */
[----:B------:R-:W-:Y:S05]  /*ac50*/  WARPSYNC.ALL ;  /* 0x0000000000007948 */ /* 0x000fea0003800000 */
[----:B------:R-:W-:-:S13]  /*ac60*/  R2UR UR4, R56 ;  /* 0x00000000380472ca */ /* 0x000fda00000e0000 */
[----:B------:R-:W3:Y:S01]  /*ac70*/  LDTM.x16 R4, tmem[UR4+0x100] ;  /* 0x00010004000479ee */ /* 0x000ee20008240000 */
[----:B------:R-:W-:Y:S02]  /*ac80*/  MOV R28, R24 ;  /* 0x00000018001c7202 */ /* 0x000fe40000000f00 */
[----:B-1----:R-:W-:Y:S02]  /*ac90*/  MOV R29, R3 ;  /* 0x00000003001d7202 */ /* 0x002fe40000000f00 */
[----:B------:R-:W-:-:S05]  /*aca0*/  LEA R26, P0, R26, R28, 0x1 ;  /* 0x0000001c1a1a7211 */ /* 0x000fca00078008ff */
[----:B------:R-:W-:Y:S01]  /*acb0*/  IMAD.X R29, RZ, RZ, R29, P0 ;  /* 0x000000ffff1d7224 */ /* 0x000fe200000e061d */
[----:B------:R-:W-:Y:S01]  /*acc0*/  IADD3 R0, P0, PT, R26, 0x10, RZ ;  /* 0x000000101a007810 */ /* 0x000fe20007f1e0ff */
[C---:B---3--:R-:W-:Y:S02]  /*acd0*/  FMUL2 R20, R34.reuse.F32, R8.F32x2.HI_LO ;  /* 0x000000082214724a */ /* 0x048fe40000040000 */
[----:B------:R-:W-:Y:S01]  /*ace0*/  FMUL2 R30, R34.F32, R10.F32x2.HI_LO ;  /* 0x0000000a221e724a */ /* 0x000fe20000040000 */
[--C-:B------:R-:W-:Y:S01]  /*acf0*/  SHF.R.U64 R3, R26, 0x3, R29.reuse ;  /* 0x000000031a037819 */ /* 0x100fe2000000121d */
[C---:B------:R-:W-:Y:S01]  /*ad00*/  FMUL2 R6, R34.reuse.F32, R6.F32x2.HI_LO ;  /* 0x000000062206724a */ /* 0x040fe20000040000 */
[----:B------:R-:W-:Y:S01]  /*ad10*/  F2FP.F16.F32.PACK_AB R10, R21, R20 ;  /* 0x00000014150a723e */ /* 0x000fe200000000ff */
[----:B------:R-:W-:Y:S02]  /*ad20*/  IMAD.X R21, RZ, RZ, R29, P0 ;  /* 0x000000ffff157224 */ /* 0x000fe400000e061d */
[C---:B------:R-:W-:Y:S01]  /*ad30*/  FMUL2 R4, R34.reuse.F32, R4.F32x2.HI_LO ;  /* 0x000000042204724a */ /* 0x040fe20000040000 */
[----:B------:R-:W-:Y:S01]  /*ad40*/  F2FP.F16.F32.PACK_AB R11, R31, R30 ;  /* 0x0000001e1f0b723e */ /* 0x000fe200000000ff */
[C---:B------:R-:W-:Y:S01]  /*ad50*/  FMUL2 R12, R34.reuse.F32, R12.F32x2.HI_LO ;  /* 0x0000000c220c724a */ /* 0x040fe20000040000 */
[----:B------:R-:W-:Y:S01]  /*ad60*/  F2FP.F16.F32.PACK_AB R9, R7, R6 ;  /* 0x000000060709723e */ /* 0x000fe200000000ff */
[----:B------:R-:W-:Y:S01]  /*ad70*/  FMUL2 R14, R34.F32, R14.F32x2.HI_LO ;  /* 0x0000000e220e724a */ /* 0x000fe20000040000 */
[----:B------:R-:W-:Y:S01]  /*ad80*/  SHF.R.U64 R7, R0, 0x3, R21 ;  /* 0x0000000300077819 */ /* 0x000fe20000001215 */
[C---:B------:R-:W-:Y:S01]  /*ad90*/  FMUL2 R16, R34.reuse.F32, R16.F32x2.HI_LO ;  /* 0x000000102210724a */ /* 0x040fe20000040000 */
[----:B------:R-:W-:Y:S01]  /*ada0*/  F2FP.F16.F32.PACK_AB R8, R5, R4 ;  /* 0x000000040508723e */ /* 0x000fe200000000ff */
[----:B------:R-:W-:Y:S01]  /*adb0*/  FMUL2 R18, R34.F32, R18.F32x2.HI_LO ;  /* 0x000000122212724a */ /* 0x000fe20000040000 */
[----:B------:R-:W-:-:S02]  /*adc0*/  LOP3.LUT R28, R26, 0x70, R3, 0x78, !PT ;  /* 0x000000701a1c7812 */ /* 0x000fc400078e7803 */
[----:B------:R-:W-:Y:S01]  /*add0*/  LOP3.LUT R20, R0, 0x70, R7, 0x78, !PT ;  /* 0x0000007000147812 */ /* 0x000fe200078e7807 */
[----:B------:R-:W-:Y:S01]  /*ade0*/  VIADD R0, R56, 0x110 ;  /* 0x0000011038007836 */ /* 0x000fe20000000000 */
[----:B------:R-:W-:Y:S01]  /*adf0*/  F2FP.F16.F32.PACK_AB R4, R13, R12 ;  /* 0x0000000c0d04723e */ /* 0x000fe200000000ff */
[----:B------:R1:W-:Y:S01]  /*ae00*/  ST.E.128 desc[UR48][R28.64], R8 ;  /* 0x000000081c007985 */ /* 0x0003e2000c101d30 */
[----:B------:R-:W-:Y:S02]  /*ae10*/  F2FP.F16.F32.PACK_AB R5, R15, R14 ;  /* 0x0000000e0f05723e */ /* 0x000fe400000000ff */
[----:B------:R-:W-:Y:S02]  /*ae20*/  F2FP.F16.F32.PACK_AB R6, R17, R16 ;  /* 0x000000101106723e */ /* 0x000fe400000000ff */
[----:B------:R-:W-:Y:S02]  /*ae30*/  F2FP.F16.F32.PACK_AB R7, R19, R18 ;  /* 0x000000121307723e */ /* 0x000fe400000000ff */
[----:B------:R-:W-:-:S03]  /*ae40*/  SHF.R.U32.HI R0, RZ, 0x15, R0 ;  /* 0x00000015ff007819 */ /* 0x000fc60000011600 */
[----:B------:R1:W-:Y:S01]  /*ae50*/  ST.E.128 desc[UR48][R20.64], R4 ;  /* 0x0000000414007985 */ /* 0x0003e2000c101d30 */
[----:B------:R-:W-:-:S13]  /*ae60*/  ISETP.NE.AND P0, PT, R27, R0, PT ;  /* 0x000000001b00720c */ /* 0x000fda0003f05270 */
[----:B------:R-:W-:Y:S05]  /*ae70*/  @!P0 BRA `(.L_x_208) ;  /* 0x0000000000408947 */ /* 0x000fea0003800000 */
[----:B------:R-:W-:Y:S01]  /*ae80*/  MOV R14, 0x8 ;  /* 0x00000008000e7802 */ /* 0x000fe20000000f00 */
[----:B------:R-:W3:Y:S01]  /*ae90*/  LDCU.64 UR8, c[0x4][0xb0] ;  /* 0x01001600ff0877ac */ /* 0x000ee20008000a00 */
[----:B------:R-:W-:Y:S02]  /*aea0*/  HFMA2 R12, -RZ, RZ, 0, 5.9604644775390625e-08 ;  /* 0x00000001ff0c7431 */ /* 0x000fe400000001ff */
[----:B-1----:R-:W-:Y:S01]  /*aeb0*/  IMAD.MOV.U32 R8, RZ, RZ, 0x192 ;  /* 0x00000192ff087424 */ /* 0x002fe200078e00ff */
[----:B------:R-:W1:Y:S01]  /*aec0*/  LDCU.64 UR6, c[0x4][0xb8] ;  /* 0x01001700ff0677ac */ /* 0x000e620008000a00 */
[----:B------:R-:W2:Y:S01]  /*aed0*/  LDC.64 R14, c[0x4][R14] ;  /* 0x010000000e0e7b82 */ /* 0x000ea20000000a00 */
[----:B------:R-:W-:Y:S01]  /*aee0*/  IMAD.MOV.U32 R13, RZ, RZ, RZ ;  /* 0x000000ffff0d7224 */ /* 0x000fe200078e00ff */
[----:B------:R-:W5:Y:S01]  /*aef0*/  LDCU.64 UR4, c[0x4][0x40] ;  /* 0x01000800ff0477ac */ /* 0x000f620008000a00 */
[----:B---3--:R-:W-:Y:S01]  /*af00*/  IMAD.U32 R4, RZ, RZ, UR8 ;  /* 0x00000008ff047e24 */ /* 0x008fe2000f8e00ff */
[----:B------:R-:W-:Y:S01]  /*af10*/  MOV R5, UR9 ;  /* 0x0000000900057c02 */ /* 0x000fe20008000f00 */
[----:B-1----:R-:W-:Y:S01]  /*af20*/  IMAD.U32 R6, RZ, RZ, UR6 ;  /* 0x00000006ff067e24 */ /* 0x002fe2000f8e00ff */
[----:B------:R-:W-:Y:S01]  /*af30*/  MOV R7, UR7 ;  /* 0x0000000700077c02 */ /* 0x000fe20008000f00 */
[----:B-----5:R-:W-:Y:S01]  /*af40*/  IMAD.U32 R10, RZ, RZ, UR4 ;  /* 0x00000004ff0a7e24 */ /* 0x020fe2000f8e00ff */
[----:B------:R-:W-:-:S02]  /*af50*/  MOV R11, UR5 ;  /* 0x00000005000b7c02 */ /* 0x000fc40008000f00 */
[----:B------:R-:W-:-:S07]  /*af60*/  LEPC R20, `(.L_x_208) ;  /* 0x000000001014794e */ /* 0x000fce0000000000 */
[----:B--2-4-:R-:W-:Y:S05]  /*af70*/  CALL.ABS.NOINC R14 ;  /* 0x000000000e007343 */ /* 0x014fea0003c00000 */
.L_x_208:
[----:B------:R-:W-:Y:S05]  /*af80*/  WARPSYNC.ALL ;  /* 0x0000000000007948 */ /* 0x000fea0003800000 */
[----:B------:R-:W-:Y:S02]  /*af90*/  R2UR UR4, R56 ;  /* 0x00000000380472ca */ /* 0x000fe400000e0000 */
[C---:B------:R-:W-:Y:S02]  /*afa0*/  IADD3 R35, P0, PT, R26.reuse, 0x30, RZ ;  /* 0x000000301a237810 */ /* 0x040fe40007f1e0ff */
[----:B------:R-:W-:-:S03]  /*afb0*/  IADD3 R3, P1, PT, R26, 0x20, RZ ;  /* 0x000000201a037810 */ /* 0x000fc60007f3e0ff */
[--C-:B------:R-:W-:Y:S02]  /*afc0*/  IMAD.X R39, RZ, RZ, R29.reuse, P0 ;  /* 0x000000ffff277224 */ /* 0x100fe400000e061d */
[----:B------:R-:W-:-:S04]  /*afd0*/  IMAD.X R37, RZ, RZ, R29, P1 ;  /* 0x000000ffff257224 */ /* 0x000fc800008e061d */
[----:B-1----:R-:W1:Y:S01]  /*afe0*/  LDTM.x16 R4, tmem[UR4+0x110] ;  /* 0x00011004000479ee */ /* 0x002e620008240000 */
[----:B------:R-:W-:-:S04]  /*aff0*/  SHF.R.U64 R0, R3, 0x3, R37 ;  /* 0x0000000303007819 */ /* 0x000fc80000001225 */
[----:B------:R-:W-:Y:S01]  /*b000*/  LOP3.LUT R36, R3, 0x70, R0, 0x78, !PT ;  /* 0x0000007003247812 */ /* 0x000fe200078e7800 */
[----:B------:R-:W-:-:S05]  /*b010*/  VIADD R0, R56, 0x120 ;  /* 0x0000012038007836 */ /* 0x000fca0000000000 */
[----:B------:R-:W-:-:S04]  /*b020*/  SHF.R.U32.HI R0, RZ, 0x15, R0 ;  /* 0x00000015ff007819 */ /* 0x000fc80000011600 */
[----:B------:R-:W-:Y:S01]  /*b030*/  ISETP.NE.AND P0, PT, R27, R0, PT ;  /* 0x000000001b00720c */ /* 0x000fe20003f05270 */
[C---:B-1----:R-:W-:Y:S01]  /*b040*/  FMUL2 R20, R34.reuse.F32, R8.F32x2.HI_LO ;  /* 0x000000082214724a */ /* 0x042fe20000040000 */
[C---:B------:R-:W-:Y:S01]  /*b050*/  SHF.R.U64 R8, R35.reuse, 0x3, R39 ;  /* 0x0000000323087819 */ /* 0x040fe20000001227 */
[C---:B------:R-:W-:Y:S02]  /*b060*/  FMUL2 R4, R34.reuse.F32, R4.F32x2.HI_LO ;  /* 0x000000042204724a */ /* 0x040fe40000040000 */
[C---:B------:R-:W-:Y:S01]  /*b070*/  FMUL2 R6, R34.reuse.F32, R6.F32x2.HI_LO ;  /* 0x000000062206724a */ /* 0x040fe20000040000 */
[----:B------:R-:W-:Y:S01]  /*b080*/  LOP3.LUT R38, R35, 0x70, R8, 0x78, !PT ;  /* 0x0000007023267812 */ /* 0x000fe200078e7808 */
[C---:B------:R-:W-:Y:S01]  /*b090*/  FMUL2 R30, R34.reuse.F32, R10.F32x2.HI_LO ;  /* 0x0000000a221e724a */ /* 0x040fe20000040000 */
[----:B------:R-:W-:Y:S01]  /*b0a0*/  F2FP.F16.F32.PACK_AB R8, R5, R4 ;  /* 0x000000040508723e */ /* 0x000fe200000000ff */
[C---:B------:R-:W-:Y:S01]  /*b0b0*/  FMUL2 R12, R34.reuse.F32, R12.F32x2.HI_LO ;  /* 0x0000000c220c724a */ /* 0x040fe20000040000 */
[----:B------:R-:W-:Y:S01]  /*b0c0*/  F2FP.F16.F32.PACK_AB R9, R7, R6 ;  /* 0x000000060709723e */ /* 0x000fe200000000ff */
[C---:B------:R-:W-:Y:S01]  /*b0d0*/  FMUL2 R14, R34.reuse.F32, R14.F32x2.HI_LO ;  /* 0x0000000e220e724a */ /* 0x040fe20000040000 */
[----:B------:R-:W-:Y:S01]  /*b0e0*/  F2FP.F16.F32.PACK_AB R10, R21, R20 ;  /* 0x00000014150a723e */ /* 0x000fe200000000ff */
[C---:B------:R-:W-:Y:S01]  /*b0f0*/  FMUL2 R16, R34.reuse.F32, R16.F32x2.HI_LO ;  /* 0x000000102210724a */ /* 0x040fe20000040000 */
[----:B------:R-:W-:Y:S01]  /*b100*/  F2FP.F16.F32.PACK_AB R11, R31, R30 ;  /* 0x0000001e1f0b723e */ /* 0x000fe200000000ff */
[----:B------:R-:W-:Y:S01]  /*b110*/  FMUL2 R18, R34.F32, R18.F32x2.HI_LO ;  /* 0x000000122212724a */ /* 0x000fe20000040000 */
[----:B------:R-:W-:-:S02]  /*b120*/  F2FP.F16.F32.PACK_AB R4, R13, R12 ;  /* 0x0000000c0d04723e */ /* 0x000fc400000000ff */
[----:B------:R-:W-:Y:S01]  /*b130*/  F2FP.F16.F32.PACK_AB R5, R15, R14 ;  /* 0x0000000e0f05723e */ /* 0x000fe200000000ff */
[----:B------:R1:W-:Y:S01]  /*b140*/  ST.E.128 desc[UR48][R36.64], R8 ;  /* 0x0000000824007985 */ /* 0x0003e2000c101d30 */
[----:B------:R-:W-:Y:S02]  /*b150*/  F2FP.F16.F32.PACK_AB R6, R17, R16 ;  /* 0x000000101106723e */ /* 0x000fe400000000ff */
[----:B------:R-:W-:-:S05]  /*b160*/  F2FP.F16.F32.PACK_AB R7, R19, R18 ;  /* 0x000000121307723e */ /* 0x000fca00000000ff */
[----:B------:R1:W-:Y:S01]  /*b170*/  ST.E.128 desc[UR48][R38.64], R4 ;  /* 0x0000000426007985 */ /* 0x0003e2000c101d30 */
        /* <DEDUP_REMOVED lines=17> */
.L_x_209:
[----:B------:R-:W-:Y:S05]  /*b290*/  WARPSYNC.ALL ;  /* 0x0000000000007948 */ /* 0x000fea0003800000 */
[----:B------:R-:W-:Y:S02]  /*b2a0*/  R2UR UR4, R56 ;  /* 0x00000000380472ca */ /* 0x000fe400000e0000 */
[C---:B------:R-:W-:Y:S02]  /*b2b0*/  IADD3 R35, P0, PT, R26.reuse, 0x50, RZ ;  /* 0x000000501a237810 */ /* 0x040fe40007f1e0ff */
[----:B------:R-:W-:-:S03]  /*b2c0*/  IADD3 R3, P1, PT, R26, 0x40, RZ ;  /* 0x000000401a037810 */ /* 0x000fc60007f3e0ff */
[--C-:B-1----:R-:W-:Y:S02]  /*b2d0*/  IMAD.X R39, RZ, RZ, R29.reuse, P0 ;  /* 0x000000ffff277224 */ /* 0x102fe400000e061d */
[----:B------:R-:W-:-:S04]  /*b2e0*/  IMAD.X R37, RZ, RZ, R29, P1 ;  /* 0x000000ffff257224 */ /* 0x000fc800008e061d */
[----:B------:R-:W1:Y:S01]  /*b2f0*/  LDTM.x16 R4, tmem[UR4+0x120] ;  /* 0x00012004000479ee */ /* 0x000e620008240000 */
        /* <DEDUP_REMOVED lines=42> */
.L_x_210:
[----:B------:R-:W-:Y:S05]  /*b5a0*/  WARPSYNC.ALL ;  /* 0x0000000000007948 */ /* 0x000fea0003800000 */
[----:B------:R-:W-:Y:S01]  /*b5b0*/  R2UR UR4, R56 ;  /* 0x00000000380472ca */ /* 0x000fe200000e0000 */
[----:B-1----:R-:W1:Y:S01]  /*b5c0*/  S2R R37, SR_CTAID.X ;  /* 0x0000000000257919 */ /* 0x002e620000002500 */
[C---:B------:R-:W-:Y:S02]  /*b5d0*/  IADD3 R35, P0, PT, R26.reuse, 0x70, RZ ;  /* 0x000000701a237810 */ /* 0x040fe40007f1e0ff */
[----:B------:R-:W-:-:S03]  /*b5e0*/  IADD3 R3, P1, PT, R26, 0x60, RZ ;  /* 0x000000601a037810 */ /* 0x000fc60007f3e0ff */
[--C-:B--2---:R-:W-:Y:S02]  /*b5f0*/  IMAD.X R41, RZ, RZ, R29.reuse, P0 ;  /* 0x000000ffff297224 */ /* 0x104fe400000e061d */
[----:B------:R-:W-:-:S04]  /*b600*/  IMAD.X R39, RZ, RZ, R29, P1 ;  /* 0x000000ffff277224 */ /* 0x000fc800008e061d */
[----:B------:R-:W2:Y:S01]  /*b610*/  LDTM.x16 R4, tmem[UR4+0x130] ;  /* 0x00013004000479ee */ /* 0x000ea20008240000 */
[----:B------:R-:W3:Y:S01]  /*b620*/  LDCU.64 UR4, c[0x0][0x880] ;  /* 0x00011000ff0477ac */ /* 0x000ee20008000a00 */
[----:B------:R-:W-:-:S04]  /*b630*/  SHF.R.U64 R0, R3, 0x3, R39 ;  /* 0x0000000303007819 */ /* 0x000fc80000001227 */
[----:B------:R-:W-:Y:S01]  /*b640*/  LOP3.LUT R38, R3, 0x70, R0, 0x78, !PT ;  /* 0x0000007003267812 */ /* 0x000fe200078e7800 */
[----:B---3--:R-:W-:-:S04]  /*b650*/  UISETP.NE.U32.AND UP0, UPT, UR4, URZ, UPT ;  /* 0x000000ff0400728c */ /* 0x008fc8000bf05070 */
[----:B------:R-:W-:Y:S01]  /*b660*/  UISETP.NE.AND.EX UP0, UPT, UR5, URZ, UPT, UP0 ;  /* 0x000000ff0500728c */ /* 0x000fe2000bf05300 */
[C---:B--2---:R-:W-:Y:S01]  /*b670*/  FMUL2 R20, R34.reuse.F32, R8.F32x2.HI_LO ;  /* 0x000000082214724a */ /* 0x044fe20000040000 */
        /* <DEDUP_REMOVED lines=13> */
[----:B------:R-:W-:Y:S01]  /*b750*/  F2FP.F16.F32.PACK_AB R4, R13, R12 ;  /* 0x0000000c0d04723e */ /* 0x000fe200000000ff */
[----:B------:R-:W2:Y:S01]  /*b760*/  S2R R35, SR_CTAID.Z ;  /* 0x0000000000237919 */ /* 0x000ea20000002700 */
[----:B------:R-:W-:-:S02]  /*b770*/  F2FP.F16.F32.PACK_AB R5, R15, R14 ;  /* 0x0000000e0f05723e */ /* 0x000fc400000000ff */
[----:B------:R-:W-:Y:S01]  /*b780*/  F2FP.F16.F32.PACK_AB R6, R17, R16 ;  /* 0x000000101106723e */ /* 0x000fe200000000ff */
[----:B------:R3:W-:Y:S01]  /*b790*/  ST.E.128 desc[UR48][R38.64], R8 ;  /* 0x0000000826007985 */ /* 0x0007e2000c101d30 */
[----:B------:R-:W-:Y:S01]  /*b7a0*/  F2FP.F16.F32.PACK_AB R7, R19, R18 ;  /* 0x000000121307723e */ /* 0x000fe200000000ff */
[----:B------:R-:W1:Y:S04]  /*b7b0*/  S2R R34, SR_CTAID.Y ;  /* 0x0000000000227919 */ /* 0x000e680000002600 */
[----:B------:R3:W-:Y:S01]  /*b7c0*/  ST.E.128 desc[UR48][R40.64], R4 ;  /* 0x0000000428007985 */ /* 0x0007e2000c101d30 */
[----:B------:R-:W-:Y:S01]  /*b7d0*/  @!PT LDS RZ, [RZ] ;  /* 0x00000000fffff984 */ /* 0x000fe20000000800 */
[----:B------:R-:W-:Y:S01]  /*b7e0*/  @!PT LDS RZ, [RZ] ;  /* 0x00000000fffff984 */ /* 0x000fe20000000800 */
[----:B------:R-:W-:Y:S01]  /*b7f0*/  @!PT LDS RZ, [RZ] ;  /* 0x00000000fffff984 */ /* 0x000fe20000000800 */
[----:B------:R-:W-:Y:S01]  /*b800*/  @!PT LDS RZ, [RZ] ;  /* 0x00000000fffff984 */ /* 0x000fe20000000800 */
[----:B------:R5:W-:Y:S06]  /*b810*/  MEMBAR.ALL.CTA ;  /* 0x0000000000007992 */ /* 0x000bec0000008000 */
[----:B-----5:R-:W1:Y:S01]  /*b820*/  FENCE.VIEW.ASYNC.S ;  /* 0x00000000000073c6 */ /* 0x020e620000000000 */
[----:B------:R-:W-:Y:S05]  /*b830*/  BRA.U !UP0, `(.L_x_211) ;  /* 0x0000000108fc7547 */ /* 0x000fea000b800000 */
[C---:B------:R-:W-:Y:S01]  /*b840*/  FSETP.GEU.AND P0, PT, R22.reuse, 1.175494350822287508e-38, PT ;  /* 0x008000001600780b */ /* 0x040fe20003f0e000 */
[----:B------:R-:W5:Y:S01]  /*b850*/  LDCU UR4, c[0x0][0x380] ;  /* 0x00007000ff0477ac */ /* 0x000f620008000800 */
[----:B------:R-:W-:Y:S01]  /*b860*/  MOV R0, 0x3e055027 ;  /* 0x3e05502700007802 */ /* 0x000fe20000000f00 */
[----:B------:R-:W-:Y:S01]  /*b870*/  BSSY.RECONVERGENT B0, `(.L_x_211) ;  /* 0x000003b000007945 */ /* 0x000fe20003800200 */
[----:B---3--:R-:W-:Y:S01]  /*b880*/  FSEL R5, RZ, -23, P0 ;  /* 0xc1b80000ff057808 */ /* 0x008fe20000000000 */
[----:B------:R-:W3:Y:S08]  /*b890*/  LDCU UR5, c[0x0][0x700] ;  /* 0x0000e000ff0577ac */ /* 0x000ef00008000800 */
[----:B------:R-:W-:-:S05]  /*b8a0*/  @!P0 FMUL R22, R22, 8388608 ;  /* 0x4b00000016168820 */ /* 0x000fca0000400000 */
[C---:B------:R-:W-:Y:S02]  /*b8b0*/  IADD3 R7, PT, PT, R22.reuse, -0x3f2aaaab, RZ ;  /* 0xc0d5555516077810 */ /* 0x040fe40007ffe0ff */
[C---:B------:R-:W-:Y:S02]  /*b8c0*/  ISETP.GT.U32.AND P0, PT, R22.reuse, 0x7f7fffff, PT ;  /* 0x7f7fffff1600780c */ /* 0x040fe40003f04070 */
[----:B------:R-:W-:Y:S02]  /*b8d0*/  LOP3.LUT R7, R7, 0xff800000, RZ, 0xc0, !PT ;  /* 0xff80000007077812 */ /* 0x000fe400078ec0ff */
[C---:B------:R-:W-:Y:S02]  /*b8e0*/  FSETP.NEU.AND P1, PT, R22.reuse, RZ, PT ;  /* 0x000000ff1600720b */ /* 0x040fe40003f2d000 */
[-C--:B------:R-:W-:Y:S02]  /*b8f0*/  IADD3 R3, PT, PT, R22, -R7.reuse, RZ ;  /* 0x8000000716037210 */ /* 0x080fe40007ffe0ff */
[----:B------:R-:W-:-:S03]  /*b900*/  I2FP.F32.S32 R4, R7 ;  /* 0x0000000700047245 */ /* 0x000fc60000201400 */
[----:B------:R-:W-:Y:S02]  /*b910*/  FADD R3, R3, -1 ;  /* 0xbf80000003037421 */ /* 0x000fe40000000000 */
[----:B------:R-:W-:Y:S02]  /*b920*/  FFMA R4, R4, 1.1920928955078125e-07, R5 ;  /* 0x3400000004047823 */ /* 0x000fe40000000005 */
[----:B------:R-:W-:-:S04]  /*b930*/  FFMA R0, R3, -R0, 0.14084610342979431152 ;  /* 0x3e1039f603007423 */ /* 0x000fc80000000800 */
[----:B------:R-:W-:-:S04]  /*b940*/  FFMA R0, R3, R0, -0.12148627638816833496 ;  /* 0xbdf8cdcc03007423 */ /* 0x000fc80000000000 */
[----:B------:R-:W-:-:S04]  /*b950*/  FFMA R0, R3, R0, 0.13980610668659210205 ;  /* 0x3e0f295503007423 */ /* 0x000fc80000000000 */
[----:B------:R-:W-:-:S04]  /*b960*/  FFMA R0, R3, R0, -0.16684235632419586182 ;  /* 0xbe2ad8b903007423 */ /* 0x000fc80000000000 */
[----:B------:R-:W-:-:S04]  /*b970*/  FFMA R0, R3, R0, 0.20012299716472625732 ;  /* 0x3e4ced0b03007423 */ /* 0x000fc80000000000 */
[----:B------:R-:W-:-:S04]  /*b980*/  FFMA R0, R3, R0, -0.24999669194221496582 ;  /* 0xbe7fff2203007423 */ /* 0x000fc80000000000 */
[----:B------:R-:W-:-:S04]  /*b990*/  FFMA R0, R3, R0, 0.33333182334899902344 ;  /* 0x3eaaaa7803007423 */ /* 0x000fc80000000000 */
[----:B------:R-:W-:-:S04]  /*b9a0*/  FFMA R0, R3, R0, -0.5 ;  /* 0xbf00000003007423 */ /* 0x000fc80000000000 */
[----:B------:R-:W-:-:S04]  /*b9b0*/  FMUL R0, R3, R0 ;  /* 0x0000000003007220 */ /* 0x000fc80000400000 */
[----:B------:R-:W-:Y:S01]  /*b9c0*/  FFMA R5, R3, R0, R3 ;  /* 0x0000000003057223 */ /* 0x000fe20000000003 */
[----:B------:R-:W-:Y:S02]  /*b9d0*/  MOV R3, 0x7f800000 ;  /* 0x7f80000000037802 */ /* 0x000fe40000000f00 */
[----:B-1----:R-:W-:Y:S01]  /*b9e0*/  LEA R0, R37, R2, 0x8 ;  /* 0x0000000225007211 */ /* 0x002fe200078e40ff */
[----:B------:R-:W-:Y:S02]  /*b9f0*/  FFMA R4, R4, 0.69314718246459960938, R5 ;  /* 0x3f31721804047823 */ /* 0x000fe40000000005 */
[----:B------:R-:W-:Y:S01]  /*ba00*/  @P0 FFMA R4, R22, R3, +INF ;  /* 0x7f80000016040423 */ /* 0x000fe20000000003 */
[----:B-----5:R-:W-:-:S04]  /*ba10*/  ISETP.GE.AND P0, PT, R0, UR4, PT ;  /* 0x0000000400007c0c */ /* 0x020fc8000bf06270 */
[----:B------:R-:W-:-:S05]  /*ba20*/  FSEL R4, R4, -INF , P1 ;  /* 0xff80000004047808 */ /* 0x000fca0000800000 */
[----:B---3--:R-:W-:-:S04]  /*ba30*/  FFMA R23, R23, UR5, R4 ;  /* 0x0000000517177c23 */ /* 0x008fc80008000004 */
[----:B------:R-:W-:Y:S05]  /*ba40*/  @P0 BRA `(.L_x_212) ;  /* 0x0000000000740947 */ /* 0x000fea0003800000 */
[----:B------:R-:W1:Y:S01]  /*ba50*/  LDCU UR7, c[0x0][0x38c] ;  /* 0x00007180ff0777ac */ /* 0x000e620008000800 */
[----:B------:R-:W-:Y:S01]  /*ba60*/  HFMA2 R4, -RZ, RZ, 0, 0 ;  /* 0x00000000ff047431 */ /* 0x000fe200000001ff */
[----:B------:R-:W2:Y:S01]  /*ba70*/  LDCU UR6, c[0x0][0x890] ;  /* 0x00011200ff0677ac */ /* 0x000ea20008000800 */
[----:B------:R-:W3:Y:S01]  /*ba80*/  LDCU.64 UR4, c[0x0][0x888] ;  /* 0x00011100ff0477ac */ /* 0x000ee20008000a00 */
[----:B-1----:R-:W1:Y:S01]  /*ba90*/  I2F.U32.RP R7, UR7 ;  /* 0x0000000700077d06 */ /* 0x002e620008209000 */
[----:B------:R-:W-:Y:S01]  /*baa0*/  ISETP.NE.U32.AND P0, PT, RZ, UR7, PT ;  /* 0x00000007ff007c0c */ /* 0x000fe2000bf05070 */
[----:B--2---:R-:W-:-:S06]  /*bab0*/  IMAD R0, R35, UR6, R0 ;  /* 0x0000000623007c24 */ /* 0x004fcc000f8e0200 */
[----:B-1----:R-:W1:Y:S02]  /*bac0*/  MUFU.RCP R6, R7 ;  /* 0x0000000700067308 */ /* 0x002e640000001000 */
[----:B-1----:R-:W-:-:S06]  /*bad0*/  IADD3 R6, PT, PT, R6, 0xffffffe, RZ ;  /* 0x0ffffffe06067810 */ /* 0x002fcc0007ffe0ff */
[----:B------:R-:W1:Y:S02]  /*bae0*/  F2I.FTZ.U32.TRUNC.NTZ R5, R6 ;  /* 0x0000000600057305 */ /* 0x000e64000021f000 */
[----:B-1----:R-:W-:Y:S01]  /*baf0*/  IADD3 R3, PT, PT, RZ, -R5, RZ ;  /* 0x80000005ff037210 */ /* 0x002fe20007ffe0ff */
[----:B------:R-:W1:Y:S04]  /*bb00*/  LDC.64 R6, c[0x0][0x880] ;  /* 0x00022000ff067b82 */ /* 0x000e680000000a00 */
[----:B------:R-:W-:-:S04]  /*bb10*/  IMAD R3, R3, UR7, RZ ;  /* 0x0000000703037c24 */ /* 0x000fc8000f8e02ff */
[----:B------:R-:W-:-:S06]  /*bb20*/  IMAD.HI.U32 R3, R5, R3, R4 ;  /* 0x0000000305037227 */ /* 0x000fcc00078e0004 */
[----:B------:R-:W-:-:S05]  /*bb30*/  IMAD.HI.U32 R3, R3, R34, RZ ;  /* 0x0000002203037227 */ /* 0x000fca00078e00ff */
[----:B------:R-:W-:-:S05]  /*bb40*/  IADD3 R5, PT, PT, -R3, RZ, RZ ;  /* 0x000000ff03057210 */ /* 0x000fca0007ffe1ff */
[----:B------:R-:W-:-:S05]  /*bb50*/  IMAD R4, R5, UR7, R34 ;  /* 0x0000000705047c24 */ /* 0x000fca000f8e0222 */
[----:B------:R-:W-:-:S13]  /*bb60*/  ISETP.GE.U32.AND P2, PT, R4, UR7, PT ;  /* 0x0000000704007c0c */ /* 0x000fda000bf46070 */
[----:B------:R-:W-:Y:S02]  /*bb70*/  @P2 IADD3 R4, PT, PT, R4, -UR7, RZ ;  /* 0x8000000704042c10 */ /* 0x000fe4000fffe0ff */
[----:B------:R-:W-:Y:S02]  /*bb80*/  @P2 IADD3 R3, PT, PT, R3, 0x1, RZ ;  /* 0x0000000103032810 */ /* 0x000fe40007ffe0ff */
[----:B------:R-:W-:-:S13]  /*bb90*/  ISETP.GE.U32.AND P1, PT, R4, UR7, PT ;  /* 0x0000000704007c0c */ /* 0x000fda000bf26070 */
[----:B------:R-:W-:Y:S02]  /*bba0*/  @P1 IADD3 R3, PT, PT, R3, 0x1, RZ ;  /* 0x0000000103031810 */ /* 0x000fe40007ffe0ff */
[----:B------:R-:W-:-:S04]  /*bbb0*/  @!P0 LOP3.LUT R3, RZ, UR7, RZ, 0x33, !PT ;  /* 0x00000007ff038c12 */ /* 0x000fc8000f8e33ff */
[C---:B------:R-:W-:Y:S01]  /*bbc0*/  IADD3 R5, PT, PT, -R3.reuse, RZ, RZ ;  /* 0x000000ff03057210 */ /* 0x040fe20007ffe1ff */
[----:B---3--:R-:W-:-:S04]  /*bbd0*/  IMAD R0, R3, UR5, R0 ;  /* 0x0000000503007c24 */ /* 0x008fc8000f8e0200 */
[----:B------:R-:W-:-:S04]  /*bbe0*/  IMAD R5, R5, UR7, R34 ;  /* 0x0000000705057c24 */ /* 0x000fc8000f8e0222 */
[----:B------:R-:W-:-:S04]  /*bbf0*/  IMAD R5, R5, UR4, R0 ;  /* 0x0000000405057c24 */ /* 0x000fc8000f8e0200 */
[----:B-1----:R-:W-:-:S05]  /*bc00*/  IMAD.WIDE.U32 R6, R5, 0x4, R6 ;  /* 0x0000000405067825 */ /* 0x002fca00078e0006 */
[----:B------:R1:W-:Y:S02]  /*bc10*/  STG.E desc[UR48][R6.64], R23 ;  /* 0x0000001706007986 */ /* 0x0003e4000c101930 */
.L_x_212:
[----:B------:R-:W-:Y:S05]  /*bc20*/  BSYNC.RECONVERGENT B0 ;  /* 0x0000000000007941 */ /* 0x000fea0003800200 */
.L_x_211:
[----:B------:R-:W-:Y:S01]  /*bc30*/  UISETP.NE.AND UP0, UPT, UR38, URZ, UPT ;  /* 0x000000ff2600728c */ /* 0x000fe2000bf05270 */
[----:B------:R-:W-:-:S08]  /*bc40*/  NOP ;  /* 0x0000000000007918 */ /* 0x000fd00000000000 */
[----:B------:R-:W-:Y:S05]  /*bc50*/  BRA.U UP0, `(.L_x_213) ;  /* 0x0000000100087547 */ /* 0x000fea000b800000 */
[----:B------:R-:W-:Y:S05]  /*bc60*/  BPT.TRAP 0x1 ;  /* 0x000000040000795c */ /* 0x000fea0000300000 */
[----:B------:R-:W-:Y:S05]  /*bc70*/  BPT.TRAP 0x1 ;  /* 0x000000040000795c */ /* 0x000fea0000300000 */
.L_x_213:
[----:B------:R-:W-:Y:S01]  /*bc80*/  IADD3 R0, PT, PT, R24, 0x140a0, RZ ;  /* 0x000140a018007810 */ /* 0x000fe20007ffe0ff */
[----:B------:R-:W-:-:S03]  /*bc90*/  UISETP.NE.AND UP0, UPT, UR38, URZ, UPT ;  /* 0x000000ff2600728c */ /* 0x000fc6000bf05270 */
[----:B------:R-:W-:-:S04]  /*bca0*/  PRMT R0, R25, 0x654, R0 ;  /* 0x0000065419007816 */ /* 0x000fc80000000000 */
[----:B-1----:R1:W-:Y:S02]  /*bcb0*/  SYNCS.ARRIVE.TRANS64.RED.A1T0 RZ, [R0+URZ], RZ ;  /* 0x000000ff00ff79a7 */ /* 0x0023e400081004ff */
[----:B------:R-:W-:Y:S05]  /*bcc0*/  BRA.U UP0, `(.L_x_214) ;  /* 0x0000000100047547 */ /* 0x000fea000b800000 */
[----:B------:R-:W-:Y:S05]  /*bcd0*/  BPT.TRAP 0x1 ;  /* 0x000000040000795c */ /* 0x000fea0000300000 */
.L_x_214:
[----:B------:R1:W-:Y:S01]  /*bce0*/  SYNCS.ARRIVE.TRANS64.A1T0 RZ, [R24+URZ+0x140b0], RZ ;  /* 0x0140b0ff18ff79a7 */ /* 0x0003e200081000ff */
[----:B------:R-:W-:-:S09]  /*bcf0*/  UISETP.NE.AND UP0, UPT, UR36, URZ, UPT ;  /* 0x000000ff2400728c */ /* 0x000fd2000bf05270 */
[----:B------:R-:W-:Y:S05]  /*bd00*/  BRA.U !UP0, `(.L_x_215) ;  /* 0x0000000108047547 */ /* 0x000fea000b800000 */
[----:B------:R-:W-:Y:S05]  /*bd10*/  BPT.TRAP 0x1 ;  /* 0x000000040000795c */ /* 0x000fea0000300000 */
.L_x_215:
[----:B------:R-:W-:Y:S01]  /*bd20*/  IMAD.U32 R3, RZ, RZ, UR42 ;  /* 0x0000002aff037e24 */ /* 0x000fe2000f8e00ff */
[----:B-1----:R-:W-:-:S04]  /*bd30*/  SHF.R.U32.HI R0, RZ, 0x15, R57 ;  /* 0x00000015ff007819 */ /* 0x002fc80000011639 */
[----:B------:R-:W-:Y:S02]  /*bd40*/  SHF.L.U32 R3, R3, 0x1f, RZ ;  /* 0x0000001f03037819 */ /* 0x000fe400000006ff */
[----:B------:R-:W-:Y:S02]  /*bd50*/  ISETP.NE.AND P0, PT, R27, R0, PT ;  /* 0x000000001b00720c */ /* 0x000fe40003f05270 */
[----:B------:R-:W1:Y:S02]  /*bd60*/  SYNCS.PHASECHK.TRANS64.TRYWAIT P1, [R24+URZ+0x14080], R3 ;  /* 0x01408003180075a7 */ /* 0x000e6400080211ff */
[----:B-1----:R-:W-:Y:S09]  /*bd70*/  @!P1 BRA `(.L_x_216) ;  /* 0x0000010000009947 */ /* 0x002ff20003800000 */
.L_x_412:
[----:B------:R-:W-:Y:S05]  /*bd80*/  @!P0 BRA `(.L_x_217) ;  /* 0x0000000000408947 */ /* 0x000fea0003800000 */
[----:B------:R-:W-:Y:S01]  /*bd90*/  MOV R14, 0x8 ;  /* 0x00000008000e7802 */ /* 0x000fe20000000f00 */
[----:B------:R-:W1:Y:S01]  /*bda0*/  LDCU.64 UR8, c[0x4][0xb0] ;  /* 0x01001600ff0877ac */ /* 0x000e620008000a00 */
[----:B------:R-:W-:Y:S02]  /*bdb0*/  HFMA2 R12, -RZ, RZ, 0, 5.9604644775390625e-08 ;  /* 0x00000001ff0c7431 */ /* 0x000fe400000001ff */
[----:B---3--:R-:W-:Y:S01]  /*bdc0*/  IMAD.MOV.U32 R8, RZ, RZ, 0x192 ;  /* 0x00000192ff087424 */ /* 0x008fe200078e00ff */
        /* <DEDUP_REMOVED lines=12> */
.L_x_217:
[----:B------:R-:W-:Y:S05]  /*be90*/  WARPSYNC.ALL ;  /* 0x0000000000007948 */ /* 0x000fea0003800000 */
[----:B------:R-:W-:Y:S01]  /*bea0*/  R2UR UR4, R57 ;  /* 0x00000000390472ca */ /* 0x000fe200000e0000 */
[----:B------:R-:W-:-:S12]  /*beb0*/  UISETP.NE.AND UP0, UPT, UR36, URZ, UPT ;  /* 0x000000ff2400728c */ /* 0x000fd8000bf05270 */
[----:B------:R-:W1:Y:S02]  /*bec0*/  LDTM.x2 R22, tmem[UR4] ;  /* 0x00000004001679ee */ /* 0x000e6400080c0000 */
[----:B-1----:R-:W-:Y:S05]  /*bed0*/  BRA.U !UP0, `(.L_x_218) ;  /* 0x0000000108047547 */ /* 0x002fea000b800000 */
[----:B------:R-:W-:Y:S05]  /*bee0*/  BPT.TRAP 0x1 ;  /* 0x000000040000795c */ /* 0x000fea0000300000 */
.L_x_218:
[----:B------:R-:W-:Y:S01]  /*bef0*/  PRMT R32, R25, 0x654, R32 ;  /* 0x0000065419207816 */ /* 0x000fe20000000020 */
[----:B------:R-:W-:-:S03]  /*bf00*/  UISETP.NE.AND UP0, UPT, UR38, URZ, UPT ;  /* 0x000000ff2600728c */ /* 0x000fc6000bf05270 */
[----:B------:R1:W-:Y:S06]  /*bf10*/  SYNCS.ARRIVE.TRANS64.RED.A1T0 RZ, [R32+URZ], RZ ;  /* 0x000000ff20ff79a7 */ /* 0x0003ec00081004ff */
[----:B------:R-:W-:Y:S05]  /*bf20*/  BRA.U UP0, `(.L_x_219) ;  /* 0x0000000100047547 */ /* 0x000fea000b800000 */
[----:B------:R-:W-:Y:S05]  /*bf30*/  BPT.TRAP 0x1 ;  /* 0x000000040000795c */ /* 0x000fea0000300000 */
.L_x_219:
[----:B------:R-:W-:-:S04]  /*bf40*/  MOV R0, UR43 ;  /* 0x0000002b00007c02 */ /* 0x000fc80008000f00 */
[----:B------:R-:W-:-:S04]  /*bf50*/  SHF.L.U32 R3, R0, 0x1f, RZ ;  /* 0x0000001f00037819 */ /* 0x000fc800000006ff */
[----:B------:R-:W5:Y:S02]  /*bf60*/  SYNCS.PHASECHK.TRANS64.TRYWAIT P0, [R24+URZ+0x14098], R3 ;  /* 0x01409803180075a7 */ /* 0x000f6400080011ff */
[----:B-----5:R-:W-:Y:S05]  /*bf70*/  @!P0 BRA `(.L_x_220) ;  /* 0x000000fc00948947 */ /* 0x020fea0003800000 */
.L_x_413:
[----:B------:R-:W-:-:S09]  /*bf80*/  UISETP.NE.AND UP0, UPT, UR38, URZ, UPT ;  /* 0x000000ff2600728c */ /* 0x000fd2000bf05270 */
[----:B------:R-:W-:Y:S05]  /*bf90*/  BRA.U UP0, `(.L_x_221) ;  /* 0x0000000100047547 */ /* 0x000fea000b800000 */
[----:B------:R-:W-:Y:S05]  /*bfa0*/  BPT.TRAP 0x1 ;  /* 0x000000040000795c */ /* 0x000fea0000300000 */
.L_x_221:
[----:B------:R-:W-:Y:S01]  /*bfb0*/  MOV R3, 0x1 ;  /* 0x0000000100037802 */ /* 0x000fe20000000f00 */
[----:B---3--:R3:W1:Y:S03]  /*bfc0*/  MUFU.RCP R5, R22 ;  /* 0x0000001600057308 */ /* 0x0086660000001000 */
[----:B------:R-:W-:-:S04]  /*bfd0*/  SHF.L.U32 R3, R3, 0x1f, RZ ;  /* 0x0000001f03037819 */ /* 0x000fc800000006ff */
[----:B------:R-:W5:Y:S02]  /*bfe0*/  SYNCS.PHASECHK.TRANS64.TRYWAIT P0, [R24+URZ+0x140c8], R3 ;  /* 0x0140c803180075a7 */ /* 0x000f6400080011ff */
[----:B-1-3-5:R-:W-:Y:S05]  /*bff0*/  @!P0 BRA `(.L_x_222) ;  /* 0x000000fc00888947 */ /* 0x02afea0003800000 */
.L_x_414:
[----:B------:R-:W1:Y:S01]  /*c000*/  LDCU UR4, c[0x0][0x708] ;  /* 0x0000e100ff0477ac */ /* 0x000e620008000800 */
[----:B------:R-:W-:Y:S01]  /*c010*/  FFMA R32, -R22, R5, 1 ;  /* 0x3f80000016207423 */ /* 0x000fe20000000105 */
[----:B------:R-:W-:Y:S03]  /*c020*/  BSSY.RECONVERGENT B2, `(.L_x_223) ;  /* 0x000000b000027945 */ /* 0x000fe60003800200 */
[----:B------:R-:W-:Y:S01]  /*c030*/  FFMA R32, R5, R32, R5 ;  /* 0x0000002005207223 */ /* 0x000fe20000000005 */
[----:B-1----:R-:W-:-:S03]  /*c040*/  MOV R3, UR4 ;  /* 0x0000000400037c02 */ /* 0x002fc60008000f00 */
[----:B------:R-:W-:Y:S01]  /*c050*/  FFMA R5, R32, UR4, RZ ;  /* 0x0000000420057c23 */ /* 0x000fe200080000ff */
[----:B------:R-:W1:Y:S03]  /*c060*/  FCHK P0, R3, R22 ;  /* 0x0000001603007302 */ /* 0x000e660000000000 */
[----:B------:R-:W-:-:S04]  /*c070*/  FFMA R0, -R22, R5, UR4 ;  /* 0x0000000416007e23 */ /* 0x000fc80008000105 */
[----:B------:R-:W-:Y:S01]  /*c080*/  FFMA R32, R32, R0, R5 ;  /* 0x0000000020207223 */ /* 0x000fe20000000005 */
[----:B-1----:R-:W-:Y:S05]  /*c090*/  @!P0 BRA `(.L_x_224) ;  /* 0x00000000000c8947 */ /* 0x002fea0003800000 */
[----:B------:R-:W-:Y:S02]  /*c0a0*/  MOV R4, 0xc0c0 ;  /* 0x0000c0c000047802 */ /* 0x000fe40000000f00 */
[----:B--2-4-:R-:W-:Y:S05]  /*c0b0*/  CALL.REL.NOINC `($__internal_3_$__cuda_sm3x_div_rn_noftz_f32_slowpath) ;  /* 0x0000010800007944 */ /* 0x014fea0003c00000 */
[----:B------:R-:W-:Y:S02]  /*c0c0*/  MOV R32, R0 ;  /* 0x0000000000207202 */ /* 0x000fe40000000f00 */
.L_x_224:
[----:B------:R-:W-:Y:S05]  /*c0d0*/  BSYNC.RECONVERGENT B2 ;  /* 0x0000000000027941 */ /* 0x000fea0003800200 */
.L_x_223:
[----:B------:R-:W-:-:S05]  /*c0e0*/  VIADD R0, R56, 0x180 ;  /* 0x0000018038007836 */ /* 0x000fca0000000000 */
[----:B------:R-:W-:-:S04]  /*c0f0*/  SHF.R.U32.HI R0, RZ, 0x15, R0 ;  /* 0x00000015ff007819 */ /* 0x000fc80000011600 */
[----:B------:R-:W-:-:S13]  /*c100*/  ISETP.NE.AND P0, PT, R27, R0, PT ;  /* 0x000000001b00720c */ /* 0x000fda0003f05270 */
        /* <DEDUP_REMOVED lines=17> */
.L_x_225:
[----:B------:R-:W-:Y:S05]  /*c220*/  WARPSYNC.ALL ;  /* 0x0000000000007948 */ /* 0x000fea0003800000 */
[----:B------:R-:W-:Y:S02]  /*c230*/  R2UR UR4, R56 ;  /* 0x00000000380472ca */ /* 0x000fe400000e0000 */
[C---:B----4-:R-:W-:Y:S02]  /*c240*/  IADD3 R33, P0, PT, R26.reuse, 0x4010, RZ ;  /* 0x000040101a217810 */ /* 0x050fe40007f1e0ff */
[----:B------:R-:W-:-:S03]  /*c250*/  IADD3 R3, P1, PT, R26, 0x4000, RZ ;  /* 0x000040001a037810 */ /* 0x000fc60007f3e0ff */
[--C-:B------:R-:W-:Y:S02]  /*c260*/  IMAD.X R41, RZ, RZ, R29.reuse, P0 ;  /* 0x000000ffff297224 */ /* 0x100fe400000e061d */
        /* <DEDUP_REMOVED lines=33> */
[----:B------:R-:W4:Y:S01]  /*c480*/  LDC.64 R14, c[0x4][R14] ;  /* 0x010000000e0e7b82 */ /* 0x000f220000000a00 */
        /* <DEDUP_REMOVED lines=10> */
.L_x_226:
        /* <DEDUP_REMOVED lines=49> */
.L_x_227:
        /* <DEDUP_REMOVED lines=49> */
.L_x_228:
[----:B------:R-:W3:Y:S01]  /*cb50*/  LDCU.64 UR4, c[0x0][0x880] ;  /* 0x00011000ff0477ac */ /* 0x000ee20008000a00 */
[C---:B------:R-:W-:Y:S02]  /*cb60*/  IADD3 R3, P2, PT, R26.reuse, 0x4060, RZ ;  /* 0x000040601a037810 */ /* 0x040fe40007f5e0ff */
[----:B------:R-:W-:-:S03]  /*cb70*/  IADD3 R28, P1, PT, R26, 0x4070, RZ ;  /* 0x000040701a1c7810 */ /* 0x000fc60007f3e0ff */
[--C-:B------:R-:W-:Y:S02]  /*cb80*/  IMAD.X R31, RZ, RZ, R29.reuse, P2 ;  /* 0x000000ffff1f7224 */ /* 0x100fe400010e061d */
[----:B------:R-:W-:-:S03]  /*cb90*/  IMAD.X R29, RZ, RZ, R29, P1 ;  /* 0x000000ffff1d7224 */ /* 0x000fc600008e061d */
[----:B------:R-:W-:-:S04]  /*cba0*/  SHF.R.U64 R0, R3, 0x3, R31 ;  /* 0x0000000303007819 */ /* 0x000fc8000000121f */
[----:B------:R-:W-:Y:S02]  /*cbb0*/  LOP3.LUT R30, R3, 0x70, R0, 0x78, !PT ;  /* 0x00000070031e7812 */ /* 0x000fe400078e7800 */
[----:B---3--:R-:W-:-:S04]  /*cbc0*/  ISETP.NE.U32.AND P0, PT, RZ, UR4, PT ;  /* 0x00000004ff007c0c */ /* 0x008fc8000bf05070 */
[----:B------:R-:W-:Y:S01]  /*cbd0*/  ISETP.NE.AND.EX P0, PT, RZ, UR5, PT, P0 ;  /* 0x00000005ff007c0c */ /* 0x000fe2000bf05300 */
[----:B------:R-:W-:Y:S05]  /*cbe0*/  WARPSYNC.ALL ;  /* 0x0000000000007948 */ /* 0x000fea0003800000 */
[----:B------:R-:W-:-:S13]  /*cbf0*/  R2UR UR4, R56 ;  /* 0x00000000380472ca */ /* 0x000fda00000e0000 */
[----:B-1----:R-:W1:Y:S02]  /*cc00*/  LDTM.x16 R4, tmem[UR4+0x1b0] ;  /* 0x0001b004000479ee */ /* 0x002e640008240000 */
[----:B-1----:R-:W-:Y:S01]  /*cc10*/  FMUL2 R20, R32.F32, R8.F32x2.HI_LO ;  /* 0x000000082014724a */ /* 0x002fe20000040000 */
[----:B------:R-:W-:Y:S01]  /*cc20*/  SHF.R.U64 R9, R28, 0x3, R29 ;  /* 0x000000031c097819 */ /* 0x000fe2000000121d */
[C---:B------:R-:W-:Y:S02]  /*cc30*/  FMUL2 R4, R32.reuse.F32, R4.F32x2.HI_LO ;  /* 0x000000042004724a */ /* 0x040fe40000040000 */
[----:B------:R-:W-:Y:S01]  /*cc40*/  FMUL2 R6, R32.F32, R6.F32x2.HI_LO ;  /* 0x000000062006724a */ /* 0x000fe20000040000 */
        /* <DEDUP_REMOVED lines=16> */
[----:B------:R-:W-:Y:S01]  /*cd50*/  @!PT LDS RZ, [RZ] ;  /* 0x00000000fffff984 */ /* 0x000fe20000000800 */
[----:B------:R-:W-:Y:S01]  /*cd60*/  @!PT LDS RZ, [RZ] ;  /* 0x00000000fffff984 */ /* 0x000fe20000000800 */
[----:B------:R-:W-:Y:S01]  /*cd70*/  @!PT LDS RZ, [RZ] ;  /* 0x00000000fffff984 */ /* 0x000fe20000000800 */
[----:B------:R-:W-:Y:S01]  /*cd80*/  @!PT LDS RZ, [RZ] ;  /* 0x00000000fffff984 */ /* 0x000fe20000000800 */
[----:B------:R3:W-:Y:S06]  /*cd90*/  MEMBAR.ALL.CTA ;  /* 0x0000000000007992 */ /* 0x0007ec0000008000 */
[----:B---3--:R-:W3:Y:S01]  /*cda0*/  FENCE.VIEW.ASYNC.S ;  /* 0x00000000000073c6 */ /* 0x008ee20000000000 */
[----:B------:R-:W-:Y:S05]  /*cdb0*/  @!P0 BRA `(.L_x_229) ;  /* 0x0000000400008947 */ /* 0x000fea0003800000 */
[C---:B------:R-:W-:Y:S01]  /*cdc0*/  FSETP.GEU.AND P0, PT, R22.reuse, 1.175494350822287508e-38, PT ;  /* 0x008000001600780b */ /* 0x040fe20003f0e000 */
[----:B------:R-:W4:Y:S01]  /*cdd0*/  LDCU UR4, c[0x0][0x380] ;  /* 0x00007000ff0477ac */ /* 0x000f220008000800 */
[----:B------:R-:W-:Y:S01]  /*cde0*/  MOV R0, 0x3e055027 ;  /* 0x3e05502700007802 */ /* 0x000fe20000000f00 */
[----:B------:R-:W-:Y:S01]  /*cdf0*/  BSSY.RECONVERGENT B0, `(.L_x_229) ;  /* 0x000003c000007945 */ /* 0x000fe20003800200 */
[----:B-1----:R-:W-:Y:S01]  /*ce00*/  FSEL R5, RZ, -23, P0 ;  /* 0xc1b80000ff057808 */ /* 0x002fe20000000000 */
[----:B------:R-:W1:Y:S08]  /*ce10*/  LDCU UR5, c[0x0][0x700] ;  /* 0x0000e000ff0577ac */ /* 0x000e700008000800 */
        /* <DEDUP_REMOVED lines=19> */
[----:B------:R-:W-:Y:S02]  /*cf50*/  LEA R0, R37, R2, 0x8 ;  /* 0x0000000225007211 */ /* 0x000fe400078e40ff */
[----:B------:R-:W-:Y:S01]  /*cf60*/  MOV R3, 0x7f800000 ;  /* 0x7f80000000037802 */ /* 0x000fe20000000f00 */
[----:B------:R-:W-:Y:S01]  /*cf70*/  FFMA R4, R4, 0.69314718246459960938, R5 ;  /* 0x3f31721804047823 */ /* 0x000fe20000000005 */
[----:B------:R-:W-:-:S03]  /*cf80*/  IADD3 R0, PT, PT, R0, 0x80, RZ ;  /* 0x0000008000007810 */ /* 0x000fc60007ffe0ff */
[----:B------:R-:W-:Y:S01]  /*cf90*/  @P0 FFMA R4, R22, R3, +INF ;  /* 0x7f80000016040423 */ /* 0x000fe20000000003 */
[----:B----4-:R-:W-:-:S04]  /*cfa0*/  ISETP.GE.AND P0, PT, R0, UR4, PT ;  /* 0x0000000400007c0c */ /* 0x010fc8000bf06270 */
[----:B------:R-:W-:-:S05]  /*cfb0*/  FSEL R4, R4, -INF , P1 ;  /* 0xff80000004047808 */ /* 0x000fca0000800000 */
[----:B-1----:R-:W-:-:S04]  /*cfc0*/  FFMA R23, R23, UR5, R4 ;  /* 0x0000000517177c23 */ /* 0x002fc80008000004 */
[----:B------:R-:W-:Y:S05]  /*cfd0*/  @P0 BRA `(.L_x_230) ;  /* 0x0000000000740947 */ /* 0x000fea0003800000 */
[----:B------:R-:W1:Y:S01]  /*cfe0*/  LDCU UR7, c[0x0][0x38c] ;  /* 0x00007180ff0777ac */ /* 0x000e620008000800 */
[----:B------:R-:W2:Y:S01]  /*cff0*/  LDCU UR6, c[0x0][0x890] ;  /* 0x00011200ff0677ac */ /* 0x000ea20008000800 */
[----:B------:R-:W4:Y:S01]  /*d000*/  LDCU.64 UR4, c[0x0][0x888] ;  /* 0x00011100ff0477ac */ /* 0x000f220008000a00 */
[----:B-1----:R-:W1:Y:S01]  /*d010*/  I2F.U32.RP R6, UR7 ;  /* 0x0000000700067d06 */ /* 0x002e620008209000 */
[----:B------:R-:W-:Y:S01]  /*d020*/  ISETP.NE.U32.AND P0, PT, RZ, UR7, PT ;  /* 0x00000007ff007c0c */ /* 0x000fe2000bf05070 */
[----:B--2---:R-:W-:-:S06]  /*d030*/  IMAD R35, R35, UR6, R0 ;  /* 0x0000000623237c24 */ /* 0x004fcc000f8e0200 */
[----:B-1----:R-:W1:Y:S02]  /*d040*/  MUFU.RCP R4, R6 ;  /* 0x0000000600047308 */ /* 0x002e640000001000 */
[----:B-1----:R-:W-:-:S06]  /*d050*/  IADD3 R4, PT, PT, R4, 0xffffffe, RZ ;  /* 0x0ffffffe04047810 */ /* 0x002fcc0007ffe0ff */
[----:B------:R-:W1:Y:S02]  /*d060*/  F2I.FTZ.U32.TRUNC.NTZ R3, R4 ;  /* 0x0000000400037305 */ /* 0x000e64000021f000 */
[----:B-1----:R-:W-:-:S05]  /*d070*/  IADD3 R2, PT, PT, RZ, -R3, RZ ;  /* 0x80000003ff027210 */ /* 0x002fca0007ffe0ff */
[----:B------:R-:W-:Y:S02]  /*d080*/  IMAD R5, R2, UR7, RZ ;  /* 0x0000000702057c24 */ /* 0x000fe4000f8e02ff */
[----:B------:R-:W-:-:S05]  /*d090*/  HFMA2 R2, -RZ, RZ, 0, 0 ;  /* 0x00000000ff027431 */ /* 0x000fca00000001ff */
[----:B------:R-:W-:-:S06]  /*d0a0*/  IMAD.HI.U32 R5, R3, R5, R2 ;  /* 0x0000000503057227 */ /* 0x000fcc00078e0002 */
[----:B------:R-:W-:Y:S02]  /*d0b0*/  IMAD.HI.U32 R2, R5, R34, RZ ;  /* 0x0000002205027227 */ /* 0x000fe400078e00ff */
[----:B------:R-:W1:Y:S03]  /*d0c0*/  LDC.64 R4, c[0x0][0x880] ;  /* 0x00022000ff047b82 */ /* 0x000e660000000a00 */
        /* <DEDUP_REMOVED lines=9> */
[----:B----4-:R-:W-:-:S04]  /*d160*/  IMAD R35, R2, UR5, R35 ;  /* 0x0000000502237c24 */ /* 0x010fc8000f8e0223 */
[----:B------:R-:W-:-:S04]  /*d170*/  IMAD R34, R3, UR7, R34 ;  /* 0x0000000703227c24 */ /* 0x000fc8000f8e0222 */
[----:B------:R-:W-:-:S04]  /*d180*/  IMAD R35, R34, UR4, R35 ;  /* 0x0000000422237c24 */ /* 0x000fc8000f8e0223 */
[----:B-1----:R-:W-:-:S05]  /*d190*/  IMAD.WIDE.U32 R4, R35, 0x4, R4 ;  /* 0x0000000423047825 */ /* 0x002fca00078e0004 */
[----:B------:R1:W-:Y:S02]  /*d1a0*/  STG.E desc[UR48][R4.64], R23 ;  /* 0x0000001704007986 */ /* 0x0003e4000c101930 */
.L_x_230:
[----:B------:R-:W-:Y:S05]  /*d1b0*/  BSYNC.RECONVERGENT B0 ;  /* 0x0000000000007941 */ /* 0x000fea0003800200 */
.L_x_229:
[----:B------:R-:W-:Y:S01]  /*d1c0*/  UISETP.NE.AND UP0, UPT, UR38, URZ, UPT ;  /* 0x000000ff2600728c */ /* 0x000fe2000bf05270 */
[----:B------:R-:W-:-:S08]  /*d1d0*/  NOP ;  /* 0x0000000000007918 */ /* 0x000fd00000000000 */
[----:B------:R-:W-:Y:S05]  /*d1e0*/  BRA.U UP0, `(.L_x_231) ;  /* 0x0000000100087547 */ /* 0x000fea000b800000 */
[----:B------:R-:W-:Y:S05]  /*d1f0*/  BPT.TRAP 0x1 ;  /* 0x000000040000795c */ /* 0x000fea0000300000 */
[----:B------:R-:W-:Y:S05]  /*d200*/  BPT.TRAP 0x1 ;  /* 0x000000040000795c */ /* 0x000fea0000300000 */
.L_x_231:
[----:B------:R-:W-:Y:S01]  /*d210*/  IADD3 R0, PT, PT, R24, 0x140a8, RZ ;  /* 0x000140a818007810 */ /* 0x000fe20007ffe0ff */
[----:B------:R-:W-:-:S03]  /*d220*/  UISETP.NE.AND UP0, UPT, UR38, URZ, UPT ;  /* 0x000000ff2600728c */ /* 0x000fc6000bf05270 */
[----:B------:R-:W-:-:S04]  /*d230*/  PRMT R0, R25, 0x654, R0 ;  /* 0x0000065419007816 */ /* 0x000fc80000000000 */
[----:B---3--:R3:W-:Y:S02]  /*d240*/  SYNCS.ARRIVE.TRANS64.RED.A1T0 RZ, [R0+URZ], RZ ;  /* 0x000000ff00ff79a7 */ /* 0x0087e400081004ff */
[----:B------:R-:W-:Y:S05]  /*d250*/  BRA.U UP0, `(.L_x_232) ;  /* 0x0000000100047547 */ /* 0x000fea000b800000 */
[----:B------:R-:W-:Y:S05]  /*d260*/  BPT.TRAP 0x1 ;  /* 0x000000040000795c */ /* 0x000fea0000300000 */
.L_x_232:
[----:B------:R-:W-:Y:S01]  /*d270*/  SYNCS.ARRIVE.TRANS64.A1T0 RZ, [R24+URZ+0x140b8], RZ ;  /* 0x0140b8ff18ff79a7 */ /* 0x000fe200081000ff */
[----:B------:R-:W-:Y:S05]  /*d280*/  EXIT ;  /* 0x000000000000794d */ /* 0x000fea0003800000 */
.L_x_27:
[----:B------:R-:W-:-:S08]  /*d290*/  NOP ;  /* 0x0000000000007918 */ /* 0x000fd00000000000 */
[----:B------:R-:W1:Y:S02]  /*d2a0*/  USETMAXREG.TRY_ALLOC.CTAPOOL UP0, 0xc0 ;  /* 0x000000c0000079c8 */ /* 0x000e640008000600 */
[----:B-1----:R-:W-:Y:S05]  /*d2b0*/  BRA.U !UP0, `(.L_x_27) ;  /* 0xfffffffd08f47547 */ /* 0x002fea000b83ffff */
[----:B------:R-:W1:Y:S01]  /*d2c0*/  S2UR UR8, SR_CTAID.X ;  /* 0x00000000000879c3 */ /* 0x000e620000002500 */
[----:B------:R-:W2:Y:S02]  /*d2d0*/  LDCU.64 UR4, c[0x0][0x380] ;  /* 0x00007000ff0477ac */ /* 0x000ea40008000a00 */
[----:B--2---:R-:W-:Y:S02]  /*d2e0*/  UISETP.NE.AND UP0, UPT, UR5, URZ, UPT ;  /* 0x000000ff0500728c */ /* 0x004fe4000bf05270 */
[----:B-1----:R-:W-:-:S04]  /*d2f0*/  USHF.L.U32 UR9, UR8, 0x8, URZ ;  /* 0x0000000808097899 */ /* 0x002fc800080006ff */
[----:B------:R-:W-:-:S06]  /*d300*/  UISETP.GE.U32.OR UP0, UPT, UR9, UR4, !UP0 ;  /* 0x000000040900728c */ /* 0x000fcc000c706470 */
[----:B------:R-:W-:-:S13]  /*d310*/  PLOP3.LUT P0, PT, PT, PT, UP0, 0x80, 0x8 ;  /* 0x000000000008781c */ /* 0x000fda0003f0f008 */
[----:B------:R-:W-:Y:S05]  /*d320*/  @P0 EXIT ;  /* 0x000000000000094d */ /* 0x000fea0003800000 */
[----:B------:R-:W-:Y:S02]  /*d330*/  UIADD3 UR10, UPT, UPT, UR5, 0x7f, URZ ;  /* 0x0000007f050a7890 */ /* 0x000fe4000fffe0ff */
[----:B------:R-:W-:Y:S02]  /*d340*/  ULEA UR4, UR8, 0x2, 0x1 ;  /* 0x0000000208047891 */ /* 0x000fe4000f8e08ff */
[----:B------:R-:W-:Y:S02]  /*d350*/  USHF.R.S32.HI UR9, URZ, 0x1f, UR10 ;  /* 0x0000001fff097899 */ /* 0x000fe4000801140a */
[----:B------:R-:W-:Y:S02]  /*d360*/  ULOP3.LUT UR4, UR4, 0x1fffffe, URZ, 0xc0, !UPT ;  /* 0x01fffffe04047892 */ /* 0x000fe4000f8ec0ff */
[----:B------:R-:W-:Y:S02]  /*d370*/  ULEA.HI UR9, UR9, UR10, URZ, 0x7 ;  /* 0x0000000a09097291 */ /* 0x000fe4000f8f38ff */
[----:B------:R-:W-:-:S02]  /*d380*/  UISETP.NE.AND UP1, UPT, UR55, URZ, UPT ;  /* 0x000000ff3700728c */ /* 0x000fc4000bf25270 */
[----:B------:R-:W-:Y:S02]  /*d390*/  USHF.R.S32.HI UR9, URZ, 0x7, UR9 ;  /* 0x00000007ff097899 */ /* 0x000fe40008011409 */
[----:B------:R-:W-:Y:S02]  /*d3a0*/  USEL UR46, UR7, UR6, UP1 ;  /* 0x00000006072e7287 */ /* 0x000fe40008800000 */
[----:B------:R-:W-:Y:S02]  /*d3b0*/  UISETP.LT.AND UP0, UPT, UR9, UR4, UPT ;  /* 0x000000040900728c */ /* 0x000fe4000bf01270 */
[----:B------:R-:W-:Y:S02]  /*d3c0*/  ULOP3.LUT UR46, UR46, 0x1, URZ, 0xc0, !UPT ;  /* 0x000000012e2e7892 */ /* 0x000fe4000f8ec0ff */
[----:B------:R-:W-:-:S04]  /*d3d0*/  USEL UR38, UR9, UR4, UP0 ;  /* 0x0000000409267287 */ /* 0x000fc80008000000 */
[----:B------:R-:W-:-:S04]  /*d3e0*/  UISETP.LT.AND UP0, UPT, UR38, 0x2, UPT ;  /* 0x000000022600788c */ /* 0x000fc8000bf01270 */
[----:B------:R-:W-:Y:S02]  /*d3f0*/  USEL UR53, UR38, 0x2, UP0 ;  /* 0x0000000226357887 */ /* 0x000fe40008000000 */
[----:B------:R-:W-:Y:S02]  /*d400*/  UISETP.NE.U32.AND UP0, UPT, UR46, 0x1, UPT ;  /* 0x000000012e00788c */ /* 0x000fe4000bf05070 */
[----:B------:R-:W-:-:S07]  /*d410*/  UIADD3 UR4, UPT, UPT, -UR53, UR38, URZ ;  /* 0x0000002635047290 */ /* 0x000fce000fffe1ff */
[----:B------:R-:W-:Y:S05]  /*d420*/  BRA.U !UP0, `(.L_x_233) ;  /* 0x0000000108047547 */ /* 0x000fea000b800000 */
[----:B------:R-:W-:Y:S05]  /*d430*/  BPT.TRAP 0x1 ;  /* 0x000000040000795c */ /* 0x000fea0000300000 */
.L_x_233:
[----:B------:R-:W1:Y:S01]  /*d440*/  S2UR UR42, SR_CgaCtaId ;  /* 0x00000000002a79c3 */ /* 0x000e620000008800 */
[----:B------:R-:W-:Y:S01]  /*d450*/  UISETP.NE.AND UP0, UPT, UR55, URZ, UPT ;  /* 0x000000ff3700728c */ /* 0x000fe2000bf05270 */
[----:B------:R-:W-:Y:S01]  /*d460*/  MOV R3, 0x1 ;  /* 0x0000000100037802 */ /* 0x000fe20000000f00 */
[----:B------:R-:W-:Y:S01]  /*d470*/  UMOV UR5, 0x400 ;  /* 0x0000040000057882 */ /* 0x000fe20000000000 */
[----:B------:R-:W-:Y:S02]  /*d480*/  USHF.L.U32 UR45, UR45, 0x3, URZ ;  /* 0x000000032d2d7899 */ /* 0x000fe400080006ff */
[----:B------:R-:W-:Y:S01]  /*d490*/  SHF.L.U32 R3, R3, 0x1f, RZ ;  /* 0x0000001f03037819 */ /* 0x000fe200000006ff */
[----:B------:R-:W-:Y:S01]  /*d4a0*/  UMOV UR52, 0x1 ;  /* 0x0000000100347882 */ /* 0x000fe20000000000 */
[----:B-1----:R-:W-:-:S04]  /*d4b0*/  ULEA UR42, UR42, UR5, 0x18 ;  /* 0x000000052a2a7291 */ /* 0x002fc8000f8ec0ff */
[----:B------:R-:W-:Y:S02]  /*d4c0*/  UIADD3 UR5, UPT, UPT, UR42, 0x14078, URZ ;  /* 0x000140782a057890 */ /* 0x000fe4000fffe0ff */
[----:B------:R-:W-:Y:S02]  /*d4d0*/  @!UP0 UIADD3 UR5, UPT, UPT, UR42, 0x14088, URZ ;  /* 0x000140882a058890 */ /* 0x000fe4000fffe0ff */
[----:B------:R-:W-:-:S07]  /*d4e0*/  UIADD3 UR44, UPT, UPT, UR42, UR45, URZ ;  /* 0x0000002d2a2c7290 */ /* 0x000fce000fffe0ff */
[----:B------:R-:W1:Y:S02]  /*d4f0*/  SYNCS.PHASECHK.TRANS64.TRYWAIT P0, [UR5], R3 ;  /* 0x00000003ff0075a7 */ /* 0x000e640008001105 */
[----:B-1----:R-:W-:Y:S05]  /*d500*/  @!P0 BRA `(.L_x_234) ;  /* 0x000000e800588947 */ /* 0x002fea0003800000 */
.L_x_416:
[----:B------:R-:W-:Y:S01]  /*d510*/  UISETP.GE.AND UP0, UPT, UR4, 0x1, UPT ;  /* 0x000000010400788c */ /* 0x000fe2000bf06270 */
[----:B------:R-:W-:Y:S01]  /*d520*/  HFMA2 R2, -RZ, RZ, 0, 0 ;  /* 0x00000000ff027431 */ /* 0x000fe200000001ff */
[----:B------:R-:W-:Y:S01]  /*d530*/  MOV R17, 0xff800000 ;  /* 0xff80000000117802 */ /* 0x000fe20000000f00 */
[----:B------:R-:W-:Y:S01]  /*d540*/  HFMA2 R16, -RZ, RZ, 0, 0 ;  /* 0x00000000ff107431 */ /* 0x000fe200000001ff */
[----:B------:R-:W-:Y:S01]  /*d550*/  UMOV UR49, 0x1 ;  /* 0x0000000100317882 */ /* 0x000fe20000000000 */
[----:B------:R-:W-:Y:S01]  /*d560*/  UMOV UR51, URZ ;  /* 0x000000ff00337c82 */ /* 0x000fe20008000000 */
[----:B------:R-:W-:-:S03]  /*d570*/  UMOV UR50, URZ ;  /* 0x000000ff00327c82 */ /* 0x000fc60008000000 */
[----:B------:R-:W-:Y:S05]  /*d580*/  BRA.U !UP0, `(.L_x_235) ;  /* 0x0000004508a07547 */ /* 0x000fea000b800000 */
[----:B------:R-:W-:Y:S01]  /*d590*/  ULOP3.LUT UR41, URZ, UR53, URZ, 0x33, !UPT ;  /* 0x00000035ff297292 */ /* 0x000fe2000f8e33ff */
[----:B------:R-:W-:Y:S01]  /*d5a0*/  MOV R16, RZ ;  /* 0x000000ff00107202 */ /* 0x000fe20000000f00 */
[----:B------:R-:W2:Y:S01]  /*d5b0*/  LDCU UR36, c[0x0][0x704] ;  /* 0x0000e080ff2477ac */ /* 0x000ea20008000800 */
[----:B------:R-:W-:Y:S01]  /*d5c0*/  MOV R156, 0xff800000 ;  /* 0xff800000009c7802 */ /* 0x000fe20000000f00 */
[----:B------:R-:W-:Y:S01]  /*d5d0*/  UIADD3 UR41, UPT, UPT, UR41, UR38, URZ ;  /* 0x0000002629297290 */ /* 0x000fe2000fffe0ff */
[----:B------:R-:W-:Y:S01]  /*d5e0*/  UMOV UR50, URZ ;  /* 0x000000ff00327c82 */ /* 0x000fe20008000000 */
[----:B------:R-:W-:Y:S01]  /*d5f0*/  UMOV UR49, 0x1 ;  /* 0x0000000100317882 */ /* 0x000fe20000000000 */
[----:B------:R-:W-:Y:S01]  /*d600*/  UMOV UR52, 0x1 ;  /* 0x0000000100347882 */ /* 0x000fe20000000000 */
[----:B------:R-:W-:-:S08]  /*d610*/  UMOV UR51, URZ ;  /* 0x000000ff00337c82 */ /* 0x000fd00008000000 */
.L_x_256:
[----:B------:R-:W3:Y:S01]  /*d620*/  S2R R2, SR_TID.X ;  /* 0x0000000000027919 */ /* 0x000ee20000002100 */
[----:B------:R-:W-:Y:S01]  /*d630*/  UISETP.NE.AND UP0, UPT, UR55, URZ, UPT ;  /* 0x000000ff3700728c */ /* 0x000fe2000bf05270 */
[----:B------:R-:W-:-:S03]  /*d640*/  UMOV UR4, 0x20 ;  /* 0x0000002000047882 */ /* 0x000fc60000000000 */
[----:B------:R-:W-:Y:S02]  /*d650*/  USEL UR4, UR4, 0xa0, UP0 ;  /* 0x000000a004047887 */ /* 0x000fe40008000000 */
[----:B------:R-:W-:Y:S01]  /*d660*/  USEL UR5, UR48, UR47, UP0 ;  /* 0x0000002f30057287 */ /* 0x000fe20008000000 */
[----:B---3--:R-:W-:-:S05]  /*d670*/  IMAD.U32 R18, R2, 0x10000, RZ ;  /* 0x0001000002127824 */ /* 0x008fca00078e00ff */
[----:B------:R-:W-:-:S05]  /*d680*/  LOP3.LUT R18, R18, 0x600000, RZ, 0xc0, !PT ;  /* 0x0060000012127812 */ /* 0x000fca00078ec0ff */
[----:B-1----:R-:W-:Y:S01]  /*d690*/  VIADD R0, R18, UR4 ;  /* 0x0000000412007c36 */ /* 0x002fe20008000000 */
[----:B------:R-:W-:Y:S02]  /*d6a0*/  USEL UR4, UR51, UR50, UP0 ;  /* 0x0000003233047287 */ /* 0x000fe40008000000 */
[----:B------:R-:W-:-:S03]  /*d6b0*/  UISETP.GT.U32.AND UP0, UPT, UR5, 0x1, UPT ;  /* 0x000000010500788c */ /* 0x000fc6000bf04070 */
[----:B------:R-:W1:Y:S02]  /*d6c0*/  SHFL.IDX PT, R0, R0, RZ, 0x1f ;  /* 0x00001fff00007589 */ /* 0x000e6400000e0000 */
[----:B-1----:R-:W-:-:S04]  /*d6d0*/  R2UR UR40, R0 ;  /* 0x00000000002872ca */ /* 0x002fc800000e0000 */
[----:B--2---:R-:W-:Y:S11]  /*d6e0*/  BRA.U UP0, `(.L_x_236) ;  /* 0x0000000100047547 */ /* 0x004ff6000b800000 */
[----:B--2---:R-:W-:Y:S05]  /*d6f0*/  BPT.TRAP 0x1 ;  /* 0x000000040000795c */ /* 0x004fea0000300000 */
.L_x_236:
[----:B------:R-:W1:Y:S01]  /*d700*/  S2UR UR37, SR_CgaCtaId ;  /* 0x00000000002579c3 */ /* 0x000e620000008800 */
[----:B------:R-:W-:Y:S01]  /*d710*/  UISETP.NE.AND UP0, UPT, UR55, URZ, UPT ;  /* 0x000000ff3700728c */ /* 0x000fe2000bf05270 */
[----:B------:R-:W-:Y:S01]  /*d720*/  IMAD.U32 R3, RZ, RZ, UR4 ;  /* 0x00000004ff037e24 */ /* 0x000fe2000f8e00ff */
[----:B------:R-:W-:Y:S01]  /*d730*/  UMOV UR5, 0x400 ;  /* 0x0000040000057882 */ /* 0x000fe20000000000 */
[----:B------:R-:W-:Y:S01]  /*d740*/  SHF.R.U32.HI R2, RZ, 0x5, R2 ;  /* 0x00000005ff027819 */ /* 0x000fe20000011602 */
[----:B------:R-:W-:Y:S01]  /*d750*/  USEL UR4, URZ, 0x80, UP0 ;  /* 0x00000080ff047887 */ /* 0x000fe20008000000 */
[----:B------:R-:W-:Y:S02]  /*d760*/  SHF.R.U32.HI R22, RZ, 0x15, R18 ;  /* 0x00000015ff167819 */ /* 0x000fe40000011612 */
[----:B------:R-:W-:Y:S02]  /*d770*/  SHF.L.U32 R3, R3, 0x1f, RZ ;  /* 0x0000001f03037819 */ /* 0x000fe400000006ff */
[----:B------:R-:W-:-:S02]  /*d780*/  LOP3.LUT R19, R2, 0x3, RZ, 0xc0, !PT ;  /* 0x0000000302137812 */ /* 0x000fc400078ec0ff */
[----:B------:R-:W-:Y:S02]  /*d790*/  LOP3.LUT R18, R18, UR4, RZ, 0xfc, !PT ;  /* 0x0000000412127c12 */ /* 0x000fe4000f8efcff */
[----:B------:R-:W-:Y:S01]  /*d7a0*/  ISETP.NE.AND P0, PT, R19, R22, PT ;  /* 0x000000161300720c */ /* 0x000fe20003f05270 */
[----:B-1----:R-:W-:-:S04]  /*d7b0*/  ULEA UR37, UR37, UR5, 0x18 ;  /* 0x0000000525257291 */ /* 0x002fc8000f8ec0ff */
[----:B------:R-:W-:Y:S02]  /*d7c0*/  UIADD3 UR5, UPT, UPT, UR37, 0x14060, URZ ;  /* 0x0001406025057890 */ /* 0x000fe4000fffe0ff */
[----:B------:R-:W-:-:S09]  /*d7d0*/  @UP0 UIADD3 UR5, UPT, UPT, UR37, 0x14050, URZ ;  /* 0x0001405025050890 */ /* 0x000fd2000fffe0ff */
[----:B------:R-:W1:Y:S02]  /*d7e0*/  SYNCS.PHASECHK.TRANS64.TRYWAIT P1, [UR5], R3 ;  /* 0x00000003ff0075a7 */ /* 0x000e640008021105 */
[----:B-1----:R-:W-:Y:S05]  /*d7f0*/  @!P1 BRA `(.L_x_237) ;  /* 0x000000e400b49947 */ /* 0x002fea0003800000 */
.L_x_418:
        /* <DEDUP_REMOVED lines=17> */
.L_x_238:
[C---:B-1----:R-:W-:Y:S01]  /*d910*/  VIADD R0, R18.reuse, 0x20 ;  /* 0x0000002012007836 */ /* 0x042fe20000000000 */
[----:B------:R-:W-:Y:S05]  /*d920*/  WARPSYNC.ALL ;  /* 0x0000000000007948 */ /* 0x000fea0003800000 */
[----:B------:R-:W-:Y:S02]  /*d930*/  SHF.R.U32.HI R0, RZ, 0x15, R0 ;  /* 0x00000015ff007819 */ /* 0x000fe40000011600 */
[----:B------:R-:W-:Y:S02]  /*d940*/  R2UR UR4, R18 ;  /* 0x00000000120472ca */ /* 0x000fe400000e0000 */
[----:B------:R-:W-:-:S11]  /*d950*/  ISETP.NE.AND P0, PT, R19, R0, PT ;  /* 0x000000001300720c */ /* 0x000fd60003f05270 */
[----:B------:R-:W1:Y:S02]  /*d960*/  LDTM.x32 R124, tmem[UR4] ;  /* 0x00000004007c79ee */ /* 0x000e6400082c0000 */
[----:B-1----:R-:W-:Y:S05]  /*d970*/  @!P0 BRA `(.L_x_239) ;  /* 0x0000000000408947 */ /* 0x002fea0003800000 */
[----:B------:R-:W-:Y:S01]  /*d980*/  MOV R14, 0x8 ;  /* 0x00000008000e7802 */ /* 0x000fe20000000f00 */
[----:B------:R-:W1:Y:S01]  /*d990*/  LDCU.64 UR8, c[0x4][0xb0] ;  /* 0x01001600ff0877ac */ /* 0x000e620008000a00 */
[----:B------:R-:W-:Y:S02]  /*d9a0*/  HFMA2 R12, -RZ, RZ, 0, 5.9604644775390625e-08 ;  /* 0x00000001ff0c7431 */ /* 0x000fe400000001ff */
[----:B------:R-:W-:Y:S01]  /*d9b0*/  IMAD.MOV.U32 R8, RZ, RZ, 0x192 ;  /* 0x00000192ff087424 */ /* 0x000fe200078e00ff */
[----:B------:R-:W3:Y:S01]  /*d9c0*/  LDCU.64 UR6, c[0x4][0xb8] ;  /* 0x01001700ff0677ac */ /* 0x000ee20008000a00 */
[----:B------:R-:W4:Y:S01]  /*d9d0*/  LDC.64 R14, c[0x4][R14] ;  /* 0x010000000e0e7b82 */ /* 0x000f220000000a00 */
        /* <DEDUP_REMOVED lines=10> */
.L_x_239:
[C---:B------:R-:W-:Y:S01]  /*da80*/  VIADD R0, R18.reuse, 0x40 ;  /* 0x0000004012007836 */ /* 0x040fe20000000000 */
[----:B------:R-:W-:Y:S05]  /*da90*/  WARPSYNC.ALL ;  /* 0x0000000000007948 */ /* 0x000fea0003800000 */
[----:B------:R-:W-:Y:S02]  /*daa0*/  SHF.R.U32.HI R0, RZ, 0x15, R0 ;  /* 0x00000015ff007819 */ /* 0x000fe40000011600 */
[----:B------:R-:W-:Y:S02]  /*dab0*/  R2UR UR4, R18 ;  /* 0x00000000120472ca */ /* 0x000fe400000e0000 */
[----:B------:R-:W-:-:S11]  /*dac0*/  ISETP.NE.AND P0, PT, R19, R0, PT ;  /* 0x000000001300720c */ /* 0x000fd60003f05270 */
[----:B------:R-:W1:Y:S02]  /*dad0*/  LDTM.x32 R92, tmem[UR4+0x20] ;  /* 0x00002004005c79ee */ /* 0x000e6400082c0000 */
        /* <DEDUP_REMOVED lines=17> */
.L_x_240:
        /* <DEDUP_REMOVED lines=23> */
.L_x_241:
[C---:B------:R-:W-:Y:S01]  /*dd60*/  FMNMX3 R3, R156.reuse, R124, R128, !PT ;  /* 0x0000007c9c037276 */ /* 0x040fe20007800080 */
[----:B------:R-:W-:Y:S05]  /*dd70*/  WARPSYNC.ALL ;  /* 0x0000000000007948 */ /* 0x000fea0003800000 */
[C---:B------:R-:W-:Y:S02]  /*dd80*/  FMNMX3 R0, R156.reuse, R125, R129, !PT ;  /* 0x0000007d9c007276 */ /* 0x040fe40007800081 */
[----:B------:R-:W-:Y:S02]  /*dd90*/  FMNMX3 R5, R156, R126, R130, !PT ;  /* 0x0000007e9c057276 */ /* 0x000fe40007800082 */
[----:B------:R-:W-:-:S02]  /*dda0*/  FMNMX3 R3, R3, R132, R136, !PT ;  /* 0x0000008403037276 */ /* 0x000fc40007800088 */
[----:B------:R-:W-:Y:S02]  /*ddb0*/  FMNMX3 R0, R0, R133, R137, !PT ;  /* 0x0000008500007276 */ /* 0x000fe40007800089 */
[----:B------:R-:W-:Y:S02]  /*ddc0*/  FMNMX3 R6, R156, R127, R131, !PT ;  /* 0x0000007f9c067276 */ /* 0x000fe40007800083 */
[----:B------:R-:W-:Y:S02]  /*ddd0*/  FMNMX3 R5, R5, R134, R138, !PT ;  /* 0x0000008605057276 */ /* 0x000fe4000780008a */
[----:B------:R-:W-:Y:S02]  /*dde0*/  FMNMX3 R3, R3, R140, R144, !PT ;  /* 0x0000008c03037276 */ /* 0x000fe40007800090 */
[----:B------:R-:W-:Y:S02]  /*ddf0*/  FMNMX3 R0, R0, R141, R145, !PT ;  /* 0x0000008d00007276 */ /* 0x000fe40007800091 */
[----:B------:R-:W-:-:S02]  /*de00*/  FMNMX3 R6, R6, R135, R139, !PT ;  /* 0x0000008706067276 */ /* 0x000fc4000780008b */
[----:B------:R-:W-:Y:S02]  /*de10*/  FMNMX3 R5, R5, R142, R146, !PT ;  /* 0x0000008e05057276 */ /* 0x000fe40007800092 */
[----:B------:R-:W-:Y:S02]  /*de20*/  R2UR UR4, R18 ;  /* 0x00000000120472ca */ /* 0x000fe400000e0000 */
[----:B------:R-:W-:Y:S02]  /*de30*/  FMNMX3 R3, R3, R148, R152, !PT ;  /* 0x0000009403037276 */ /* 0x000fe40007800098 */
[----:B------:R-:W-:Y:S02]  /*de40*/  FMNMX3 R0, R0, R149, R153, !PT ;  /* 0x0000009500007276 */ /* 0x000fe40007800099 */
[----:B------:R-:W-:Y:S02]  /*de50*/  FMNMX3 R6, R6, R143, R147, !PT ;  /* 0x0000008f06067276 */ /* 0x000fe40007800093 */
[----:B------:R-:W-:-:S02]  /*de60*/  FMNMX3 R5, R5, R150, R154, !PT ;  /* 0x0000009605057276 */ /* 0x000fc4000780009a */
[----:B------:R-:W-:Y:S02]  /*de70*/  FMNMX3 R3, R3, R92, R96, !PT ;  /* 0x0000005c03037276 */ /* 0x000fe40007800060 */
[----:B------:R-:W-:Y:S01]  /*de80*/  FMNMX3 R0, R0, R93, R97, !PT ;  /* 0x0000005d00007276 */ /* 0x000fe20007800061 */
[----:B------:R-:W1:Y:S01]  /*de90*/  LDTM.x32 R60, tmem[UR4+0x60] ;  /* 0x00006004003c79ee */ /* 0x000e6200082c0000 */
[----:B------:R-:W-:Y:S02]  /*dea0*/  FMNMX3 R6, R6, R151, R155, !PT ;  /* 0x0000009706067276 */ /* 0x000fe4000780009b */
[----:B------:R-:W-:Y:S02]  /*deb0*/  FMNMX3 R5, R5, R94, R98, !PT ;  /* 0x0000005e05057276 */ /* 0x000fe40007800062 */
        /* <DEDUP_REMOVED lines=28> */
[----:B-1----:R-:W-:Y:S02]  /*e080*/  FMNMX3 R3, R3, R60, R64, !PT ;  /* 0x0000003c03037276 */ /* 0x002fe40007800040 */
        /* <DEDUP_REMOVED lines=15> */
[----:B------:R-:W-:Y:S02]  /*e180*/  ISETP.NE.AND P0, PT, R19, R22, PT ;  /* 0x000000161300720c */ /* 0x000fe40003f05270 */
[----:B------:R-:W-:Y:S02]  /*e190*/  FMNMX3 R17, R6, R87, R91, !PT ;  /* 0x0000005706117276 */ /* 0x000fe4000780005b */
[----:B------:R-:W-:-:S04]  /*e1a0*/  FMNMX3 R0, R4, R3, R0, !PT ;  /* 0x0000000304007276 */ /* 0x000fc80007800000 */
[----:B------:R-:W-:-:S04]  /*e1b0*/  FMNMX R17, R17, R0, !PT ;  /* 0x0000000011117209 */ /* 0x000fc80007800000 */
[----:B------:R-:W-:-:S04]  /*e1c0*/  FSETP.NEU.AND P1, PT, R17, -INF , PT ;  /* 0xff8000001100780b */ /* 0x000fc80003f2d000 */
[----:B------:R-:W-:Y:S01]  /*e1d0*/  FSEL R157, R17, RZ, P1 ;  /* 0x000000ff119d7208 */ /* 0x000fe20000800000 */
[----:B------:R-:W-:Y:S08]  /*e1e0*/  @!P0 BRA `(.L_x_242) ;  /* 0x0000000000408947 */ /* 0x000ff00003800000 */
        /* <DEDUP_REMOVED lines=16> */
.L_x_242:
[----:B------:R-:W-:Y:S05]  /*e2f0*/  WARPSYNC.ALL ;  /* 0x0000000000007948 */ /* 0x000fea0003800000 */
[----:B------:R-:W-:Y:S02]  /*e300*/  R2UR UR4, R18 ;  /* 0x00000000120472ca */ /* 0x000fe400000e0000 */
[----:B------:R-:W-:-:S11]  /*e310*/  ISETP.NE.AND P0, PT, RZ, UR46, PT ;  /* 0x0000002eff007c0c */ /* 0x000fd6000bf05270 */
[----:B------:R1:W-:Y:S02]  /*e320*/  STTM.x2 tmem[UR4], R156 ;  /* 0x0000009c000079ed */ /* 0x0003e400080c0004 */
[----:B------:R-:W-:Y:S05]  /*e330*/  @P0 BRA `(.L_x_243) ;  /* 0x0000000000040947 */ /* 0x000fea0003800000 */
[----:B--2---:R-:W-:Y:S05]  /*e340*/  BPT.TRAP 0x1 ;  /* 0x000000040000795c */ /* 0x004fea0000300000 */
.L_x_243:
[----:B------:R-:W-:Y:S01]  /*e350*/  UISETP.NE.AND UP0, UPT, UR55, URZ, UPT ;  /* 0x000000ff3700728c */ /* 0x000fe2000bf05270 */
[----:B------:R-:W-:Y:S01]  /*e360*/  MOV R3, UR54 ;  /* 0x0000003600037c02 */ /* 0x000fe20008000f00 */
[----:B------:R-:W-:Y:S01]  /*e370*/  UIADD3 UR4, UPT, UPT, UR37, 0x14080, URZ ;  /* 0x0001408025047890 */ /* 0x000fe2000fffe0ff */
[----:B------:R-:W-:Y:S01]  /*e380*/  MOV R4, UR45 ;  /* 0x0000002d00047c02 */ /* 0x000fe20008000f00 */
[----:B------:R-:W-:Y:S01]  /*e390*/  USEL UR39, UR52, UR49, UP0 ;  /* 0x0000003134277287 */ /* 0x000fe20008000000 */
[----:B------:R-:W-:Y:S02]  /*e3a0*/  SHF.L.U32 R3, R3, 0x1f, RZ ;  /* 0x0000001f03037819 */ /* 0x000fe400000006ff */
[----:B------:R-:W-:Y:S01]  /*e3b0*/  FSETP.NEU.AND P0, PT, R17, -INF , PT ;  /* 0xff8000001100780b */ /* 0x000fe20003f0d000 */
[----:B------:R-:W-:-:S03]  /*e3c0*/  ULOP3.LUT UR39, UR39, 0x1, URZ, 0x3c, !UPT ;  /* 0x0000000127277892 */ /* 0x000fc6000f8e3cff */
[----:B------:R-:W-:Y:S01]  /*e3d0*/  @UP0 UIADD3 UR4, UPT, UPT, UR37, 0x14070, URZ ;  /* 0x0001407025040890 */ /* 0x000fe2000fffe0ff */
[----:B------:R-:W-:-:S05]  /*e3e0*/  FSEL R0, R17, RZ, P0 ;  /* 0x000000ff11007208 */ /* 0x000fca0000000000 */
[----:B--2---:R-:W-:-:S03]  /*e3f0*/  FMUL R0, R0, -UR36 ;  /* 0x8000002400007c20 */ /* 0x004fc60008400000 */
[----:B------:R-:W-:Y:S01]  /*e400*/  SYNCS.ARRIVE.TRANS64.A1T0 RZ, [UR4], RZ ;  /* 0x000000ffffff79a7 */ /* 0x000fe20008100004 */
[--C-:B------:R-:W-:Y:S02]  /*e410*/  FFMA2 R18, R124.F32x2.HI_LO, UR36.F32, R0.reuse.F32 ;  /* 0x000000247c127c49 */ /* 0x100fe40009200000 */
[--C-:B------:R-:W-:Y:S02]  /*e420*/  FFMA2 R22, R126.F32x2.HI_LO, UR36.F32, R0.reuse.F32 ;  /* 0x000000247e167c49 */ /* 0x100fe40009200000 */
[--C-:B------:R-:W-:Y:S01]  /*e430*/  FFMA2 R124, R128.F32x2.HI_LO, UR36.F32, R0.reuse.F32 ;  /* 0x00000024807c7c49 */ /* 0x100fe20009200000 */
[----:B------:R-:W-:Y:S01]  /*e440*/  FSETP.GEU.AND P4, PT, R18, -126, PT ;  /* 0xc2fc00001200780b */ /* 0x000fe20003f8e000 */
[----:B------:R-:W-:Y:S01]  /*e450*/  FFMA2 R126, R130.F32x2.HI_LO, UR36.F32, R0.F32 ;  /* 0x00000024827e7c49 */ /* 0x000fe20009200000 */
[----:B------:R-:W2:Y:S01]  /*e460*/  SYNCS.PHASECHK.TRANS64.TRYWAIT P5, [R4+UR42+0x140d0], R3 ;  /* 0x0140d003040075a7 */ /* 0x000ea200080a112a */
[----:B------:R-:W-:Y:S02]  /*e470*/  FSETP.GEU.AND P3, PT, R19, -126, PT ;  /* 0xc2fc00001300780b */ /* 0x000fe40003f6e000 */
[----:B------:R-:W-:-:S02]  /*e480*/  FSETP.GEU.AND P2, PT, R22, -126, PT ;  /* 0xc2fc00001600780b */ /* 0x000fc40003f4e000 */
[----:B------:R-:W-:Y:S02]  /*e490*/  FSETP.GEU.AND P1, PT, R23, -126, PT ;  /* 0xc2fc00001700780b */ /* 0x000fe40003f2e000 */
[----:B------:R-:W-:Y:S02]  /*e4a0*/  FSETP.GEU.AND P0, PT, R124, -126, PT ;  /* 0xc2fc00007c00780b */ /* 0x000fe40003f0e000 */
[----:B------:R-:W-:Y:S02]  /*e4b0*/  FSETP.GEU.AND P6, PT, R125, -126, PT ;  /* 0xc2fc00007d00780b */ /* 0x000fe40003fce000 */
[----:B------:R-:W-:-:S03]  /*e4c0*/  @!P4 FMUL R18, R18, 0.5 ;  /* 0x3f0000001212c820 */ /* 0x000fc60000400000 */
[----:B------:R-:W-:Y:S02]  /*e4d0*/  @!P3 FMUL R19, R19, 0.5 ;  /* 0x3f0000001313b820 */ /* 0x000fe40000400000 */
[----:B------:R-:W-:Y:S01]  /*e4e0*/  @!P2 FMUL R22, R22, 0.5 ;  /* 0x3f0000001616a820 */ /* 0x000fe20000400000 */
[----:B------:R-:W3:Y:S01]  /*e4f0*/  MUFU.EX2 R18, R18 ;  /* 0x0000001200127308 */ /* 0x000ee20000000800 */
[----:B------:R-:W-:-:S07]  /*e500*/  @!P1 FMUL R23, R23, 0.5 ;  /* 0x3f00000017179820 */ /* 0x000fce0000400000 */
[----:B------:R-:W4:Y:S08]  /*e510*/  MUFU.EX2 R19, R19 ;  /* 0x0000001300137308 */ /* 0x000f300000000800 */
[----:B------:R-:W1:Y:S08]  /*e520*/  MUFU.EX2 R22, R22 ;  /* 0x0000001600167308 */ /* 0x000e700000000800 */
[----:B------:R-:W1:Y:S02]  /*e530*/  MUFU.EX2 R23, R23 ;  /* 0x0000001700177308 */ /* 0x000e640000000800 */
[----:B-1234-:R-:W-:Y:S05]  /*e540*/  @!P5 BRA `(.L_x_244) ;  /* 0x000000d80078d947 */ /* 0x01efea0003800000 */
.L_x_419:
[----:B------:R-:W-:Y:S01]  /*e550*/  @!P0 FMUL R124, R124, 0.5 ;  /* 0x3f0000007c7c8820 */ /* 0x000fe20000400000 */
[--C-:B------:R-:W-:Y:S01]  /*e560*/  FFMA2 R128, R132.F32x2.HI_LO, UR36.F32, R0.reuse.F32 ;  /* 0x0000002484807c49 */ /* 0x100fe20009200000 */
[----:B------:R-:W-:Y:S01]  /*e570*/  FSETP.GEU.AND P5, PT, R126, -126, PT ;  /* 0xc2fc00007e00780b */ /* 0x000fe20003fae000 */
[----:B------:R-:W-:Y:S01]  /*e580*/  @!P4 FMUL R18, R18, R18 ;  /* 0x000000121212c220 */ /* 0x000fe20000400000 */
[--C-:B------:R-:W-:Y:S01]  /*e590*/  FFMA2 R130, R134.F32x2.HI_LO, UR36.F32, R0.reuse.F32 ;  /* 0x0000002486827c49 */ /* 0x100fe20009200000 */
[----:B------:R-:W-:Y:S01]  /*e5a0*/  FSETP.GEU.AND P4, PT, R127, -126, PT ;  /* 0xc2fc00007f00780b */ /* 0x000fe20003f8e000 */
[----:B------:R-:W2:Y:S01]  /*e5b0*/  MUFU.EX2 R124, R124 ;  /* 0x0000007c007c7308 */ /* 0x000ea20000000800 */
[----:B------:R-:W-:Y:S01]  /*e5c0*/  @!P3 FMUL R19, R19, R19 ;  /* 0x000000131313b220 */ /* 0x000fe20000400000 */
[----:B------:R-:W-:Y:S01]  /*e5d0*/  FSETP.GEU.AND P3, PT, R128, -126, PT ;  /* 0xc2fc00008000780b */ /* 0x000fe20003f6e000 */
[----:B------:R-:W-:Y:S01]  /*e5e0*/  @!P2 FMUL R22, R22, R22 ;  /* 0x000000161616a220 */ /* 0x000fe20000400000 */
[----:B------:R-:W-:Y:S01]  /*e5f0*/  @!P1 FMUL R23, R23, R23 ;  /* 0x0000001717179220 */ /* 0x000fe20000400000 */
[----:B------:R-:W-:Y:S01]  /*e600*/  FSETP.GEU.AND P2, PT, R129, -126, PT ;  /* 0xc2fc00008100780b */ /* 0x000fe20003f4e000 */
[----:B------:R-:W-:Y:S01]  /*e610*/  @!P6 FMUL R125, R125, 0.5 ;  /* 0x3f0000007d7de820 */ /* 0x000fe20000400000 */
[----:B------:R-:W-:Y:S01]  /*e620*/  FSETP.GEU.AND P1, PT, R130, -126, PT ;  /* 0xc2fc00008200780b */ /* 0x000fe20003f2e000 */
[--C-:B------:R-:W-:Y:S01]  /*e630*/  FFMA2 R132, R136.F32x2.HI_LO, UR36.F32, R0.reuse.F32 ;  /* 0x0000002488847c49 */ /* 0x100fe20009200000 */
[----:B------:R-:W-:Y:S01]  /*e640*/  USHF.R.U32.HI UR4, URZ, 0x15, UR40 ;  /* 0x00000015ff047899 */ /* 0x000fe20008011628 */
[----:B------:R-:W-:Y:S01]  /*e650*/  @!P5 FMUL R126, R126, 0.5 ;  /* 0x3f0000007e7ed820 */ /* 0x000fe20000400000 */
[--C-:B------:R-:W-:Y:S01]  /*e660*/  FFMA2 R134, R138.F32x2.HI_LO, UR36.F32, R0.reuse.F32 ;  /* 0x000000248a867c49 */ /* 0x100fe20009200000 */
[----:B------:R-:W3:Y:S01]  /*e670*/  MUFU.EX2 R125, R125 ;  /* 0x0000007d007d7308 */ /* 0x000ee20000000800 */
[----:B------:R-:W-:Y:S01]  /*e680*/  @!P4 FMUL R127, R127, 0.5 ;  /* 0x3f0000007f7fc820 */ /* 0x000fe20000400000 */
[--C-:B------:R-:W-:Y:S01]  /*e690*/  FFMA2 R136, R140.F32x2.HI_LO, UR36.F32, R0.reuse.F32 ;  /* 0x000000248c887c49 */ /* 0x100fe20009200000 */
[----:B-1----:R-:W-:Y:S01]  /*e6a0*/  MOV R3, UR4 ;  /* 0x0000000400037c02 */ /* 0x002fe20008000f00 */
[----:B------:R-:W-:Y:S01]  /*e6b0*/  @!P3 FMUL R128, R128, 0.5 ;  /* 0x3f0000008080b820 */ /* 0x000fe20000400000 */
[----:B--2---:R-:W-:Y:S01]  /*e6c0*/  @!P0 FMUL R124, R124, R124 ;  /* 0x0000007c7c7c8220 */ /* 0x004fe20000400000 */
[----:B------:R-:W-:Y:S01]  /*e6d0*/  FSETP.GEU.AND P0, PT, R131, -126, PT ;  /* 0xc2fc00008300780b */ /* 0x000fe20003f0e000 */
[----:B------:R-:W-:Y:S01]  /*e6e0*/  @!P2 FMUL R129, R129, 0.5 ;  /* 0x3f0000008181a820 */ /* 0x000fe20000400000 */
[----:B------:R-:W-:Y:S01]  /*e6f0*/  @!P1 FMUL R130, R130, 0.5 ;  /* 0x3f00000082829820 */ /* 0x000fe20000400000 */
[----:B------:R-:W1:Y:S01]  /*e700*/  MUFU.EX2 R126, R126 ;  /* 0x0000007e007e7308 */ /* 0x000e620000000800 */
[--C-:B------:R-:W-:Y:S01]  /*e710*/  FFMA2 R138, R142.F32x2.HI_LO, UR36.F32, R0.reuse.F32 ;  /* 0x000000248e8a7c49 */ /* 0x100fe20009200000 */
[----:B------:R-:W-:Y:S01]  /*e720*/  ULOP3.LUT UR5, UR45, 0x8, URZ, 0x3c, !UPT ;  /* 0x000000082d057892 */ /* 0x000fe2000f8e3cff */
[--C-:B------:R-:W-:Y:S01]  /*e730*/  FFMA2 R140, R144.F32x2.HI_LO, UR36.F32, R0.reuse.F32 ;  /* 0x00000024908c7c49 */ /* 0x100fe20009200000 */
[----:B------:R-:W-:Y:S01]  /*e740*/  UISETP.NE.AND UP0, UPT, UR55, URZ, UPT ;  /* 0x000000ff3700728c */ /* 0x000fe2000bf05270 */
[--C-:B------:R-:W-:Y:S01]  /*e750*/  FFMA2 R142, R146.F32x2.HI_LO, UR36.F32, R0.reuse.F32 ;  /* 0x00000024928e7c49 */ /* 0x100fe20009200000 */
[----:B------:R-:W-:Y:S01]  /*e760*/  ULOP3.LUT UR54, UR54, 0x1, URZ, 0x3c, !UPT ;  /* 0x0000000136367892 */ /* 0x000fe2000f8e3cff */
[--C-:B------:R-:W-:Y:S01]  /*e770*/  FFMA2 R144, R148.F32x2.HI_LO, UR36.F32, R0.reuse.F32 ;  /* 0x0000002494907c49 */ /* 0x100fe20009200000 */
[----:B------:R-:W2:Y:S01]  /*e780*/  MUFU.EX2 R127, R127 ;  /* 0x0000007f007f7308 */ /* 0x000ea20000000800 */
[----:B---3--:R-:W-:Y:S01]  /*e790*/  @!P6 FMUL R125, R125, R125 ;  /* 0x0000007d7d7de220 */ /* 0x008fe20000400000 */
[----:B------:R-:W-:Y:S01]  /*e7a0*/  @!P0 FMUL R131, R131, 0.5 ;  /* 0x3f00000083838820 */ /* 0x000fe20000400000 */
[----:B------:R-:W-:Y:S01]  /*e7b0*/  FSETP.GEU.AND P6, PT, R132, -126, PT ;  /* 0xc2fc00008400780b */ /* 0x000fe20003fce000 */
[--C-:B------:R-:W-:Y:S01]  /*e7c0*/  FFMA2 R146, R150.F32x2.HI_LO, UR36.F32, R0.reuse.F32 ;  /* 0x0000002496927c49 */ /* 0x100fe20009200000 */
[----:B------:R-:W-:Y:S01]  /*e7d0*/  USEL UR52, UR39, UR52, UP0 ;  /* 0x0000003427347287 */ /* 0x000fe20008000000 */
[--C-:B------:R-:W-:Y:S01]  /*e7e0*/  FFMA2 R148, R152.F32x2.HI_LO, UR36.F32, R0.reuse.F32 ;  /* 0x0000002498947c49 */ /* 0x100fe20009200000 */
[----:B------:R-:W-:Y:S01]  /*e7f0*/  USEL UR49, UR49, UR39, UP0 ;  /* 0x0000002731317287 */ /* 0x000fe20008000000 */
[----:B------:R-:W3:Y:S01]  /*e800*/  MUFU.EX2 R128, R128 ;  /* 0x0000008000807308 */ /* 0x000ee20000000800 */
[----:B-1----:R-:W-:Y:S01]  /*e810*/  @!P5 FMUL R126, R126, R126 ;  /* 0x0000007e7e7ed220 */ /* 0x002fe20000400000 */
[----:B------:R-:W-:Y:S01]  /*e820*/  FSETP.GEU.AND P5, PT, R133, -126, PT ;  /* 0xc2fc00008500780b */ /* 0x000fe20003fae000 */
[--C-:B------:R-:W-:Y:S01]  /*e830*/  FFMA2 R154, R154.F32x2.HI_LO, UR36.F32, R0.reuse.F32 ;  /* 0x000000249a9a7c49 */ /* 0x100fe20009200000 */
[----:B------:R-:W-:Y:S01]  /*e840*/  F2FP.F16.F32.PACK_AB R56, R19, R18 ;  /* 0x000000121338723e */ /* 0x000fe200000000ff */
[--C-:B------:R-:W-:Y:S01]  /*e850*/  FFMA2 R8, R92.F32x2.HI_LO, UR36.F32, R0.reuse.F32 ;  /* 0x000000245c087c49 */ /* 0x100fe20009200000 */
[----:B------:R-:W-:Y:S01]  /*e860*/  F2FP.F16.F32.PACK_AB R57, R23, R22 ;  /* 0x000000161739723e */ /* 0x000fe200000000ff */
[--C-:B------:R-:W-:Y:S01]  /*e870*/  FFMA2 R6, R94.F32x2.HI_LO, UR36.F32, R0.reuse.F32 ;  /* 0x000000245e067c49 */ /* 0x100fe20009200000 */
[----:B------:R-:W1:Y:S01]  /*e880*/  MUFU.EX2 R129, R129 ;  /* 0x0000008100817308 */ /* 0x000e620000000800 */
[----:B--2---:R-:W-:Y:S01]  /*e890*/  @!P4 FMUL R127, R127, R127 ;  /* 0x0000007f7f7fc220 */ /* 0x004fe20000400000 */
[----:B------:R-:W-:Y:S01]  /*e8a0*/  FSETP.GEU.AND P4, PT, R134, -126, PT ;  /* 0xc2fc00008600780b */ /* 0x000fe20003f8e000 */
[----:B------:R-:W-:Y:S01]  /*e8b0*/  @!P6 FMUL R132, R132, 0.5 ;  /* 0x3f0000008484e820 */ /* 0x000fe20000400000 */
[--C-:B------:R-:W-:Y:S01]  /*e8c0*/  FFMA2 R4, R96.F32x2.HI_LO, UR36.F32, R0.reuse.F32 ;  /* 0x0000002460047c49 */ /* 0x100fe20009200000 */
[----:B------:R-:W-:Y:S01]  /*e8d0*/  F2FP.F16.F32.PACK_AB R58, R125, R124 ;  /* 0x0000007c7d3a723e */ /* 0x000fe200000000ff */
[--C-:B------:R-:W-:Y:S01]  /*e8e0*/  FFMA2 R10, R98.F32x2.HI_LO, UR36.F32, R0.reuse.F32 ;  /* 0x00000024620a7c49 */ /* 0x100fe20009200000 */
[----:B------:R-:W-:Y:S01]  /*e8f0*/  F2FP.F16.F32.PACK_AB R59, R127, R126 ;  /* 0x0000007e7f3b723e */ /* 0x000fe200000000ff */
[----:B------:R-:W2:Y:S01]  /*e900*/  MUFU.EX2 R130, R130 ;  /* 0x0000008200827308 */ /* 0x000ea20000000800 */
[----:B---3--:R-:W-:Y:S01]  /*e910*/  @!P3 FMUL R128, R128, R128 ;  /* 0x000000808080b220 */ /* 0x008fe20000400000 */
[----:B------:R-:W-:Y:S01]  /*e920*/  FSETP.GEU.AND P3, PT, R135, -126, PT ;  /* 0xc2fc00008700780b */ /* 0x000fe20003f6e000 */
[----:B------:R-:W-:Y:S01]  /*e930*/  @!P5 FMUL R133, R133, 0.5 ;  /* 0x3f0000008585d820 */ /* 0x000fe20000400000 */
[----:B------:R-:W-:-:S02]  /*e940*/  FFMA2 R150, R122.F32x2.HI_LO, UR36.F32, R0.F32 ;  /* 0x000000247a967c49 */ /* 0x000fc40009200000 */
[--C-:B------:R-:W-:Y:S02]  /*e950*/  FFMA2 R24, R24.F32x2.HI_LO, UR36.F32, R0.reuse.F32 ;  /* 0x0000002418187c49 */ /* 0x100fe40009200000 */
[----:B------:R-:W3:Y:S01]  /*e960*/  MUFU.EX2 R131, R131 ;  /* 0x0000008300837308 */ /* 0x000ee20000000800 */
[----:B-1----:R-:W-:Y:S01]  /*e970*/  @!P2 FMUL R129, R129, R129 ;  /* 0x000000818181a220 */ /* 0x002fe20000400000 */
[----:B------:R-:W-:Y:S01]  /*e980*/  FSETP.GEU.AND P2, PT, R136, -126, PT ;  /* 0xc2fc00008800780b */ /* 0x000fe20003f4e000 */
[----:B------:R-:W-:Y:S01]  /*e990*/  @!P4 FMUL R134, R134, 0.5 ;  /* 0x3f0000008686c820 */ /* 0x000fe20000400000 */
[--C-:B------:R-:W-:Y:S02]  /*e9a0*/  FFMA2 R26, R26.F32x2.HI_LO, UR36.F32, R0.reuse.F32 ;  /* 0x000000241a1a7c49 */ /* 0x100fe40009200000 */
[--C-:B------:R-:W-:Y:S02]  /*e9b0*/  FFMA2 R28, R28.F32x2.HI_LO, UR36.F32, R0.reuse.F32 ;  /* 0x000000241c1c7c49 */ /* 0x100fe40009200000 */
[----:B------:R-:W-:Y:S01]  /*e9c0*/  @!P3 FMUL R135, R135, 0.5 ;  /* 0x3f0000008787b820 */ /* 0x000fe20000400000 */
[----:B--2---:R-:W-:Y:S01]  /*e9d0*/  @!P1 FMUL R130, R130, R130 ;  /* 0x0000008282829220 */ /* 0x004fe20000400000 */
[----:B------:R-:W-:Y:S01]  /*e9e0*/  FSETP.GEU.AND P1, PT, R137, -126, PT ;  /* 0xc2fc00008900780b */ /* 0x000fe20003f2e000 */
[----:B------:R-:W1:Y:S01]  /*e9f0*/  MUFU.EX2 R132, R132 ;  /* 0x0000008400847308 */ /* 0x000e620000000800 */
[----:B------:R-:W-:-:S02]  /*ea00*/  FFMA2 R30, R30.F32x2.HI_LO, UR36.F32, R0.F32 ;  /* 0x000000241e1e7c49 */ /* 0x000fc40009200000 */
[--C-:B------:R-:W-:Y:S02]  /*ea10*/  FFMA2 R32, R32.F32x2.HI_LO, UR36.F32, R0.reuse.F32 ;  /* 0x0000002420207c49 */ /* 0x100fe40009200000 */
[----:B------:R-:W-:Y:S01]  /*ea20*/  @!P2 FMUL R136, R136, 0.5 ;  /* 0x3f0000008888a820 */ /* 0x000fe20000400000 */
[----:B---3--:R-:W-:Y:S01]  /*ea30*/  @!P0 FMUL R131, R131, R131 ;  /* 0x0000008383838220 */ /* 0x008fe20000400000 */
[----:B------:R-:W-:Y:S01]  /*ea40*/  FSETP.GEU.AND P0, PT, R138, -126, PT ;  /* 0xc2fc00008a00780b */ /* 0x000fe20003f0e000 */
[----:B------:R-:W2:Y:S01]  /*ea50*/  MUFU.EX2 R133, R133 ;  /* 0x0000008500857308 */ /* 0x000ea20000000800 */
[--C-:B------:R-:W-:Y:S02]  /*ea60*/  FFMA2 R34, R34.F32x2.HI_LO, UR36.F32, R0.reuse.F32 ;  /* 0x0000002422227c49 */ /* 0x100fe40009200000 */
[--C-:B------:R-:W-:Y:S02]  /*ea70*/  FFMA2 R36, R36.F32x2.HI_LO, UR36.F32, R0.reuse.F32 ;  /* 0x0000002424247c49 */ /* 0x100fe40009200000 */
[----:B------:R-:W-:Y:S01]  /*ea80*/  @!P1 FMUL R137, R137, 0.5 ;  /* 0x3f00000089899820 */ /* 0x000fe20000400000 */
[----:B------:R-:W-:-:S02]  /*ea90*/  FFMA2 R38, R38.F32x2.HI_LO, UR36.F32, R0.F32 ;  /* 0x0000002426267c49 */ /* 0x000fc40009200000 */
[----:B------:R-:W3:Y:S01]  /*eaa0*/  MUFU.EX2 R134, R134 ;  /* 0x0000008600867308 */ /* 0x000ee20000000800 */
[----:B-1----:R-:W-:Y:S01]  /*eab0*/  @!P6 FMUL R132, R132, R132 ;  /* 0x000000848484e220 */ /* 0x002fe20000400000 */
[----:B------:R-:W-:Y:S01]  /*eac0*/  FSETP.GEU.AND P6, PT, R139, -126, PT ;  /* 0xc2fc00008b00780b */ /* 0x000fe20003fce000 */
[--C-:B------:R-:W-:Y:S02]  /*ead0*/  FFMA2 R40, R40.F32x2.HI_LO, UR36.F32, R0.reuse.F32 ;  /* 0x0000002428287c49 */ /* 0x100fe40009200000 */
[----:B------:R-:W-:Y:S01]  /*eae0*/  @!P0 FMUL R138, R138, 0.5 ;  /* 0x3f0000008a8a8820 */ /* 0x000fe20000400000 */
[--C-:B------:R-:W-:Y:S02]  /*eaf0*/  FFMA2 R42, R42.F32x2.HI_LO, UR36.F32, R0.reuse.F32 ;  /* 0x000000242a2a7c49 */ /* 0x100fe40009200000 */
[----:B------:R-:W1:Y:S01]  /*eb00*/  MUFU.EX2 R135, R135 ;  /* 0x0000008700877308 */ /* 0x000e620000000800 */
[----:B--2---:R-:W-:Y:S01]  /*eb10*/  @!P5 FMUL R133, R133, R133 ;  /* 0x000000858585d220 */ /* 0x004fe20000400000 */
[----:B------:R-:W-:Y:S01]  /*eb20*/  FSETP.GEU.AND P5, PT, R140, -126, PT ;  /* 0xc2fc00008c00780b */ /* 0x000fe20003fae000 */
[----:B------:R-:W-:-:S02]  /*eb30*/  FFMA2 R44, R44.F32x2.HI_LO, UR36.F32, R0.F32 ;  /* 0x000000242c2c7c49 */ /* 0x000fc40009200000 */
[--C-:B------:R-:W-:Y:S02]  /*eb40*/  FFMA2 R46, R46.F32x2.HI_LO, UR36.F32, R0.reuse.F32 ;  /* 0x000000242e2e7c49 */ /* 0x100fe40009200000 */
[----:B------:R-:W-:Y:S01]  /*eb50*/  @!P6 FMUL R139, R139, 0.5 ;  /* 0x3f0000008b8be820 */ /* 0x000fe20000400000 */
[----:B------:R-:W2:Y:S01]  /*eb60*/  MUFU.EX2 R136, R136 ;  /* 0x0000008800887308 */ /* 0x000ea20000000800 */
[----:B---3--:R-:W-:Y:S01]  /*eb70*/  @!P4 FMUL R134, R134, R134 ;  /* 0x000000868686c220 */ /* 0x008fe20000400000 */
[----:B------:R-:W-:Y:S01]  /*eb80*/  FSETP.GEU.AND P4, PT, R141, -126, PT ;  /* 0xc2fc00008d00780b */ /* 0x000fe20003f8e000 */
[--C-:B------:R-:W-:Y:S02]  /*eb90*/  FFMA2 R48, R48.F32x2.HI_LO, UR36.F32, R0.reuse.F32 ;  /* 0x0000002430307c49 */ /* 0x100fe40009200000 */
[--C-:B------:R-:W-:Y:S02]  /*eba0*/  FFMA2 R50, R50.F32x2.HI_LO, UR36.F32, R0.reuse.F32 ;  /* 0x0000002432327c49 */ /* 0x100fe40009200000 */
[----:B------:R-:W-:Y:S01]  /*ebb0*/  @!P5 FMUL R140, R140, 0.5 ;  /* 0x3f0000008c8cd820 */ /* 0x000fe20000400000 */
[----:B------:R-:W3:Y:S01]  /*ebc0*/  MUFU.EX2 R137, R137 ;  /* 0x0000008900897308 */ /* 0x000ee20000000800 */
[----:B-1----:R-:W-:Y:S01]  /*ebd0*/  @!P3 FMUL R135, R135, R135 ;  /* 0x000000878787b220 */ /* 0x002fe20000400000 */
[----:B------:R-:W-:Y:S01]  /*ebe0*/  FSETP.GEU.AND P3, PT, R142, -126, PT ;  /* 0xc2fc00008e00780b */ /* 0x000fe20003f6e000 */
[----:B------:R-:W-:-:S02]  /*ebf0*/  FFMA2 R52, R52.F32x2.HI_LO, UR36.F32, R0.F32 ;  /* 0x0000002434347c49 */ /* 0x000fc40009200000 */
[--C-:B------:R-:W-:Y:S02]  /*ec00*/  FFMA2 R54, R54.F32x2.HI_LO, UR36.F32, R0.reuse.F32 ;  /* 0x0000002436367c49 */ /* 0x100fe40009200000 */
[----:B------:R-:W-:Y:S01]  /*ec10*/  @!P4 FMUL R141, R141, 0.5 ;  /* 0x3f0000008d8dc820 */ /* 0x000fe20000400000 */
[----:B------:R-:W1:Y:S01]  /*ec20*/  MUFU.EX2 R138, R138 ;  /* 0x0000008a008a7308 */ /* 0x000e620000000800 */
[----:B--2---:R-:W-:Y:S01]  /*ec30*/  @!P2 FMUL R136, R136, R136 ;  /* 0x000000888888a220 */ /* 0x004fe20000400000 */
[----:B------:R-:W-:Y:S01]  /*ec40*/  FSETP.GEU.AND P2, PT, R143, -126, PT ;  /* 0xc2fc00008f00780b */ /* 0x000fe20003f4e000 */
[--C-:B------:R-:W-:Y:S02]  /*ec50*/  FFMA2 R60, R60.F32x2.HI_LO, UR36.F32, R0.reuse.F32 ;  /* 0x000000243c3c7c49 */ /* 0x100fe40009200000 */
[--C-:B------:R-:W-:Y:S02]  /*ec60*/  FFMA2 R62, R62.F32x2.HI_LO, UR36.F32, R0.reuse.F32 ;  /* 0x000000243e3e7c49 */ /* 0x100fe40009200000 */
[----:B------:R-:W-:Y:S01]  /*ec70*/  @!P3 FMUL R142, R142, 0.5 ;  /* 0x3f0000008e8eb820 */ /* 0x000fe20000400000 */
[----:B------:R-:W2:Y:S01]  /*ec80*/  MUFU.EX2 R139, R139 ;  /* 0x0000008b008b7308 */ /* 0x000ea20000000800 */
[----:B---3--:R-:W-:Y:S01]  /*ec90*/  @!P1 FMUL R137, R137, R137 ;  /* 0x0000008989899220 */ /* 0x008fe20000400000 */
[----:B------:R-:W-:Y:S01]  /*eca0*/  FSETP.GEU.AND P1, PT, R144, -126, PT ;  /* 0xc2fc00009000780b */ /* 0x000fe20003f2e000 */
[----:B------:R-:W-:-:S02]  /*ecb0*/  FFMA2 R64, R64.F32x2.HI_LO, UR36.F32, R0.F32 ;  /* 0x0000002440407c49 */ /* 0x000fc40009200000 */
[--C-:B------:R-:W-:Y:S02]  /*ecc0*/  FFMA2 R66, R66.F32x2.HI_LO, UR36.F32, R0.reuse.F32 ;  /* 0x0000002442427c49 */ /* 0x100fe40009200000 */
[----:B------:R-:W-:Y:S01]  /*ecd0*/  @!P2 FMUL R143, R143, 0.5 ;  /* 0x3f0000008f8fa820 */ /* 0x000fe20000400000 */
[----:B------:R-:W3:Y:S01]  /*ece0*/  MUFU.EX2 R140, R140 ;  /* 0x0000008c008c7308 */ /* 0x000ee20000000800 */
[----:B-1----:R-:W-:Y:S01]  /*ecf0*/  @!P0 FMUL R138, R138, R138 ;  /* 0x0000008a8a8a8220 */ /* 0x002fe20000400000 */
[----:B------:R-:W-:Y:S01]  /*ed00*/  FSETP.GEU.AND P0, PT, R145, -126, PT ;  /* 0xc2fc00009100780b */ /* 0x000fe20003f0e000 */
[--C-:B------:R-:W-:Y:S02]  /*ed10*/  FFMA2 R68, R68.F32x2.HI_LO, UR36.F32, R0.reuse.F32 ;  /* 0x0000002444447c49 */ /* 0x100fe40009200000 */
[--C-:B------:R-:W-:Y:S02]  /*ed20*/  FFMA2 R70, R70.F32x2.HI_LO, UR36.F32, R0.reuse.F32 ;  /* 0x0000002446467c49 */ /* 0x100fe40009200000 */
[----:B------:R-:W-:Y:S01]  /*ed30*/  @!P1 FMUL R144, R144, 0.5 ;  /* 0x3f00000090909820 */ /* 0x000fe20000400000 */
        /* <DEDUP_REMOVED lines=22> */
[----:B------:R-:W-:Y:S02]  /*eea0*/  FFMA2 R86, R86.F32x2.HI_LO, UR36.F32, R0.F32 ;  /* 0x0000002456567c49 */ /* 0x000fe40009200000 */
[----:B------:R-:W-:Y:S01]  /*eeb0*/  @!P4 FMUL R148, R148, 0.5 ;  /* 0x3f0000009494c820 */ /* 0x000fe20000400000 */
[----:B------:R-:W2:Y:S01]  /*eec0*/  MUFU.EX2 R145, R145 ;  /* 0x0000009100917308 */ /* 0x000ea20000000800 */
[----:B---3--:R-:W-:Y:S01]  /*eed0*/  @!P2 FMUL R143, R143, R143 ;  /* 0x0000008f8f8fa220 */ /* 0x008fe20000400000 */
[----:B------:R-:W-:-:S05]  /*eee0*/  FSETP.GEU.AND P2, PT, R154, -126, PT ;  /* 0xc2fc00009a00780b */ /* 0x000fca0003f4e000 */
[----:B------:R-:W-:Y:S01]  /*eef0*/  @!P3 FMUL R149, R149, 0.5 ;  /* 0x3f0000009595b820 */ /* 0x000fe20000400000 */
[----:B------:R-:W3:Y:S01]  /*ef00*/  MUFU.EX2 R146, R146 ;  /* 0x0000009200927308 */ /* 0x000ee20000000800 */
[----:B-1----:R-:W-:Y:S01]  /*ef10*/  @!P1 FMUL R144, R144, R144 ;  /* 0x0000009090909220 */ /* 0x002fe20000400000 */
[----:B------:R-:W-:-:S05]  /*ef20*/  FSETP.GEU.AND P1, PT, R155, -126, PT ;  /* 0xc2fc00009b00780b */ /* 0x000fca0003f2e000 */
[----:B------:R-:W-:Y:S01]  /*ef30*/  @!P2 FMUL R154, R154, 0.5 ;  /* 0x3f0000009a9aa820 */ /* 0x000fe20000400000 */
[----:B------:R-:W1:Y:S01]  /*ef40*/  MUFU.EX2 R147, R147 ;  /* 0x0000009300937308 */ /* 0x000e620000000800 */
[----:B--2---:R-:W-:Y:S01]  /*ef50*/  @!P0 FMUL R145, R145, R145 ;  /* 0x0000009191918220 */ /* 0x004fe20000400000 */
[----:B------:R-:W-:-:S05]  /*ef60*/  FSETP.GEU.AND P0, PT, R8, -126, PT ;  /* 0xc2fc00000800780b */ /* 0x000fca0003f0e000 */
        /* <DEDUP_REMOVED lines=21> */
[----:B------:R1:W4:Y:S01]  /*f0c0*/  MUFU.EX2 R95, R9 ;  /* 0x00000009005f7308 */ /* 0x0003220000000800 */
[----:B--2---:R-:W-:Y:S01]  /*f0d0*/  @!P1 FMUL R93, R93, R93 ;  /* 0x0000005d5d5d9220 */ /* 0x004fe20000400000 */
[----:B------:R-:W-:-:S05]  /*f0e0*/  FSETP.GEU.AND P1, PT, R10, -126, PT ;  /* 0xc2fc00000a00780b */ /* 0x000fca0003f2e000 */
[----:B------:R-:W-:Y:S01]  /*f0f0*/  @!P2 FMUL R5, R5, 0.5 ;  /* 0x3f0000000505a820 */ /* 0x000fe20000400000 */
[----:B------:R-:W2:Y:S01]  /*f100*/  MUFU.EX2 R96, R6 ;  /* 0x0000000600607308 */ /* 0x000ea20000000800 */
[----:B---3--:R-:W-:Y:S01]  /*f110*/  @!P0 FMUL R94, R94, R94 ;  /* 0x0000005e5e5e8220 */ /* 0x008fe20000400000 */
[----:B------:R-:W-:-:S05]  /*f120*/  FSETP.GEU.AND P0, PT, R11, -126, PT ;  /* 0xc2fc00000b00780b */ /* 0x000fca0003f0e000 */
[----:B------:R-:W-:Y:S01]  /*f130*/  @!P1 FMUL R10, R10, 0.5 ;  /* 0x3f0000000a0a9820 */ /* 0x000fe20000400000 */
[----:B------:R3:W5:Y:S01]  /*f140*/  MUFU.EX2 R97, R7 ;  /* 0x0000000700617308 */ /* 0x0007620000000800 */
[----:B-1----:R-:W-:Y:S02]  /*f150*/  FFMA2 R8, R100.F32x2.HI_LO, UR36.F32, R0.F32 ;  /* 0x0000002464087c49 */ /* 0x002fe40009200000 */
[----:B----4-:R-:W-:-:S03]  /*f160*/  @!P6 FMUL R95, R95, R95 ;  /* 0x0000005f5f5fe220 */ /* 0x010fc60000400000 */
[----:B------:R-:W-:Y:S01]  /*f170*/  FSETP.GEU.AND P6, PT, R8, -126, PT ;  /* 0xc2fc00000800780b */ /* 0x000fe20003fce000 */
[----:B------:R-:W-:Y:S01]  /*f180*/  @!P0 FMUL R11, R11, 0.5 ;  /* 0x3f0000000b0b8820 */ /* 0x000fe20000400000 */
[----:B------:R-:W1:Y:S01]  /*f190*/  MUFU.EX2 R98, R4 ;  /* 0x0000000400627308 */ /* 0x000e620000000800 */
[----:B--2---:R-:W-:Y:S01]  /*f1a0*/  @!P5 FMUL R96, R96, R96 ;  /* 0x000000606060d220 */ /* 0x004fe20000400000 */
[----:B------:R-:W-:-:S06]  /*f1b0*/  FSETP.GEU.AND P5, PT, R9, -126, PT ;  /* 0xc2fc00000900780b */ /* 0x000fcc0003fae000 */
[----:B------:R2:W4:Y:S01]  /*f1c0*/  MUFU.EX2 R99, R5 ;  /* 0x0000000500637308 */ /* 0x0005220000000800 */
[----:B---3--:R-:W-:Y:S02]  /*f1d0*/  FFMA2 R6, R102.F32x2.HI_LO, UR36.F32, R0.F32 ;  /* 0x0000002466067c49 */ /* 0x008fe40009200000 */
[----:B-----5:R-:W-:Y:S01]  /*f1e0*/  @!P4 FMUL R97, R97, R97 ;  /* 0x000000616161c220 */ /* 0x020fe20000400000 */
[----:B------:R-:W-:Y:S02]  /*f1f0*/  @!P6 FMUL R8, R8, 0.5 ;  /* 0x3f0000000808e820 */ /* 0x000fe40000400000 */
[----:B------:R-:W-:Y:S01]  /*f200*/  FSETP.GEU.AND P4, PT, R6, -126, PT ;  /* 0xc2fc00000600780b */ /* 0x000fe20003f8e000 */
[----:B------:R-:W-:Y:S01]  /*f210*/  @!P5 FMUL R9, R9, 0.5 ;  /* 0x3f0000000909d820 */ /* 0x000fe20000400000 */
[----:B------:R-:W3:Y:S01]  /*f220*/  MUFU.EX2 R100, R10 ;  /* 0x0000000a00647308 */ /* 0x000ee20000000800 */
[----:B-1----:R-:W-:Y:S01]  /*f230*/  @!P3 FMUL R98, R98, R98 ;  /* 0x000000626262b220 */ /* 0x002fe20000400000 */
[----:B------:R-:W-:-:S06]  /*f240*/  FSETP.GEU.AND P3, PT, R7, -126, PT ;  /* 0xc2fc00000700780b */ /* 0x000fcc0003f6e000 */
[----:B------:R1:W5:Y:S01]  /*f250*/  MUFU.EX2 R101, R11 ;  /* 0x0000000b00657308 */ /* 0x0003620000000800 */
[----:B--2---:R-:W-:Y:S02]  /*f260*/  FFMA2 R4, R104.F32x2.HI_LO, UR36.F32, R0.F32 ;  /* 0x0000002468047c49 */ /* 0x004fe40009200000 */
[----:B----4-:R-:W-:Y:S01]  /*f270*/  @!P2 FMUL R99, R99, R99 ;  /* 0x000000636363a220 */ /* 0x010fe20000400000 */
[----:B------:R-:W-:Y:S02]  /*f280*/  @!P4 FMUL R6, R6, 0.5 ;  /* 0x3f0000000606c820 */ /* 0x000fe40000400000 */
[----:B------:R-:W-:Y:S01]  /*f290*/  FSETP.GEU.AND P2, PT, R4, -126, PT ;  /* 0xc2fc00000400780b */ /* 0x000fe20003f4e000 */
[----:B------:R-:W-:Y:S01]  /*f2a0*/  @!P3 FMUL R7, R7, 0.5 ;  /* 0x3f0000000707b820 */ /* 0x000fe20000400000 */
[----:B------:R-:W2:Y:S01]  /*f2b0*/  MUFU.EX2 R102, R8 ;  /* 0x0000000800667308 */ /* 0x000ea20000000800 */
[----:B---3--:R-:W-:Y:S01]  /*f2c0*/  @!P1 FMUL R100, R100, R100 ;  /* 0x0000006464649220 */ /* 0x008fe20000400000 */
[----:B------:R-:W-:-:S06]  /*f2d0*/  FSETP.GEU.AND P1, PT, R5, -126, PT ;  /* 0xc2fc00000500780b */ /* 0x000fcc0003f2e000 */
[----:B------:R3:W4:Y:S01]  /*f2e0*/  MUFU.EX2 R103, R9 ;  /* 0x0000000900677308 */ /* 0x0007220000000800 */
[----:B-1----:R-:W-:Y:S02]  /*f2f0*/  FFMA2 R10, R106.F32x2.HI_LO, UR36.F32, R0.F32 ;  /* 0x000000246a0a7c49 */ /* 0x002fe40009200000 */
[----:B-----5:R-:W-:Y:S01]  /*f300*/  @!P0 FMUL R101, R101, R101 ;  /* 0x0000006565658220 */ /* 0x020fe20000400000 */
[----:B------:R-:W-:Y:S02]  /*f310*/  @!P2 FMUL R4, R4, 0.5 ;  /* 0x3f0000000404a820 */ /* 0x000fe40000400000 */
[----:B------:R-:W-:Y:S01]  /*f320*/  FSETP.GEU.AND P0, PT, R10, -126, PT ;  /* 0xc2fc00000a00780b */ /* 0x000fe20003f0e000 */
[----:B------:R-:W-:Y:S01]  /*f330*/  @!P1 FMUL R5, R5, 0.5 ;  /* 0x3f00000005059820 */ /* 0x000fe20000400000 */
[----:B------:R-:W1:Y:S01]  /*f340*/  MUFU.EX2 R104, R6 ;  /* 0x0000000600687308 */ /* 0x000e620000000800 */
[----:B--2---:R-:W-:Y:S01]  /*f350*/  @!P6 FMUL R102, R102, R102 ;  /* 0x000000666666e220 */ /* 0x004fe20000400000 */
[----:B------:R-:W-:-:S06]  /*f360*/  FSETP.GEU.AND P6, PT, R11, -126, PT ;  /* 0xc2fc00000b00780b */ /* 0x000fcc0003fce000 */
[----:B------:R2:W5:Y:S01]  /*f370*/  MUFU.EX2 R105, R7 ;  /* 0x0000000700697308 */ /* 0x0005620000000800 */
[----:B---3--:R-:W-:Y:S02]  /*f380*/  FFMA2 R8, R108.F32x2.HI_LO, UR36.F32, R0.F32 ;  /* 0x000000246c087c49 */ /* 0x008fe40009200000 */
[----:B------:R-:W-:Y:S01]  /*f390*/  @!P0 FMUL R10, R10, 0.5 ;  /* 0x3f0000000a0a8820 */ /* 0x000fe20000400000 */
[----:B----4-:R-:W-:Y:S02]  /*f3a0*/  @!P5 FMUL R103, R103, R103 ;  /* 0x000000676767d220 */ /* 0x010fe40000400000 */
[----:B------:R-:W-:Y:S01]  /*f3b0*/  FSETP.GEU.AND P5, PT, R8, -126, PT ;  /* 0xc2fc00000800780b */ /* 0x000fe20003fae000 */
[----:B------:R-:W-:Y:S01]  /*f3c0*/  @!P6 FMUL R11, R11, 0.5 ;  /* 0x3f0000000b0be820 */ /* 0x000fe20000400000 */
[----:B------:R-:W3:Y:S01]  /*f3d0*/  MUFU.EX2 R106, R4 ;  /* 0x00000004006a7308 */ /* 0x000ee20000000800 */
[----:B-1----:R-:W-:Y:S01]  /*f3e0*/  @!P4 FMUL R104, R104, R104 ;  /* 0x000000686868c220 */ /* 0x002fe20000400000 */
[----:B------:R-:W-:-:S06]  /*f3f0*/  FSETP.GEU.AND P4, PT, R9, -126, PT ;  /* 0xc2fc00000900780b */ /* 0x000fcc0003f8e000 */
[----:B------:R1:W4:Y:S01]  /*f400*/  MUFU.EX2 R107, R5 ;  /* 0x00000005006b7308 */ /* 0x0003220000000800 */
[----:B--2---:R-:W-:Y:S02]  /*f410*/  FFMA2 R6, R110.F32x2.HI_LO, UR36.F32, R0.F32 ;  /* 0x000000246e067c49 */ /* 0x004fe40009200000 */
[----:B-----5:R-:W-:Y:S01]  /*f420*/  @!P3 FMUL R105, R105, R105 ;  /* 0x000000696969b220 */ /* 0x020fe20000400000 */
[----:B------:R-:W-:Y:S02]  /*f430*/  @!P5 FMUL R8, R8, 0.5 ;  /* 0x3f0000000808d820 */ /* 0x000fe40000400000 */
[----:B------:R-:W-:Y:S01]  /*f440*/  FSETP.GEU.AND P3, PT, R6, -126, PT ;  /* 0xc2fc00000600780b */ /* 0x000fe20003f6e000 */
[----:B------:R-:W-:Y:S01]  /*f450*/  @!P4 FMUL R9, R9, 0.5 ;  /* 0x3f0000000909c820 */ /* 0x000fe20000400000 */
[----:B------:R-:W2:Y:S01]  /*f460*/  MUFU.EX2 R108, R10 ;  /* 0x0000000a006c7308 */ /* 0x000ea20000000800 */
[----:B---3--:R-:W-:Y:S01]  /*f470*/  @!P2 FMUL R106, R106, R106 ;  /* 0x0000006a6a6aa220 */ /* 0x008fe20000400000 */
[----:B------:R-:W-:-:S06]  /*f480*/  FSETP.GEU.AND P2, PT, R7, -126, PT ;  /* 0xc2fc00000700780b */ /* 0x000fcc0003f4e000 */
[----:B------:R3:W5:Y:S01]  /*f490*/  MUFU.EX2 R109, R11 ;  /* 0x0000000b006d7308 */ /* 0x0007620000000800 */
[----:B-1----:R-:W-:Y:S02]  /*f4a0*/  FFMA2 R4, R112.F32x2.HI_LO, UR36.F32, R0.F32 ;  /* 0x0000002470047c49 */ /* 0x002fe40009200000 */
[----:B----4-:R-:W-:Y:S01]  /*f4b0*/  @!P1 FMUL R107, R107, R107 ;  /* 0x0000006b6b6b9220 */ /* 0x010fe20000400000 */
[----:B------:R-:W-:Y:S02]  /*f4c0*/  @!P3 FMUL R6, R6, 0.5 ;  /* 0x3f0000000606b820 */ /* 0x000fe40000400000 */
[----:B------:R-:W-:Y:S01]  /*f4d0*/  FSETP.GEU.AND P1, PT, R4, -126, PT ;  /* 0xc2fc00000400780b */ /* 0x000fe20003f2e000 */
[----:B------:R-:W-:Y:S01]  /*f4e0*/  @!P2 FMUL R7, R7, 0.5 ;  /* 0x3f0000000707a820 */ /* 0x000fe20000400000 */
[----:B------:R-:W1:Y:S01]  /*f4f0*/  MUFU.EX2 R110, R8 ;  /* 0x00000008006e7308 */ /* 0x000e620000000800 */
[----:B--2---:R-:W-:Y:S01]  /*f500*/  @!P0 FMUL R108, R108, R108 ;  /* 0x0000006c6c6c8220 */ /* 0x004fe20000400000 */
[----:B------:R-:W-:-:S06]  /*f510*/  FSETP.GEU.AND P0, PT, R5, -126, PT ;  /* 0xc2fc00000500780b */ /* 0x000fcc0003f0e000 */
[----:B------:R2:W4:Y:S01]  /*f520*/  MUFU.EX2 R111, R9 ;  /* 0x00000009006f7308 */ /* 0x0005220000000800 */
[----:B---3--:R-:W-:Y:S02]  /*f530*/  FFMA2 R10, R114.F32x2.HI_LO, UR36.F32, R0.F32 ;  /* 0x00000024720a7c49 */ /* 0x008fe40009200000 */
[----:B------:R-:W-:Y:S01]  /*f540*/  @!P1 FMUL R4, R4, 0.5 ;  /* 0x3f00000004049820 */ /* 0x000fe20000400000 */
[----:B-----5:R-:W-:Y:S02]  /*f550*/  @!P6 FMUL R109, R109, R109 ;  /* 0x0000006d6d6de220 */ /* 0x020fe40000400000 */
        /* <DEDUP_REMOVED lines=23> */
[----:B------:R-:W2:Y:S01]  /*f6d0*/  MUFU.EX2 R118, R8 ;  /* 0x0000000800767308 */ /* 0x000ea20000000800 */
[----:B---3--:R-:W-:Y:S01]  /*f6e0*/  FFMA2 R4, R120.F32x2.HI_LO, UR36.F32, R0.F32 ;  /* 0x0000002478047c49 */ /* 0x008fe20009200000 */
[----:B------:R-:W-:Y:S01]  /*f6f0*/  MOV R0, UR5 ;  /* 0x0000000500007c02 */ /* 0x000fe20008000f00 */
[----:B----4-:R-:W-:Y:S01]  /*f700*/  @!P0 FMUL R115, R115, R115 ;  /* 0x0000007373738220 */ /* 0x010fe20000400000 */
[----:B------:R-:W-:Y:S02]  /*f710*/  @!P2 FMUL R6, R6, 0.5 ;  /* 0x3f0000000606a820 */ /* 0x000fe40000400000 */
[----:B------:R-:W-:Y:S01]  /*f720*/  FSETP.GEU.AND P0, PT, R4, -126, PT ;  /* 0xc2fc00000400780b */ /* 0x000fe20003f0e000 */
[----:B------:R-:W-:Y:S01]  /*f730*/  @!P1 FMUL R7, R7, 0.5 ;  /* 0x3f00000007079820 */ /* 0x000fe20000400000 */
[----:B------:R-:W3:Y:S01]  /*f740*/  MUFU.EX2 R116, R10 ;  /* 0x0000000a00747308 */ /* 0x000ee20000000800 */
[----:B-1----:R-:W-:Y:S01]  /*f750*/  @!P5 FMUL R117, R117, R117 ;  /* 0x000000757575d220 */ /* 0x002fe20000400000 */
[----:B------:R-:W-:Y:S01]  /*f760*/  FSETP.GEU.AND P5, PT, R150, -126, PT ;  /* 0xc2fc00009600780b */ /* 0x000fe20003fae000 */
[----:B------:R1:W-:Y:S05]  /*f770*/  SYNCS.ARRIVE.TRANS64.A1T0 RZ, [R0+UR37+0x140d0], RZ ;  /* 0x0140d0ff00ff79a7 */ /* 0x0003ea0008100025 */
[----:B------:R-:W4:Y:S01]  /*f780*/  MUFU.EX2 R119, R9 ;  /* 0x0000000900777308 */ /* 0x000f220000000800 */
[----:B--2---:R-:W-:Y:S01]  /*f790*/  @!P4 FMUL R118, R118, R118 ;  /* 0x000000767676c220 */ /* 0x004fe20000400000 */
[----:B------:R-:W-:Y:S01]  /*f7a0*/  FSETP.GEU.AND P4, PT, R151, -126, PT ;  /* 0xc2fc00009700780b */ /* 0x000fe20003f8e000 */
[----:B------:R-:W-:-:S04]  /*f7b0*/  @!P0 FMUL R4, R4, 0.5 ;  /* 0x3f00000004048820 */ /* 0x000fc80000400000 */
[----:B------:R-:W-:Y:S01]  /*f7c0*/  @!P5 FMUL R150, R150, 0.5 ;  /* 0x3f0000009696d820 */ /* 0x000fe20000400000 */
[----:B------:R-:W2:Y:S01]  /*f7d0*/  MUFU.EX2 R120, R6 ;  /* 0x0000000600787308 */ /* 0x000ea20000000800 */
[----:B---3--:R-:W-:Y:S01]  /*f7e0*/  @!P6 FMUL R116, R116, R116 ;  /* 0x000000747474e220 */ /* 0x008fe20000400000 */
[----:B------:R-:W-:-:S05]  /*f7f0*/  FSETP.GEU.AND P6, PT, R5, -126, PT ;  /* 0xc2fc00000500780b */ /* 0x000fca0003fce000 */
[----:B------:R-:W-:Y:S01]  /*f800*/  @!P4 FMUL R151, R151, 0.5 ;  /* 0x3f0000009797c820 */ /* 0x000fe20000400000 */
[----:B------:R-:W3:Y:S01]  /*f810*/  MUFU.EX2 R121, R7 ;  /* 0x0000000700797308 */ /* 0x000ee20000000800 */
[----:B----4-:R-:W-:Y:S01]  /*f820*/  @!P3 FMUL R119, R119, R119 ;  /* 0x000000777777b220 */ /* 0x010fe20000400000 */
[----:B------:R-:W-:-:S05]  /*f830*/  FSETP.GEU.AND P3, PT, R24, -126, PT ;  /* 0xc2fc00001800780b */ /* 0x000fca0003f6e000 */
[----:B------:R-:W-:Y:S01]  /*f840*/  @!P6 FMUL R5, R5, 0.5 ;  /* 0x3f0000000505e820 */ /* 0x000fe20000400000 */
[----:B------:R-:W4:Y:S01]  /*f850*/  MUFU.EX2 R122, R4 ;  /* 0x00000004007a7308 */ /* 0x000f220000000800 */
        /* <DEDUP_REMOVED lines=29> */
[----:B------:R-:W-:-:S04]  /*fa30*/  FSETP.GEU.AND P2, PT, R32, -126, PT ;  /* 0xc2fc00002000780b */ /* 0x000fc80003f4e000 */
[----:B------:R-:W-:Y:S01]  /*fa40*/  F2FP.F16.F32.PACK_AB R24, R153, R152 ;  /* 0x000000989918723e */ /* 0x000fe200000000ff */
[----:B------:R-:W-:Y:S01]  /*fa50*/  @!P3 FMUL R31, R31, 0.5 ;  /* 0x3f0000001f1fb820 */ /* 0x000fe20000400000 */
[----:B------:R-:W3:Y:S01]  /*fa60*/  MUFU.EX2 R158, R28 ;  /* 0x0000001c009e7308 */ /* 0x000ee20000000800 */
[----:B----4-:R-:W-:Y:S01]  /*fa70*/  @!P1 FMUL R154, R154, R154 ;  /* 0x0000009a9a9a9220 */ /* 0x010fe20000400000 */
[----:B------:R-:W-:-:S05]  /*fa80*/  FSETP.GEU.AND P1, PT, R33, -126, PT ;  /* 0xc2fc00002100780b */ /* 0x000fca0003f2e000 */
[----:B------:R-:W-:Y:S01]  /*fa90*/  @!P2 FMUL R32, R32, 0.5 ;  /* 0x3f0000002020a820 */ /* 0x000fe20000400000 */
[----:B------:R-:W4:Y:S01]  /*faa0*/  MUFU.EX2 R159, R29 ;  /* 0x0000001d009f7308 */ /* 0x000f220000000800 */
[----:B--2---:R-:W-:Y:S01]  /*fab0*/  @!P0 FMUL R155, R155, R155 ;  /* 0x0000009b9b9b8220 */ /* 0x004fe20000400000 */
[----:B------:R-:W-:-:S04]  /*fac0*/  FSETP.GEU.AND P0, PT, R34, -126, PT ;  /* 0xc2fc00002200780b */ /* 0x000fc80003f0e000 */
[----:B------:R-:W-:Y:S01]  /*fad0*/  F2FP.F16.F32.PACK_AB R25, R155, R154 ;  /* 0x0000009a9b19723e */ /* 0x000fe200000000ff */
[----:B------:R-:W-:Y:S01]  /*fae0*/  @!P1 FMUL R33, R33, 0.5 ;  /* 0x3f00000021219820 */ /* 0x000fe20000400000 */
[----:B------:R-:W2:Y:S01]  /*faf0*/  MUFU.EX2 R160, R30 ;  /* 0x0000001e00a07308 */ /* 0x000ea20000000800 */
[----:B---3--:R-:W-:Y:S01]  /*fb00*/  @!P6 FMUL R158, R158, R158 ;  /* 0x0000009e9e9ee220 */ /* 0x008fe20000400000 */
[----:B------:R-:W-:-:S05]  /*fb10*/  FSETP.GEU.AND P6, PT, R35, -126, PT ;  /* 0xc2fc00002300780b */ /* 0x000fca0003fce000 */
[----:B------:R-:W-:Y:S01]  /*fb20*/  @!P0 FMUL R34, R34, 0.5 ;  /* 0x3f00000022228820 */ /* 0x000fe20000400000 */
[----:B------:R-:W3:Y:S01]  /*fb30*/  MUFU.EX2 R161, R31 ;  /* 0x0000001f00a17308 */ /* 0x000ee20000000800 */
[----:B----4-:R-:W-:Y:S01]  /*fb40*/  @!P5 FMUL R159, R159, R159 ;  /* 0x0000009f9f9fd220 */ /* 0x010fe20000400000 */
[----:B------:R-:W-:-:S04]  /*fb50*/  FSETP.GEU.AND P5, PT, R36, -126, PT ;  /* 0xc2fc00002400780b */ /* 0x000fc80003fae000 */
[----:B------:R-:W-:Y:S01]  /*fb60*/  F2FP.F16.F32.PACK_AB R26, R159, R158 ;  /* 0x0000009e9f1a723e */ /* 0x000fe200000000ff */
        /* <DEDUP_REMOVED lines=120> */
[----:B------:R-:W-:Y:S02]  /*102f0*/  FSETP.GEU.AND P6, PT, R67, -126, PT ;  /* 0xc2fc00004300780b */ /* 0x000fe40003fce000 */
[----:B------:R-:W-:-:S03]  /*10300*/  F2FP.F16.F32.PACK_AB R60, R129, R128 ;  /* 0x00000080813c723e */ /* 0x000fc600000000ff */
[----:B------:R-:W-:Y:S01]  /*10310*/  @!P0 FMUL R66, R66, 0.5 ;  /* 0x3f00000042428820 */ /* 0x000fe20000400000 */
[----:B------:R-:W4:Y:S01]  /*10320*/  MUFU.EX2 R189, R63 ;  /* 0x0000003f00bd7308 */ /* 0x000f220000000800 */
[----:B--2---:R-:W-:Y:S01]  /*10330*/  @!P5 FMUL R187, R187, R187 ;  /* 0x000000bbbbbbd220 */ /* 0x004fe20000400000 */
[----:B------:R-:W-:Y:S02]  /*10340*/  FSETP.GEU.AND P5, PT, R68, -126, PT ;  /* 0xc2fc00004400780b */ /* 0x000fe40003fae000 */
[----:B------:R-:W-:Y:S02]  /*10350*/  F2FP.F16.F32.PACK_AB R61, R131, R130 ;  /* 0x00000082833d723e */ /* 0x000fe400000000ff */
[----:B------:R-:W-:Y:S01]  /*10360*/  F2FP.F16.F32.PACK_AB R40, R187, R186 ;  /* 0x000000babb28723e */ /* 0x000fe200000000ff */
[----:B------:R-:W-:Y:S01]  /*10370*/  @!P6 FMUL R67, R67, 0.5 ;  /* 0x3f0000004343e820 */ /* 0x000fe20000400000 */
[----:B------:R-:W2:Y:S01]  /*10380*/  MUFU.EX2 R42, R64 ;  /* 0x00000040002a7308 */ /* 0x000ea20000000800 */
[----:B---3--:R-:W-:Y:S01]  /*10390*/  @!P4 FMUL R188, R188, R188 ;  /* 0x000000bcbcbcc220 */ /* 0x008fe20000400000 */
[----:B------:R-:W-:-:S02]  /*103a0*/  FSETP.GEU.AND P4, PT, R69, -126, PT ;  /* 0xc2fc00004500780b */ /* 0x000fc40003f8e000 */
[----:B------:R-:W-:-:S03]  /*103b0*/  F2FP.F16.F32.PACK_AB R62, R133, R132 ;  /* 0x00000084853e723e */ /* 0x000fc600000000ff */
[----:B------:R-:W-:Y:S01]  /*103c0*/  @!P5 FMUL R68, R68, 0.5 ;  /* 0x3f0000004444d820 */ /* 0x000fe20000400000 */
[----:B------:R-:W3:Y:S01]  /*103d0*/  MUFU.EX2 R50, R65 ;  /* 0x0000004100327308 */ /* 0x000ee20000000800 */
[----:B----4-:R-:W-:Y:S01]  /*103e0*/  @!P3 FMUL R189, R189, R189 ;  /* 0x000000bdbdbdb220 */ /* 0x010fe20000400000 */
[----:B------:R-:W-:Y:S02]  /*103f0*/  FSETP.GEU.AND P3, PT, R70, -126, PT ;  /* 0xc2fc00004600780b */ /* 0x000fe40003f6e000 */
[----:B------:R-:W-:Y:S02]  /*10400*/  F2FP.F16.F32.PACK_AB R63, R135, R134 ;  /* 0x00000086873f723e */ /* 0x000fe400000000ff */
[----:B------:R-:W-:Y:S01]  /*10410*/  F2FP.F16.F32.PACK_AB R41, R189, R188 ;  /* 0x000000bcbd29723e */ /* 0x000fe200000000ff */
[----:B------:R-:W-:Y:S01]  /*10420*/  @!P4 FMUL R69, R69, 0.5 ;  /* 0x3f0000004545c820 */ /* 0x000fe20000400000 */
[----:B------:R-:W4:Y:S01]  /*10430*/  MUFU.EX2 R43, R66 ;  /* 0x00000042002b7308 */ /* 0x000f220000000800 */
[----:B--2---:R-:W-:Y:S01]  /*10440*/  @!P2 FMUL R42, R42, R42 ;  /* 0x0000002a2a2aa220 */ /* 0x004fe20000400000 */
[----:B------:R-:W-:-:S02]  /*10450*/  FSETP.GEU.AND P2, PT, R71, -126, PT ;  /* 0xc2fc00004700780b */ /* 0x000fc40003f4e000 */
[----:B------:R-:W-:Y:S02]  /*10460*/  F2FP.F16.F32.PACK_AB R64, R137, R136 ;  /* 0x000000888940723e */ /* 0x000fe400000000ff */
[----:B------:R2:W-:Y:S01]  /*10470*/  STL [R1+0x18], R42 ;  /* 0x0000182a01007387 */ /* 0x0005e20000100800 */
[----:B------:R-:W-:Y:S01]  /*10480*/  @!P3 FMUL R70, R70, 0.5 ;  /* 0x3f0000004646b820 */ /* 0x000fe20000400000 */
[----:B------:R-:W5:Y:S01]  /*10490*/  MUFU.EX2 R49, R67 ;  /* 0x0000004300317308 */ /* 0x000f620000000800 */
[----:B---3--:R-:W-:Y:S01]  /*104a0*/  @!P1 FMUL R50, R50, R50 ;  /* 0x0000003232329220 */ /* 0x008fe20000400000 */
[----:B------:R-:W-:Y:S02]  /*104b0*/  FSETP.GEU.AND P1, PT, R72, -126, PT ;  /* 0xc2fc00004800780b */ /* 0x000fe40003f2e000 */
[----:B------:R-:W-:Y:S02]  /*104c0*/  F2FP.F16.F32.PACK_AB R65, R139, R138 ;  /* 0x0000008a8b41723e */ /* 0x000fe400000000ff */
[----:B------:R-:W-:Y:S01]  /*104d0*/  STL [R1+0x1c], R50 ;  /* 0x00001c3201007387 */ /* 0x000fe20000100800 */
[----:B------:R-:W-:Y:S01]  /*104e0*/  @!P2 FMUL R71, R71, 0.5 ;  /* 0x3f0000004747a820 */ /* 0x000fe20000400000 */
[----:B------:R-:W3:Y:S01]  /*104f0*/  MUFU.EX2 R44, R68 ;  /* 0x00000044002c7308 */ /* 0x000ee20000000800 */
[----:B----4-:R-:W-:Y:S01]  /*10500*/  @!P0 FMUL R43, R43, R43 ;  /* 0x0000002b2b2b8220 */ /* 0x010fe20000400000 */
[----:B------:R-:W-:-:S02]  /*10510*/  FSETP.GEU.AND P0, PT, R73, -126, PT ;  /* 0xc2fc00004900780b */ /* 0x000fc40003f0e000 */
[----:B------:R-:W-:Y:S02]  /*10520*/  F2FP.F16.F32.PACK_AB R66, R141, R140 ;  /* 0x0000008c8d42723e */ /* 0x000fe400000000ff */
[----:B------:R4:W-:Y:S01]  /*10530*/  STL [R1+0x20], R43 ;  /* 0x0000202b01007387 */ /* 0x0009e20000100800 */
[----:B------:R-:W-:Y:S01]  /*10540*/  @!P1 FMUL R72, R72, 0.5 ;  /* 0x3f00000048489820 */ /* 0x000fe20000400000 */
[----:B------:R-:W1:Y:S01]  /*10550*/  MUFU.EX2 R48, R69 ;  /* 0x0000004500307308 */ /* 0x000e620000000800 */
[----:B-----5:R-:W-:Y:S01]  /*10560*/  @!P6 FMUL R49, R49, R49 ;  /* 0x000000313131e220 */ /* 0x020fe20000400000 */
[----:B------:R-:W-:Y:S02]  /*10570*/  FSETP.GEU.AND P6, PT, R74, -126, PT ;  /* 0xc2fc00004a00780b */ /* 0x000fe40003fce000 */
[----:B------:R-:W-:Y:S02]  /*10580*/  F2FP.F16.F32.PACK_AB R67, R143, R142 ;  /* 0x0000008e8f43723e */ /* 0x000fe400000000ff */
[----:B------:R-:W-:Y:S01]  /*10590*/  STL [R1+0x24], R49 ;  /* 0x0000243101007387 */ /* 0x000fe20000100800 */
[----:B------:R-:W-:Y:S01]  /*105a0*/  @!P0 FMUL R73, R73, 0.5 ;  /* 0x3f00000049498820 */ /* 0x000fe20000400000 */
[----:B------:R-:W5:Y:S01]  /*105b0*/  MUFU.EX2 R45, R70 ;  /* 0x00000046002d7308 */ /* 0x000f620000000800 */
[----:B---3--:R-:W-:Y:S01]  /*105c0*/  @!P5 FMUL R44, R44, R44 ;  /* 0x0000002c2c2cd220 */ /* 0x008fe20000400000 */
[----:B------:R-:W-:-:S02]  /*105d0*/  FSETP.GEU.AND P5, PT, R75, -126, PT ;  /* 0xc2fc00004b00780b */ /* 0x000fc40003fae000 */
[----:B--2---:R-:W-:Y:S02]  /*105e0*/  F2FP.F16.F32.PACK_AB R42, R50, R42 ;  /* 0x0000002a322a723e */ /* 0x004fe400000000ff */
[----:B------:R2:W-:Y:S01]  /*105f0*/  STL [R1+0x28], R44 ;  /* 0x0000282c01007387 */ /* 0x0005e20000100800 */
[----:B------:R-:W-:Y:S01]  /*10600*/  @!P6 FMUL R74, R74, 0.5 ;  /* 0x3f0000004a4ae820 */ /* 0x000fe20000400000 */
[----:B------:R-:W3:Y:S01]  /*10610*/  MUFU.EX2 R47, R71 ;  /* 0x00000047002f7308 */ /* 0x000ee20000000800 */
[----:B-1----:R-:W-:Y:S01]  /*10620*/  @!P4 FMUL R48, R48, R48 ;  /* 0x000000303030c220 */ /* 0x002fe20000400000 */
[----:B------:R-:W-:Y:S02]  /*10630*/  FSETP.GEU.AND P4, PT, R76, -126, PT ;  /* 0xc2fc00004c00780b */ /* 0x000fe40003f8e000 */
[----:B------:R-:W-:Y:S02]  /*10640*/  F2FP.F16.F32.PACK_AB R68, R145, R144 ;  /* 0x000000909144723e */ /* 0x000fe400000000ff */
[----:B------:R-:W-:Y:S01]  /*10650*/  STL [R1+0x2c], R48 ;  /* 0x00002c3001007387 */ /* 0x000fe20000100800 */
[----:B------:R-:W-:Y:S01]  /*10660*/  @!P5 FMUL R75, R75, 0.5 ;  /* 0x3f0000004b4bd820 */ /* 0x000fe20000400000 */
[----:B------:R-:W1:Y:S01]  /*10670*/  MUFU.EX2 R5, R72 ;  /* 0x0000004800057308 */ /* 0x000e620000000800 */
[----:B-----5:R-:W-:Y:S01]  /*10680*/  @!P3 FMUL R45, R45, R45 ;  /* 0x0000002d2d2db220 */ /* 0x020fe20000400000 */
[----:B------:R-:W-:-:S02]  /*10690*/  FSETP.GEU.AND P3, PT, R77, -126, PT ;  /* 0xc2fc00004d00780b */ /* 0x000fc40003f6e000 */
[----:B----4-:R-:W-:Y:S02]  /*106a0*/  F2FP.F16.F32.PACK_AB R43, R49, R43 ;  /* 0x0000002b312b723e */ /* 0x010fe400000000ff */
        /* <DEDUP_REMOVED lines=9> */
[----:B-1----:R-:W-:Y:S01]  /*10740*/  @!P1 FMUL R5, R5, R5 ;  /* 0x0000000505059220 */ /* 0x002fe20000400000 */
[----:B------:R-:W-:-:S02]  /*10750*/  FSETP.GEU.AND P1, PT, R79, -126, PT ;  /* 0xc2fc00004f00780b */ /* 0x000fc40003f2e000 */
[----:B--2---:R-:W-:Y:S02]  /*10760*/  F2FP.F16.F32.PACK_AB R44, R48, R44 ;  /* 0x0000002c302c723e */ /* 0x004fe400000000ff */
[----:B------:R-:W-:Y:S01]  /*10770*/  STL [R1+0x38], R5 ;  /* 0x0000380501007387 */ /* 0x000fe20000100800 */
[----:B------:R-:W-:Y:S01]  /*10780*/  @!P2 FMUL R78, R78, 0.5 ;  /* 0x3f0000004e4ea820 */ /* 0x000fe20000400000 */
[----:B------:R-:W1:Y:S01]  /*10790*/  MUFU.EX2 R4, R75 ;  /* 0x0000004b00047308 */ /* 0x000e620000000800 */
[----:B-----5:R-:W-:Y:S01]  /*107a0*/  @!P0 FMUL R46, R46, R46 ;  /* 0x0000002e2e2e8220 */ /* 0x020fe20000400000 */
[----:B------:R-:W-:Y:S02]  /*107b0*/  FSETP.GEU.AND P0, PT, R80, -126, PT ;  /* 0xc2fc00005000780b */ /* 0x000fe40003f0e000 */
[----:B------:R-:W-:Y:S02]  /*107c0*/  F2FP.F16.F32.PACK_AB R70, R149, R148 ;  /* 0x000000949546723e */ /* 0x000fe400000000ff */
[----:B------:R2:W-:Y:S01]  /*107d0*/  STL [R1+0x3c], R46 ;  /* 0x00003c2e01007387 */ /* 0x0005e20000100800 */
[----:B------:R-:W-:Y:S01]  /*107e0*/  @!P1 FMUL R79, R79, 0.5 ;  /* 0x3f0000004f4f9820 */ /* 0x000fe20000400000 */
[----:B------:R-:W5:Y:S01]  /*107f0*/  MUFU.EX2 R9, R76 ;  /* 0x0000004c00097308 */ /* 0x000f620000000800 */
[----:B---3--:R-:W-:Y:S01]  /*10800*/  @!P6 FMUL R7, R7, R7 ;  /* 0x000000070707e220 */ /* 0x008fe20000400000 */
[----:B------:R-:W-:-:S02]  /*10810*/  FSETP.GEU.AND P6, PT, R81, -126, PT ;  /* 0xc2fc00005100780b */ /* 0x000fc40003fce000 */
[----:B----4-:R-:W-:Y:S02]  /*10820*/  F2FP.F16.F32.PACK_AB R45, R47, R45 ;  /* 0x0000002d2f2d723e */ /* 0x010fe400000000ff */
[----:B------:R3:W-:Y:S01]  /*10830*/  STL [R1+0x40], R7 ;  /* 0x0000400701007387 */ /* 0x0007e20000100800 */
[----:B------:R-:W-:Y:S01]  /*10840*/  @!P0 FMUL R80, R80, 0.5 ;  /* 0x3f00000050508820 */ /* 0x000fe20000400000 */
[----:B------:R-:W4:Y:S01]  /*10850*/  MUFU.EX2 R6, R77 ;  /* 0x0000004d00067308 */ /* 0x000f220000000800 */
[----:B-1----:R-:W-:Y:S01]  /*10860*/  @!P5 FMUL R4, R4, R4 ;  /* 0x000000040404d220 */ /* 0x002fe20000400000 */
[----:B------:R-:W-:Y:S02]  /*10870*/  FSETP.GEU.AND P5, PT, R82, -126, PT ;  /* 0xc2fc00005200780b */ /* 0x000fe40003fae000 */
[----:B------:R-:W-:Y:S02]  /*10880*/  F2FP.F16.F32.PACK_AB R71, R93, R92 ;  /* 0x0000005c5d47723e */ /* 0x000fe400000000ff */
[----:B------:R3:W-:Y:S01]  /*10890*/  STL [R1+0x44], R4 ;  /* 0x0000440401007387 */ /* 0x0007e20000100800 */
[----:B------:R-:W-:Y:S01]  /*108a0*/  @!P6 FMUL R81, R81, 0.5 ;  /* 0x3f0000005151e820 */ /* 0x000fe20000400000 */
[----:B------:R-:W1:Y:S01]  /*108b0*/  MUFU.EX2 R11, R78 ;  /* 0x0000004e000b7308 */ /* 0x000e620000000800 */
[----:B-----5:R-:W-:Y:S01]  /*108c0*/  @!P4 FMUL R9, R9, R9 ;  /* 0x000000090909c220 */ /* 0x020fe20000400000 */
[----:B------:R-:W-:-:S02]  /*108d0*/  FSETP.GEU.AND P4, PT, R83, -126, PT ;  /* 0xc2fc00005300780b */ /* 0x000fc40003f8e000 */
[----:B------:R-:W-:Y:S02]  /*108e0*/  F2FP.F16.F32.PACK_AB R72, R95, R94 ;  /* 0x0000005e5f48723e */ /* 0x000fe400000000ff */
[----:B------:R3:W-:Y:S01]  /*108f0*/  STL [R1+0x48], R9 ;  /* 0x0000480901007387 */ /* 0x0007e20000100800 */
[----:B------:R-:W-:Y:S01]  /*10900*/  @!P5 FMUL R82, R82, 0.5 ;  /* 0x3f0000005252d820 */ /* 0x000fe20000400000 */
[----:B------:R-:W5:Y:S01]  /*10910*/  MUFU.EX2 R8, R79 ;  /* 0x0000004f00087308 */ /* 0x000f620000000800 */
[----:B----4-:R-:W-:Y:S01]  /*10920*/  @!P3 FMUL R6, R6, R6 ;  /* 0x000000060606b220 */ /* 0x010fe20000400000 */
[----:B------:R-:W-:Y:S02]  /*10930*/  FSETP.GEU.AND P3, PT, R84, -126, PT ;  /* 0xc2fc00005400780b */ /* 0x000fe40003f6e000 */
[----:B------:R-:W-:Y:S02]  /*10940*/  F2FP.F16.F32.PACK_AB R73, R97, R96 ;  /* 0x000000606149723e */ /* 0x000fe400000000ff */
[----:B------:R3:W-:Y:S01]  /*10950*/  STL [R1+0x4c], R6 ;  /* 0x00004c0601007387 */ /* 0x0007e20000100800 */
[----:B------:R-:W-:Y:S01]  /*10960*/  @!P4 FMUL R83, R83, 0.5 ;  /* 0x3f0000005353c820 */ /* 0x000fe20000400000 */
[----:B------:R-:W4:Y:S01]  /*10970*/  MUFU.EX2 R157, R80 ;  /* 0x00000050009d7308 */ /* 0x000f220000000800 */
[----:B-1----:R-:W-:Y:S01]  /*10980*/  @!P2 FMUL R11, R11, R11 ;  /* 0x0000000b0b0ba220 */ /* 0x002fe20000400000 */
        /* <DEDUP_REMOVED lines=11> */
[----:B----4-:R-:W-:Y:S01]  /*10a40*/  @!P0 FMUL R157, R157, R157 ;  /* 0x0000009d9d9d8220 */ /* 0x010fe20000400000 */
[----:B------:R-:W-:-:S02]  /*10a50*/  FSETP.GEU.AND P0, PT, R87, -126, PT ;  /* 0xc2fc00005700780b */ /* 0x000fc40003f0e000 */
[----:B------:R-:W-:Y:S02]  /*10a60*/  F2FP.F16.F32.PACK_AB R76, R103, R102 ;  /* 0x00000066674c723e */ /* 0x000fe400000000ff */
[----:B------:R3:W-:Y:S01]  /*10a70*/  STL [R1+0x58], R157 ;  /* 0x0000589d01007387 */ /* 0x0007e20000100800 */
[----:B------:R-:W-:Y:S01]  /*10a80*/  @!P1 FMUL R86, R86, 0.5 ;  /* 0x3f00000056569820 */ /* 0x000fe20000400000 */
[----:B------:R-:W4:Y:S01]  /*10a90*/  MUFU.EX2 R21, R83 ;  /* 0x0000005300157308 */ /* 0x000f220000000800 */
[----:B-1----:R-:W-:Y:S01]  /*10aa0*/  @!P6 FMUL R10, R10, R10 ;  /* 0x0000000a0a0ae220 */ /* 0x002fe20000400000 */
[----:B------:R-:W-:Y:S02]  /*10ab0*/  LOP3.LUT P6, RZ, R3, 0x3, R2, 0x48, !PT ;  /* 0x0000000303ff7812 */ /* 0x000fe400078c4802 */
[----:B------:R-:W-:Y:S02]  /*10ac0*/  F2FP.F16.F32.PACK_AB R77, R105, R104 ;  /* 0x00000068694d723e */ /* 0x000fe400000000ff */
[----:B------:R3:W-:Y:S01]  /*10ad0*/  STL [R1+0x5c], R10 ;  /* 0x00005c0a01007387 */ /* 0x0007e20000100800 */
[----:B------:R-:W-:Y:S01]  /*10ae0*/  @!P0 FMUL R87, R87, 0.5 ;  /* 0x3f00000057578820 */ /* 0x000fe20000400000 */
[----:B------:R-:W1:Y:S01]  /*10af0*/  MUFU.EX2 R14, R84 ;  /* 0x00000054000e7308 */ /* 0x000e620000000800 */
[----:B-----5:R-:W-:Y:S01]  /*10b00*/  @!P5 FMUL R20, R20, R20 ;  /* 0x000000141414d220 */ /* 0x020fe20000400000 */
[----:B------:R-:W-:-:S02]  /*10b10*/  F2FP.F16.F32.PACK_AB R78, R107, R106 ;  /* 0x0000006a6b4e723e */ /* 0x000fc400000000ff */
[----:B------:R-:W-:Y:S02]  /*10b20*/  F2FP.F16.F32.PACK_AB R79, R109, R108 ;  /* 0x0000006c6d4f723e */ /* 0x000fe400000000ff */
[----:B------:R3:W-:Y:S01]  /*10b30*/  STL [R1+0x60], R20 ;  /* 0x0000601401007387 */ /* 0x0007e20000100800 */
[----:B------:R-:W-:Y:S01]  /*10b40*/  F2FP.F16.F32.PACK_AB R80, R111, R110 ;  /* 0x0000006e6f50723e */ /* 0x000fe200000000ff */
[----:B------:R-:W5:Y:S01]  /*10b50*/  MUFU.EX2 R15, R85 ;  /* 0x00000055000f7308 */ /* 0x000f620000000800 */
[----:B----4-:R-:W-:Y:S01]  /*10b60*/  @!P4 FMUL R21, R21, R21 ;  /* 0x000000151515c220 */ /* 0x010fe20000400000 */
[----:B------:R-:W-:Y:S02]  /*10b70*/  F2FP.F16.F32.PACK_AB R81, R113, R112 ;  /* 0x000000707151723e */ /* 0x000fe400000000ff */
[----:B------:R-:W-:Y:S02]  /*10b80*/  F2FP.F16.F32.PACK_AB R82, R115, R114 ;  /* 0x000000727352723e */ /* 0x000fe400000000ff */
[----:B------:R3:W-:Y:S01]  /*10b90*/  STL [R1+0x64], R21 ;  /* 0x0000641501007387 */ /* 0x0007e20000100800 */
[----:B------:R-:W-:Y:S01]  /*10ba0*/  F2FP.F16.F32.PACK_AB R83, R117, R116 ;  /* 0x000000747553723e */ /* 0x000fe200000000ff */
[----:B------:R-:W4:Y:S01]  /*10bb0*/  MUFU.EX2 R12, R86 ;  /* 0x00000056000c7308 */ /* 0x000f220000000800 */
[----:B-1----:R-:W-:Y:S01]  /*10bc0*/  @!P3 FMUL R14, R14, R14 ;  /* 0x0000000e0e0eb220 */ /* 0x002fe20000400000 */
[----:B------:R-:W-:-:S02]  /*10bd0*/  F2FP.F16.F32.PACK_AB R84, R119, R118 ;  /* 0x000000767754723e */ /* 0x000fc400000000ff */
[----:B--2---:R-:W-:Y:S02]  /*10be0*/  F2FP.F16.F32.PACK_AB R46, R46, R5 ;  /* 0x000000052e2e723e */ /* 0x004fe400000000ff */
[----:B------:R3:W-:Y:S01]  /*10bf0*/  STL [R1+0x70], R14 ;  /* 0x0000700e01007387 */ /* 0x0007e20000100800 */
[----:B------:R-:W-:Y:S01]  /*10c00*/  F2FP.F16.F32.PACK_AB R47, R4, R7 ;  /* 0x00000007042f723e */ /* 0x000fe200000000ff */
[----:B------:R-:W1:Y:S01]  /*10c10*/  MUFU.EX2 R13, R87 ;  /* 0x00000057000d7308 */ /* 0x000e620000000800 */
[----:B-----5:R-:W-:Y:S01]  /*10c20*/  @!P2 FMUL R15, R15, R15 ;  /* 0x0000000f0f0fa220 */ /* 0x020fe20000400000 */
[----:B------:R-:W-:Y:S02]  /*10c30*/  F2FP.F16.F32.PACK_AB R85, R121, R120 ;  /* 0x000000787955723e */ /* 0x000fe400000000ff */
[----:B------:R-:W-:Y:S02]  /*10c40*/  F2FP.F16.F32.PACK_AB R48, R6, R9 ;  /* 0x000000090630723e */ /* 0x000fe400000000ff */
[----:B------:R3:W-:Y:S01]  /*10c50*/  STL [R1+0x74], R15 ;  /* 0x0000740f01007387 */ /* 0x0007e20000100800 */
[----:B------:R-:W-:Y:S01]  /*10c60*/  F2FP.F16.F32.PACK_AB R49, R8, R11 ;  /* 0x0000000b0831723e */ /* 0x000fe200000000ff */
[----:B----4-:R-:W-:Y:S01]  /*10c70*/  @!P1 FMUL R12, R12, R12 ;  /* 0x0000000c0c0c9220 */ /* 0x010fe20000400000 */
[----:B------:R-:W-:-:S02]  /*10c80*/  F2FP.F16.F32.PACK_AB R86, R123, R122 ;  /* 0x0000007a7b56723e */ /* 0x000fc400000000ff */
[----:B------:R-:W-:Y:S02]  /*10c90*/  F2FP.F16.F32.PACK_AB R50, R10, R157 ;  /* 0x0000009d0a32723e */ /* 0x000fe400000000ff */
[----:B------:R3:W-:Y:S01]  /*10ca0*/  STL [R1+0x68], R12 ;  /* 0x0000680c01007387 */ /* 0x0007e20000100800 */
[----:B------:R-:W-:Y:S01]  /*10cb0*/  F2FP.F16.F32.PACK_AB R51, R21, R20 ;  /* 0x000000141533723e */ /* 0x000fe200000000ff */
[----:B-1----:R-:W-:Y:S01]  /*10cc0*/  @!P0 FMUL R13, R13, R13 ;  /* 0x0000000d0d0d8220 */ /* 0x002fe20000400000 */
[----:B------:R-:W-:Y:S02]  /*10cd0*/  F2FP.F16.F32.PACK_AB R87, R151, R150 ;  /* 0x000000969757723e */ /* 0x000fe400000000ff */
[----:B------:R-:W-:Y:S02]  /*10ce0*/  F2FP.F16.F32.PACK_AB R52, R15, R14 ;  /* 0x0000000e0f34723e */ /* 0x000fe400000000ff */
[----:B------:R3:W-:Y:S01]  /*10cf0*/  STL [R1+0x6c], R13 ;  /* 0x00006c0d01007387 */ /* 0x0007e20000100800 */
[----:B------:R-:W-:Y:S01]  /*10d00*/  F2FP.F16.F32.PACK_AB R53, R13, R12 ;  /* 0x0000000c0d35723e */ /* 0x000fe200000000ff */
[----:B------:R-:W-:Y:S06]  /*10d10*/  @!P6 BRA `(.L_x_245) ;  /* 0x000000000040e947 */ /* 0x000fec0003800000 */
[----:B------:R-:W-:Y:S01]  /*10d20*/  MOV R2, 0x8 ;  /* 0x0000000800027802 */ /* 0x000fe20000000f00 */
[----:B------:R-:W1:Y:S01]  /*10d30*/  LDCU.64 UR6, c[0x4][0xb0] ;  /* 0x01001600ff0677ac */ /* 0x000e620008000a00 */
[----:B---3--:R-:W-:Y:S02]  /*10d40*/  HFMA2 R12, -RZ, RZ, 0, 5.9604644775390625e-08 ;  /* 0x00000001ff0c7431 */ /* 0x008fe400000001ff */
[----:B------:R-:W-:Y:S01]  /*10d50*/  IMAD.MOV.U32 R8, RZ, RZ, 0x1be ;  /* 0x000001beff087424 */ /* 0x000fe200078e00ff */
[----:B------:R-:W2:Y:S01]  /*10d60*/  LDCU.64 UR4, c[0x4][0xb8] ;  /* 0x01001700ff0477ac */ /* 0x000ea20008000a00 */
[----:B------:R-:W3:Y:S01]  /*10d70*/  LDC.64 R2, c[0x4][R2] ;  /* 0x0100000002027b82 */ /* 0x000ee20000000a00 */
[----:B------:R-:W-:Y:S01]  /*10d80*/  IMAD.MOV.U32 R13, RZ, RZ, RZ ;  /* 0x000000ffff0d7224 */ /* 0x000fe200078e00ff */
[----:B------:R-:W4:Y:S01]  /*10d90*/  LDCU.64 UR8, c[0x4][0x20] ;  /* 0x01000400ff0877ac */ /* 0x000f220008000a00 */
[----:B-1----:R-:W-:Y:S01]  /*10da0*/  IMAD.U32 R4, RZ, RZ, UR6 ;  /* 0x00000006ff047e24 */ /* 0x002fe2000f8e00ff */
[----:B------:R-:W-:Y:S01]  /*10db0*/  MOV R5, UR7 ;  /* 0x0000000700057c02 */ /* 0x000fe20008000f00 */
[----:B--2---:R-:W-:Y:S01]  /*10dc0*/  IMAD.U32 R6, RZ, RZ, UR4 ;  /* 0x00000004ff067e24 */ /* 0x004fe2000f8e00ff */
[----:B------:R-:W-:Y:S01]  /*10dd0*/  MOV R7, UR5 ;  /* 0x0000000500077c02 */ /* 0x000fe20008000f00 */
[----:B----4-:R-:W-:Y:S01]  /*10de0*/  IMAD.U32 R10, RZ, RZ, UR8 ;  /* 0x00000008ff0a7e24 */ /* 0x010fe2000f8e00ff */
[----:B------:R-:W-:-:S02]  /*10df0*/  MOV R11, UR9 ;  /* 0x00000009000b7c02 */ /* 0x000fc40008000f00 */
[----:B------:R-:W-:-:S07]  /*10e00*/  LEPC R20, `(.L_x_245) ;  /* 0x000000001014794e */ /* 0x000fce0000000000 */
[----:B---3--:R-:W-:Y:S05]  /*10e10*/  CALL.ABS.NOINC R2 ;  /* 0x0000000002007343 */ /* 0x008fea0003c00000 */
.L_x_245:
[C---:B------:R-:W-:Y:S01]  /*10e20*/  FSETP.NEU.AND P0, PT, R17.reuse, -INF , PT ;  /* 0xff8000001100780b */ /* 0x040fe20003f0d000 */
[----:B------:R-:W1:Y:S01]  /*10e30*/  S2R R2, SR_TID.X ;  /* 0x0000000000027919 */ /* 0x000e620000002100 */
[----:B------:R-:W-:Y:S05]  /*10e40*/  WARPSYNC.ALL ;  /* 0x0000000000007948 */ /* 0x000fea0003800000 */
[----:B------:R-:W-:Y:S01]  /*10e50*/  FSEL R0, R17, RZ, P0 ;  /* 0x000000ff11007208 */ /* 0x000fe20000000000 */
[----:B------:R-:W-:Y:S01]  /*10e60*/  UIADD3 UR4, UPT, UPT, UR40, 0x20, URZ ;  /* 0x0000002028047890 */ /* 0x000fe2000fffe0ff */
[----:B------:R2:W-:Y:S03]  /*10e70*/  STTM.x32 tmem[UR40], R56 ;  /* 0x00000038000079ed */ /* 0x0005e600082c0028 */
[----:B------:R-:W-:Y:S01]  /*10e80*/  FMUL R0, R0, -UR36 ;  /* 0x8000002400007c20 */ /* 0x000fe20008400000 */
[----:B------:R-:W-:-:S03]  /*10e90*/  USHF.R.U32.HI UR4, URZ, 0x15, UR4 ;  /* 0x00000015ff047899 */ /* 0x000fc60008011604 */
[--C-:B------:R-:W-:Y:S02]  /*10ea0*/  FFMA2 R88, R88.F32x2.HI_LO, UR36.F32, R0.reuse.F32 ;  /* 0x0000002458587c49 */ /* 0x100fe40009200000 */
[----:B------:R-:W-:Y:S01]  /*10eb0*/  FFMA2 R90, R90.F32x2.HI_LO, UR36.F32, R0.F32 ;  /* 0x000000245a5a7c49 */ /* 0x000fe20009200000 */
[----:B------:R-:W-:Y:S02]  /*10ec0*/  MOV R0, UR4 ;  /* 0x0000000400007c02 */ /* 0x000fe40008000f00 */
[----:B------:R-:W-:Y:S02]  /*10ed0*/  FSETP.GEU.AND P4, PT, R88, -126, PT ;  /* 0xc2fc00005800780b */ /* 0x000fe40003f8e000 */
[----:B------:R-:W-:Y:S02]  /*10ee0*/  FSETP.GEU.AND P3, PT, R89, -126, PT ;  /* 0xc2fc00005900780b */ /* 0x000fe40003f6e000 */
[----:B------:R-:W-:Y:S02]  /*10ef0*/  FSETP.GEU.AND P2, PT, R90, -126, PT ;  /* 0xc2fc00005a00780b */ /* 0x000fe40003f4e000 */
[----:B------:R-:W-:-:S02]  /*10f00*/  FSETP.GEU.AND P1, PT, R91, -126, PT ;  /* 0xc2fc00005b00780b */ /* 0x000fc40003f2e000 */
[----:B-1----:R-:W-:-:S05]  /*10f10*/  SHF.R.U32.HI R3, RZ, 0x5, R2 ;  /* 0x00000005ff037819 */ /* 0x002fca0000011602 */
[----:B------:R-:W-:Y:S02]  /*10f20*/  @!P4 FMUL R88, R88, 0.5 ;  /* 0x3f0000005858c820 */ /* 0x000fe40000400000 */
[----:B------:R-:W-:Y:S01]  /*10f30*/  @!P3 FMUL R89, R89, 0.5 ;  /* 0x3f0000005959b820 */ /* 0x000fe20000400000 */
[----:B------:R-:W-:Y:S01]  /*10f40*/  LOP3.LUT P0, RZ, R0, 0x3, R3, 0x48, !PT ;  /* 0x0000000300ff7812 */ /* 0x000fe20007804803 */
[----:B------:R-:W-:Y:S02]  /*10f50*/  @!P2 FMUL R90, R90, 0.5 ;  /* 0x3f0000005a5aa820 */ /* 0x000fe40000400000 */
[----:B------:R-:W-:Y:S01]  /*10f60*/  @!P1 FMUL R91, R91, 0.5 ;  /* 0x3f0000005b5b9820 */ /* 0x000fe20000400000 */
[----:B--2---:R-:W1:Y:S08]  /*10f70*/  MUFU.EX2 R58, R88 ;  /* 0x00000058003a7308 */ /* 0x004e700000000800 */
[----:B------:R-:W2:Y:S08]  /*10f80*/  MUFU.EX2 R59, R89 ;  /* 0x00000059003b7308 */ /* 0x000eb00000000800 */
[----:B------:R-:W4:Y:S01]  /*10f90*/  MUFU.EX2 R56, R90 ;  /* 0x0000005a00387308 */ /* 0x000f220000000800 */
[----:B-1----:R-:W-:-:S07]  /*10fa0*/  @!P4 FMUL R58, R58, R58 ;  /* 0x0000003a3a3ac220 */ /* 0x002fce0000400000 */
[----:B------:R-:W1:Y:S01]  /*10fb0*/  MUFU.EX2 R57, R91 ;  /* 0x0000005b00397308 */ /* 0x000e620000000800 */
[----:B--2---:R-:W-:-:S05]  /*10fc0*/  @!P3 FMUL R59, R59, R59 ;  /* 0x0000003b3b3bb220 */ /* 0x004fca0000400000 */
[----:B------:R-:W-:Y:S01]  /*10fd0*/  F2FP.F16.F32.PACK_AB R54, R59, R58 ;  /* 0x0000003a3b36723e */ /* 0x000fe200000000ff */
[----:B----4-:R-:W-:Y:S01]  /*10fe0*/  @!P2 FMUL R56, R56, R56 ;  /* 0x000000383838a220 */ /* 0x010fe20000400000 */
[----:B-1----:R-:W-:-:S05]  /*10ff0*/  @!P1 FMUL R57, R57, R57 ;  /* 0x0000003939399220 */ /* 0x002fca0000400000 */
[----:B------:R-:W-:Y:S01]  /*11000*/  F2FP.F16.F32.PACK_AB R55, R57, R56 ;  /* 0x000000383937723e */ /* 0x000fe200000000ff */
[----:B------:R-:W-:Y:S06]  /*11010*/  @!P0 BRA `(.L_x_246) ;  /* 0x0000000000408947 */ /* 0x000fec0003800000 */
[----:B---3--:R-:W-:Y:S01]  /*11020*/  MOV R14, 0x8 ;  /* 0x00000008000e7802 */ /* 0x008fe20000000f00 */
[----:B------:R-:W1:Y:S01]  /*11030*/  LDCU.64 UR8, c[0x4][0xb0] ;  /* 0x01001600ff0877ac */ /* 0x000e620008000a00 */
[----:B------:R-:W-:Y:S02]  /*11040*/  HFMA2 R12, -RZ, RZ, 0, 5.9604644775390625e-08 ;  /* 0x00000001ff0c7431 */ /* 0x000fe400000001ff */
        /* <DEDUP_REMOVED lines=13> */
.L_x_246:
[----:B------:R-:W-:-:S04]  /*11120*/  UISETP.NE.AND UP0, UPT, UR55, URZ, UPT ;  /* 0x000000ff3700728c */ /* 0x000fc8000bf05270 */
[----:B------:R-:W-:-:S06]  /*11130*/  USEL UR4, UR48, UR47, UP0 ;  /* 0x0000002f30047287 */ /* 0x000fcc0008000000 */
[----:B------:R-:W-:Y:S01]  /*11140*/  MOV R0, UR4 ;  /* 0x0000000400007c02 */ /* 0x000fe20008000f00 */
[----:B------:R-:W-:Y:S05]  /*11150*/  WARPSYNC.ALL ;  /* 0x0000000000007948 */ /* 0x000fea0003800000 */
[----:B------:R-:W-:Y:S01]  /*11160*/  ISETP.GT.U32.AND P1, PT, R0, 0x1, PT ;  /* 0x000000010000780c */ /* 0x000fe20003f24070 */
[----:B------:R1:W-:Y:S01]  /*11170*/  STTM.x32 tmem[UR40+0x20], R24 ;  /* 0x00002018000079ed */ /* 0x0003e200082c0028 */
[----:B------:R-:W2:Y:S11]  /*11180*/  FENCE.VIEW.ASYNC.T ;  /* 0x00000000000073c6 */ /* 0x000eb60000000200 */
[----:B------:R-:W-:Y:S05]  /*11190*/  @P1 BRA `(.L_x_247) ;  /* 0x0000000000081947 */ /* 0x000fea0003800000 */
[----:B------:R-:W-:Y:S05]  /*111a0*/  BPT.TRAP 0x1 ;  /* 0x000000040000795c */ /* 0x000fea0000300000 */
[----:B------:R-:W-:Y:S05]  /*111b0*/  BPT.TRAP 0x1 ;  /* 0x000000040000795c */ /* 0x000fea0000300000 */
.L_x_247:
[----:B------:R-:W4:Y:S01]  /*111c0*/  S2UR UR5, SR_CgaCtaId ;  /* 0x00000000000579c3 */ /* 0x000f220000008800 */
[----:B------:R-:W-:Y:S01]  /*111d0*/  UISETP.NE.AND UP0, UPT, UR55, URZ, UPT ;  /* 0x000000ff3700728c */ /* 0x000fe2000bf05270 */
[----:B------:R-:W-:Y:S02]  /*111e0*/  UMOV UR4, 0x400 ;  /* 0x0000040000047882 */ /* 0x000fe40000000000 */
[----:B----4-:R-:W-:-:S04]  /*111f0*/  ULEA UR4, UR5, UR4, 0x18 ;  /* 0x0000000405047291 */ /* 0x010fc8000f8ec0ff */
[----:B------:R-:W-:-:S04]  /*11200*/  UIADD3 UR6, UPT, UPT, UR4, 0x14068, URZ ;  /* 0x0001406804067890 */ /* 0x000fc8000fffe0ff */
[----:B------:R-:W-:-:S04]  /*11210*/  @UP0 UIADD3 UR6, UPT, UPT, UR4, 0x14058, URZ ;  /* 0x0001405804060890 */ /* 0x000fc8000fffe0ff */
[----:B------:R-:W-:Y:S02]  /*11220*/  UPRMT UR6, UR5, 0x654, UR6 ;  /* 0x0000065405067896 */ /* 0x000fe40008000006 */
[----:B------:R-:W-:-:S04]  /*11230*/  USEL UR5, UR51, UR50, UP0 ;  /* 0x0000003233057287 */ /* 0x000fc80008000000 */
[----:B------:R-:W-:-:S03]  /*11240*/  ULOP3.LUT UR5, UR5, 0x1, URZ, 0x3c, !UPT ;  /* 0x0000000105057892 */ /* 0x000fc6000f8e3cff */
[----:B--2---:R-:W-:Y:S01]  /*11250*/  SYNCS.ARRIVE.TRANS64.RED.A1T0 RZ, [UR6], RZ ;  /* 0x000000ffffff79a7 */ /* 0x004fe20008100406 */
[----:B------:R-:W-:Y:S02]  /*11260*/  USEL UR51, UR5, UR51, UP0 ;  /* 0x0000003305337287 */ /* 0x000fe40008000000 */
[----:B------:R-:W-:Y:S02]  /*11270*/  USEL UR50, UR50, UR5, UP0 ;  /* 0x0000000532327287 */ /* 0x000fe40008000000 */
[----:B------:R-:W-:-:S09]  /*11280*/  UISETP.NE.AND UP0, UPT, UR46, URZ, UPT ;  /* 0x000000ff2e00728c */ /* 0x000fd2000bf05270 */
[----:B------:R-:W-:Y:S05]  /*11290*/  BRA.U UP0, `(.L_x_248) ;  /* 0x0000000100047547 */ /* 0x000fea000b800000 */
[----:B------:R-:W-:Y:S05]  /*112a0*/  BPT.TRAP 0x1 ;  /* 0x000000040000795c */ /* 0x000fea0000300000 */
.L_x_248:
[----:B------:R-:W-:Y:S01]  /*112b0*/  UISETP.NE.AND UP0, UPT, UR55, URZ, UPT ;  /* 0x000000ff3700728c */ /* 0x000fe2000bf05270 */
[----:B------:R-:W-:Y:S01]  /*112c0*/  MOV R0, UR39 ;  /* 0x0000002700007c02 */ /* 0x000fe20008000f00 */
[----:B------:R-:W-:Y:S01]  /*112d0*/  UIADD3 UR6, UPT, UPT, UR4, 0x14078, URZ ;  /* 0x0001407804067890 */ /* 0x000fe2000fffe0ff */
[----:B------:R-:W-:Y:S01]  /*112e0*/  FADD2 R22, R22.F32x2.HI_LO, RZ.F32 ;  /* 0x000000ff1616724b */ /* 0x000fe20000200000 */
[----:B------:R-:W-:Y:S01]  /*112f0*/  FSETP.NEU.AND P0, PT, R17, -INF , PT ;  /* 0xff8000001100780b */ /* 0x000fe20003f0d000 */
[----:B------:R-:W-:Y:S01]  /*11300*/  FADD2 R124, R124.F32x2.HI_LO, RZ.F32 ;  /* 0x000000ff7c7c724b */ /* 0x000fe20000200000 */
[----:B------:R-:W-:Y:S01]  /*11310*/  SHF.L.U32 R0, R0, 0x1f, RZ ;  /* 0x0000001f00007819 */ /* 0x000fe200000006ff */
[----:B------:R-:W-:Y:S01]  /*11320*/  FADD2 R22, R22.F32x2.HI_LO, R130.F32x2.HI_LO ;  /* 0x000000821616724b */ /* 0x000fe20000000000 */
[----:B------:R-:W-:Y:S01]  /*11330*/  FSEL R3, R17, RZ, P0 ;  /* 0x000000ff11037208 */ /* 0x000fe20000000000 */
[----:B------:R-:W-:Y:S02]  /*11340*/  FADD2 R126, R126.F32x2.HI_LO, RZ.F32 ;  /* 0x000000ff7e7e724b */ /* 0x000fe40000200000 */
[----:B------:R-:W-:Y:S01]  /*11350*/  @!UP0 UIADD3 UR6, UPT, UPT, UR4, 0x14088, URZ ;  /* 0x0001408804068890 */ /* 0x000fe2000fffe0ff */
[----:B------:R-:W-:Y:S01]  /*11360*/  FADD2 R124, R124.F32x2.HI_LO, R132.F32x2.HI_LO ;  /* 0x000000847c7c724b */ /* 0x000fe20000000000 */
[----:B------:R-:W-:Y:S01]  /*11370*/  FSETP.NEU.AND P0, PT, R156, R3, PT ;  /* 0x000000039c00720b */ /* 0x000fe20003f0d000 */
[----:B------:R-:W-:-:S02]  /*11380*/  FADD2 R126, R126.F32x2.HI_LO, R134.F32x2.HI_LO ;  /* 0x000000867e7e724b */ /* 0x000fc40000000000 */
[----:B------:R-:W-:Y:S02]  /*11390*/  FADD2 R22, R22.F32x2.HI_LO, R138.F32x2.HI_LO ;  /* 0x0000008a1616724b */ /* 0x000fe40000000000 */
[----:B------:R-:W-:Y:S02]  /*113a0*/  FADD2 R124, R124.F32x2.HI_LO, R140.F32x2.HI_LO ;  /* 0x0000008c7c7c724b */ /* 0x000fe40000000000 */
[----:B------:R-:W2:Y:S01]  /*113b0*/  SYNCS.PHASECHK.TRANS64.TRYWAIT P2, [UR6], R0 ;  /* 0x00000000ff0075a7 */ /* 0x000ea20008041106 */
[----:B------:R-:W-:Y:S02]  /*113c0*/  FADD2 R126, R126.F32x2.HI_LO, R142.F32x2.HI_LO ;  /* 0x0000008e7e7e724b */ /* 0x000fe40000000000 */
[----:B------:R-:W-:Y:S02]  /*113d0*/  FADD2 R22, R22.F32x2.HI_LO, R146.F32x2.HI_LO ;  /* 0x000000921616724b */ /* 0x000fe40000000000 */
[----:B------:R-:W-:Y:S02]  /*113e0*/  FADD2 R124, R124.F32x2.HI_LO, R148.F32x2.HI_LO ;  /* 0x000000947c7c724b */ /* 0x000fe40000000000 */
[----:B------:R-:W-:-:S02]  /*113f0*/  FADD2 R126, R126.F32x2.HI_LO, R92.F32x2.HI_LO ;  /* 0x0000005c7e7e724b */ /* 0x000fc40000000000 */
[----:B------:R-:W-:Y:S02]  /*11400*/  FADD2 R22, R22.F32x2.HI_LO, R96.F32x2.HI_LO ;  /* 0x000000601616724b */ /* 0x000fe40000000000 */
[----:B------:R-:W-:Y:S02]  /*11410*/  FADD2 R124, R124.F32x2.HI_LO, R98.F32x2.HI_LO ;  /* 0x000000627c7c724b */ /* 0x000fe40000000000 */
[----:B------:R-:W-:Y:S02]  /*11420*/  FADD2 R126, R126.F32x2.HI_LO, R100.F32x2.HI_LO ;  /* 0x000000647e7e724b */ /* 0x000fe40000000000 */
[----:B------:R-:W-:Y:S01]  /*11430*/  FADD2 R22, R22.F32x2.HI_LO, R104.F32x2.HI_LO ;  /* 0x000000681616724b */ /* 0x000fe20000000000 */
[----:B--2---:R-:W-:Y:S06]  /*11440*/  @!P2 BRA `(.L_x_249) ;  /* 0x000000a800d0a947 */ /* 0x004fec0003800000 */
.L_x_421:
[----:B------:R-:W-:Y:S01]  /*11450*/  BSSY.RECONVERGENT B0, `(.L_x_250) ;  /* 0x000000a000007945 */ /* 0x000fe20003800200 */
[----:B--2---:R-:W-:-:S03]  /*11460*/  MOV R5, 0x3f000000 ;  /* 0x3f00000000057802 */ /* 0x004fc60000000f00 */
[----:B------:R-:W-:Y:S05]  /*11470*/  @!P0 BRA `(.L_x_251) ;  /* 0x00000000001c8947 */ /* 0x000fea0003800000 */
[----:B------:R-:W-:-:S04]  /*11480*/  FADD R0, -R3, R156 ;  /* 0x0000009c03007221 */ /* 0x000fc80000000100 */
[----:B------:R-:W-:-:S05]  /*11490*/  FMUL R0, R0, UR36 ;  /* 0x0000002400007c20 */ /* 0x000fca0008400000 */
[----:B------:R-:W-:-:S13]  /*114a0*/  FSETP.GEU.AND P0, PT, R0, -126, PT ;  /* 0xc2fc00000000780b */ /* 0x000fda0003f0e000 */
[----:B------:R-:W-:-:S04]  /*114b0*/  @!P0 FMUL R0, R0, 0.5 ;  /* 0x3f00000000008820 */ /* 0x000fc80000400000 */
[----:B------:R-:W2:Y:S02]  /*114c0*/  MUFU.EX2 R5, R0 ;  /* 0x0000000000057308 */ /* 0x000ea40000000800 */
[----:B--2---:R-:W-:-:S04]  /*114d0*/  @!P0 FMUL R5, R5, R5 ;  /* 0x0000000505058220 */ /* 0x004fc80000400000 */
[----:B------:R-:W-:Y:S02]  /*114e0*/  FMUL R5, R5, 0.5 ;  /* 0x3f00000005057820 */ /* 0x000fe40000400000 */
.L_x_251:
[----:B------:R-:W-:Y:S05]  /*114f0*/  BSYNC.RECONVERGENT B0 ;  /* 0x0000000000007941 */ /* 0x000fea0003800200 */
.L_x_250:
[----:B-1----:R-:W2:Y:S04]  /*11500*/  LDL.LU.64 R34, [R1+0x18] ;  /* 0x0000180001227983 */ /* 0x002ea80000300a00 */
[----:B------:R-:W4:Y:S04]  /*11510*/  LDL.LU.64 R32, [R1+0x20] ;  /* 0x0000200001207983 */ /* 0x000f280000300a00 */
[----:B------:R-:W5:Y:S04]  /*11520*/  LDL.LU.64 R30, [R1+0x30] ;  /* 0x00003000011e7983 */ /* 0x000f680000300a00 */
[----:B------:R-:W5:Y:S04]  /*11530*/  LDL.LU.64 R28, [R1+0x38] ;  /* 0x00003800011c7983 */ /* 0x000f680000300a00 */
[----:B------:R-:W5:Y:S04]  /*11540*/  LDL.LU.64 R26, [R1+0x40] ;  /* 0x00004000011a7983 */ /* 0x000f680000300a00 */
[----:B---3--:R-:W3:Y:S04]  /*11550*/  LDL.LU.64 R14, [R1+0x28] ;  /* 0x00002800010e7983 */ /* 0x008ee80000300a00 */
[----:B------:R-:W3:Y:S04]  /*11560*/  LDL.LU.64 R24, [R1+0x50] ;  /* 0x0000500001187983 */ /* 0x000ee80000300a00 */
[----:B------:R-:W3:Y:S04]  /*11570*/  LDL.LU.64 R20, [R1+0x58] ;  /* 0x0000580001147983 */ /* 0x000ee80000300a00 */
[----:B------:R-:W3:Y:S04]  /*11580*/  LDL.LU.64 R12, [R1+0x60] ;  /* 0x00006000010c7983 */ /* 0x000ee80000300a00 */
[----:B------:R-:W3:Y:S04]  /*11590*/  LDL.LU.64 R8, [R1+0x48] ;  /* 0x0000480001087983 */ /* 0x000ee80000300a00 */
[----:B------:R-:W3:Y:S04]  /*115a0*/  LDL.LU.64 R10, [R1+0x68] ;  /* 0x00006800010a7983 */ /* 0x000ee80000300a00 */
[----:B------:R-:W3:Y:S01]  /*115b0*/  LDL.LU.64 R6, [R1+0x70] ;  /* 0x0000700001067983 */ /* 0x000ee20000300a00 */
[----:B------:R-:W-:-:S04]  /*115c0*/  FMUL R16, R5, R16 ;  /* 0x0000001005107220 */ /* 0x000fc80000400000 */
[----:B------:R-:W-:-:S04]  /*115d0*/  FADD2 R18, R16.F32, R18.F32x2.HI_LO ;  /* 0x000000121012724b */ /* 0x000fc80000040000 */
[----:B------:R-:W-:-:S04]  /*115e0*/  FADD2 R18, R18.F32x2.HI_LO, R128.F32x2.HI_LO ;  /* 0x000000801212724b */ /* 0x000fc80000000000 */
[----:B------:R-:W-:-:S04]  /*115f0*/  FADD2 R18, R18.F32x2.HI_LO, R136.F32x2.HI_LO ;  /* 0x000000881212724b */ /* 0x000fc80000000000 */
[----:B------:R-:W-:-:S04]  /*11600*/  FADD2 R18, R18.F32x2.HI_LO, R144.F32x2.HI_LO ;  /* 0x000000901212724b */ /* 0x000fc80000000000 */
[----:B------:R-:W-:Y:S02]  /*11610*/  FADD2 R18, R18.F32x2.HI_LO, R94.F32x2.HI_LO ;  /* 0x0000005e1212724b */ /* 0x000fe40000000000 */
[----:B------:R-:W-:Y:S02]  /*11620*/  FADD2 R124, R124.F32x2.HI_LO, R106.F32x2.HI_LO ;  /* 0x0000006a7c7c724b */ /* 0x000fe40000000000 */
[----:B------:R-:W-:Y:S02]  /*11630*/  FADD2 R126, R126.F32x2.HI_LO, R108.F32x2.HI_LO ;  /* 0x0000006c7e7e724b */ /* 0x000fe40000000000 */
[----:B------:R-:W-:Y:S02]  /*11640*/  FADD2 R18, R18.F32x2.HI_LO, R102.F32x2.HI_LO ;  /* 0x000000661212724b */ /* 0x000fe40000000000 */
[----:B------:R-:W-:Y:S02]  /*11650*/  FADD2 R22, R22.F32x2.HI_LO, R112.F32x2.HI_LO ;  /* 0x000000701616724b */ /* 0x000fe40000000000 */
[----:B------:R-:W-:-:S02]  /*11660*/  FADD2 R124, R124.F32x2.HI_LO, R114.F32x2.HI_LO ;  /* 0x000000727c7c724b */ /* 0x000fc40000000000 */
        /* <DEDUP_REMOVED lines=23> */
[----:B------:R-:W-:Y:S01]  /*117e0*/  FADD2 R18, R18.F32x2.HI_LO, R186.F32x2.HI_LO ;  /* 0x000000ba1212724b */ /* 0x000fe20000000000 */
[----:B------:R-:W-:Y:S01]  /*117f0*/  ULOP3.LUT UP0, URZ, UR41, UR38, URZ, 0xfc, !UPT ;  /* 0x0000002629ff7292 */ /* 0x000fe2000f80fcff */
[----:B--2---:R-:W-:-:S02]  /*11800*/  FADD2 R124, R124.F32x2.HI_LO, R34.F32x2.HI_LO ;  /* 0x000000227c7c724b */ /* 0x004fc40000000000 */
[----:B----4-:R-:W-:Y:S02]  /*11810*/  FADD2 R126, R126.F32x2.HI_LO, R32.F32x2.HI_LO ;  /* 0x000000207e7e724b */ /* 0x010fe40000000000 */
[----:B-----5:R-:W-:Y:S02]  /*11820*/  FADD2 R22, R22.F32x2.HI_LO, R30.F32x2.HI_LO ;  /* 0x0000001e1616724b */ /* 0x020fe40000000000 */
[----:B------:R-:W-:Y:S02]  /*11830*/  FADD2 R124, R124.F32x2.HI_LO, R28.F32x2.HI_LO ;  /* 0x0000001c7c7c724b */ /* 0x000fe40000000000 */
[----:B------:R-:W-:Y:S02]  /*11840*/  FADD2 R126, R126.F32x2.HI_LO, R26.F32x2.HI_LO ;  /* 0x0000001a7e7e724b */ /* 0x000fe40000000000 */
[----:B---3--:R-:W-:Y:S02]  /*11850*/  FADD2 R18, R18.F32x2.HI_LO, R14.F32x2.HI_LO ;  /* 0x0000000e1212724b */ /* 0x008fe40000000000 */
        /* <DEDUP_REMOVED lines=9> */
[----:B------:R-:W-:-:S04]  /*118f0*/  FADD2 R18, R18.F32x2.HI_LO, R22.F32x2.HI_LO ;  /* 0x000000161212724b */ /* 0x000fc80000000000 */
[----:B------:R-:W-:-:S04]  /*11900*/  FADD2 R18, R18.F32x2.HI_LO, R124.F32x2.HI_LO ;  /* 0x0000007c1212724b */ /* 0x000fc80000000000 */
[----:B------:R-:W-:Y:S01]  /*11910*/  FADD R16, R18, R19 ;  /* 0x0000001312107221 */ /* 0x000fe20000000000 */
[----:B------:R-:W-:Y:S06]  /*11920*/  BRA.U UP0, `(.L_x_252) ;  /* 0x0000000100947547 */ /* 0x000fec000b800000 */
[----:B------:R-:W-:Y:S05]  /*11930*/  @P1 BRA `(.L_x_253) ;  /* 0x0000000000041947 */ /* 0x000fea0003800000 */
[----:B------:R-:W-:Y:S05]  /*11940*/  BPT.TRAP 0x1 ;  /* 0x000000040000795c */ /* 0x000fea0000300000 */
.L_x_253:
[----:B------:R-:W-:Y:S01]  /*11950*/  UISETP.NE.AND UP0, UPT, UR55, URZ, UPT ;  /* 0x000000ff3700728c */ /* 0x000fe2000bf05270 */
[----:B------:R-:W-:Y:S01]  /*11960*/  IMAD.U32 R0, RZ, RZ, UR5 ;  /* 0x00000005ff007e24 */ /* 0x000fe2000f8e00ff */
[----:B------:R-:W-:Y:S01]  /*11970*/  UIADD3 UR6, UPT, UPT, UR4, 0x14060, URZ ;  /* 0x0001406004067890 */ /* 0x000fe2000fffe0ff */
[----:B------:R-:W-:Y:S01]  /*11980*/  IMAD.U32 R4, R2, 0x10000, RZ ;  /* 0x0001000002047824 */ /* 0x000fe200078e00ff */
[----:B------:R-:W-:Y:S02]  /*11990*/  SHF.R.U32.HI R2, RZ, 0x5, R2 ;  /* 0x00000005ff027819 */ /* 0x000fe40000011602 */
[----:B------:R-:W-:Y:S02]  /*119a0*/  SHF.L.U32 R0, R0, 0x1f, RZ ;  /* 0x0000001f00007819 */ /* 0x000fe400000006ff */
[----:B------:R-:W-:Y:S02]  /*119b0*/  LOP3.LUT R4, R4, 0x600000, RZ, 0xc0, !PT ;  /* 0x0060000004047812 */ /* 0x000fe400078ec0ff */
[----:B------:R-:W-:Y:S01]  /*119c0*/  LOP3.LUT R2, R2, 0x3, RZ, 0xc0, !PT ;  /* 0x0000000302027812 */ /* 0x000fe200078ec0ff */
[----:B------:R-:W-:Y:S01]  /*119d0*/  @UP0 UIADD3 UR6, UPT, UPT, UR4, 0x14050, URZ ;  /* 0x0001405004060890 */ /* 0x000fe2000fffe0ff */
[----:B------:R-:W-:Y:S01]  /*119e0*/  SHF.R.U32.HI R3, RZ, 0x15, R4 ;  /* 0x00000015ff037819 */ /* 0x000fe20000011604 */
[----:B------:R-:W-:-:S03]  /*119f0*/  USEL UR4, URZ, 0x80, UP0 ;  /* 0x00000080ff047887 */ /* 0x000fc60008000000 */
[----:B------:R-:W-:-:S03]  /*11a00*/  ISETP.NE.AND P0, PT, R2, R3, PT ;  /* 0x000000030200720c */ /* 0x000fc60003f05270 */
[----:B------:R-:W-:Y:S01]  /*11a10*/  LOP3.LUT R2, R4, UR4, RZ, 0xfc, !PT ;  /* 0x0000000404027c12 */ /* 0x000fe2000f8efcff */
[----:B------:R-:W1:Y:S02]  /*11a20*/  SYNCS.PHASECHK.TRANS64.TRYWAIT P1, [UR6], R0 ;  /* 0x00000000ff0075a7 */ /* 0x000e640008021106 */
[----:B-1----:R-:W-:Y:S07]  /*11a30*/  @!P1 BRA `(.L_x_254) ;  /* 0x000000a4006c9947 */ /* 0x002fee0003800000 */
.L_x_423:
        /* <DEDUP_REMOVED lines=17> */
.L_x_255:
[----:B------:R-:W-:Y:S05]  /*11b50*/  WARPSYNC.ALL ;  /* 0x0000000000007948 */ /* 0x000fea0003800000 */
[----:B------:R-:W-:-:S13]  /*11b60*/  R2UR UR4, R2 ;  /* 0x00000000020472ca */ /* 0x000fda00000e0000 */
[----:B------:R2:W-:Y:S02]  /*11b70*/  STTM.x2 tmem[UR4], R16 ;  /* 0x00000010000079ed */ /* 0x0005e400080c0004 */
.L_x_252:
[----:B------:R-:W-:Y:S01]  /*11b80*/  UIADD3 UR6, UPT, UPT, UR41, 0x1, URZ ;  /* 0x0000000129067890 */ /* 0x000fe2000fffe0ff */
[----:B------:R-:W-:Y:S01]  /*11b90*/  MOV R156, R17 ;  /* 0x00000011009c7202 */ /* 0x000fe20000000f00 */
[----:B------:R-:W-:Y:S02]  /*11ba0*/  UIADD3 UR5, UPT, UPT, -UR53, UR38, URZ ;  /* 0x0000002635057290 */ /* 0x000fe4000fffe1ff */
[----:B------:R-:W-:Y:S02]  /*11bb0*/  UISETP.GT.U32.AND UP0, UPT, UR6, 0x1, UPT ;  /* 0x000000010600788c */ /* 0x000fe4000bf04070 */
[----:B------:R-:W-:Y:S02]  /*11bc0*/  USHF.L.U32 UR5, UR5, 0x7, URZ ;  /* 0x0000000705057899 */ /* 0x000fe400080006ff */
[----:B------:R-:W-:-:S04]  /*11bd0*/  UIADD3 UR4, UPT, UPT, UR41, -0x1, URZ ;  /* 0xffffffff29047890 */ /* 0x000fc8000fffe0ff */
[----:B------:R-:W-:-:S03]  /*11be0*/  MOV R2, UR5 ;  /* 0x0000000500027c02 */ /* 0x000fc60008000f00 */
[----:B------:R-:W-:Y:S01]  /*11bf0*/  UMOV UR41, UR4 ;  /* 0x0000000400297c82 */ /* 0x000fe20008000000 */
[----:B------:R-:W-:Y:S05]  /*11c00*/  BRA.U UP0, `(.L_x_256) ;  /* 0xffffffb900847547 */ /* 0x000fea000b83ffff */
.L_x_235:
[----:B------:R-:W-:-:S09]  /*11c10*/  UISETP.GE.AND UP0, UPT, UR38, 0x1, UPT ;  /* 0x000000012600788c */ /* 0x000fd2000bf06270 */
[----:B------:R-:W-:Y:S05]  /*11c20*/  BRA.U !UP0, `(.L_x_257) ;  /* 0x0000006d08ac7547 */ /* 0x000fea000b800000 */
[----:B------:R-:W3:Y:S01]  /*11c30*/  S2UR UR40, SR_CgaCtaId ;  /* 0x00000000002879c3 */ /* 0x000ee20000008800 */
[----:B------:R-:W-:Y:S01]  /*11c40*/  UMOV UR4, 0x400 ;  /* 0x0000040000047882 */ /* 0x000fe20000000000 */
[----:B------:R-:W4:Y:S01]  /*11c50*/  LDCU UR36, c[0x0][0x704] ;  /* 0x0000e080ff2477ac */ /* 0x000f220008000800 */
[----:B------:R-:W1:Y:S01]  /*11c60*/  LDCU UR37, c[0x0][0x384] ;  /* 0x00007080ff2577ac */ /* 0x000e620008000800 */
[----:B------:R-:W-:Y:S02]  /*11c70*/  ULOP3.LUT UR41, UR45, 0x8, URZ, 0x3c, !UPT ;  /* 0x000000082d297892 */ /* 0x000fe4000f8e3cff */
[----:B-1-34-:R-:W-:-:S12]  /*11c80*/  ULEA UR40, UR40, UR4, 0x18 ;  /* 0x0000000428287291 */ /* 0x01afd8000f8ec0ff */
.L_x_278:
[----:B--2---:R-:W1:Y:S01]  /*11c90*/  S2R R18, SR_TID.X ;  /* 0x0000000000127919 */ /* 0x004e620000002100 */
[----:B------:R-:W-:Y:S01]  /*11ca0*/  UISETP.NE.AND UP0, UPT, UR55, URZ, UPT ;  /* 0x000000ff3700728c */ /* 0x000fe2000bf05270 */
[----:B------:R-:W-:-:S03]  /*11cb0*/  UMOV UR4, 0x20 ;  /* 0x0000002000047882 */ /* 0x000fc60000000000 */
[----:B------:R-:W-:Y:S02]  /*11cc0*/  USEL UR4, UR4, 0xa0, UP0 ;  /* 0x000000a004047887 */ /* 0x000fe40008000000 */
[----:B------:R-:W-:Y:S01]  /*11cd0*/  USEL UR5, UR51, UR50, UP0 ;  /* 0x0000003233057287 */ /* 0x000fe20008000000 */
[----:B-1----:R-:W-:-:S05]  /*11ce0*/  IMAD.U32 R160, R18, 0x10000, RZ ;  /* 0x0001000012a07824 */ /* 0x002fca00078e00ff */
[----:B------:R-:W-:-:S05]  /*11cf0*/  LOP3.LUT R160, R160, 0x600000, RZ, 0xc0, !PT ;  /* 0x00600000a0a07812 */ /* 0x000fca00078ec0ff */
[----:B------:R-:W-:Y:S01]  /*11d00*/  VIADD R0, R160, UR4 ;  /* 0x00000004a0007c36 */ /* 0x000fe20008000000 */
[----:B------:R-:W-:-:S04]  /*11d10*/  USEL UR4, UR48, UR47, UP0 ;  /* 0x0000002f30047287 */ /* 0x000fc80008000000 */
[----:B------:R-:W-:Y:S01]  /*11d20*/  UISETP.GT.U32.AND UP0, UPT, UR4, 0x1, UPT ;  /* 0x000000010400788c */ /* 0x000fe2000bf04070 */
[----:B------:R-:W1:Y:S02]  /*11d30*/  SHFL.IDX PT, R0, R0, RZ, 0x1f ;  /* 0x00001fff00007589 */ /* 0x000e6400000e0000 */
[----:B-1----:R-:W-:-:S06]  /*11d40*/  R2UR UR43, R0 ;  /* 0x00000000002b72ca */ /* 0x002fcc00000e0000 */
[----:B------:R-:W-:Y:S09]  /*11d50*/  BRA.U UP0, `(.L_x_258) ;  /* 0x0000000100047547 */ /* 0x000ff2000b800000 */
[----:B------:R-:W-:Y:S05]  /*11d60*/  BPT.TRAP 0x1 ;  /* 0x000000040000795c */ /* 0x000fea0000300000 */
.L_x_258:
        /* <DEDUP_REMOVED lines=8> */
[----:B------:R-:W-:-:S04]  /*11df0*/  LOP3.LUT R161, R0, 0x3, RZ, 0xc0, !PT ;  /* 0x0000000300a17812 */ /* 0x000fc800078ec0ff */
[----:B------:R-:W-:Y:S01]  /*11e00*/  ISETP.NE.AND P0, PT, R161, R174, PT ;  /* 0x000000aea100720c */ /* 0x000fe20003f05270 */
[----:B-1----:R-:W-:-:S04]  /*11e10*/  ULEA UR38, UR38, UR4, 0x18 ;  /* 0x0000000426267291 */ /* 0x002fc8000f8ec0ff */
[----:B------:R-:W-:Y:S02]  /*11e20*/  UIADD3 UR4, UPT, UPT, UR38, 0x14060, URZ ;  /* 0x0001406026047890 */ /* 0x000fe4000fffe0ff */
[----:B------:R-:W-:-:S09]  /*11e30*/  @UP0 UIADD3 UR4, UPT, UPT, UR38, 0x14050, URZ ;  /* 0x0001405026040890 */ /* 0x000fd2000fffe0ff */
[----:B------:R-:W1:Y:S02]  /*11e40*/  SYNCS.PHASECHK.TRANS64.TRYWAIT P1, [UR4], R3 ;  /* 0x00000003ff0075a7 */ /* 0x000e640008021104 */
[----:B-1----:R-:W-:Y:S05]  /*11e50*/  @!P1 BRA `(.L_x_259) ;  /* 0x000000a0007c9947 */ /* 0x002fea0003800000 */
.L_x_425:
[----:B------:R-:W-:Y:S01]  /*11e60*/  LOP3.LUT R160, R160, UR39, RZ, 0xfc, !PT ;  /* 0x00000027a0a07c12 */ /* 0x000fe2000f8efcff */
        /* <DEDUP_REMOVED lines=17> */
.L_x_260:
        /* <DEDUP_REMOVED lines=23> */
.L_x_261:
        /* <DEDUP_REMOVED lines=23> */
.L_x_262:
        /* <DEDUP_REMOVED lines=23> */
.L_x_263:
[----:B------:R-:W1:Y:S01]  /*123d0*/  S2R R3, SR_CTAID.X ;  /* 0x0000000000037919 */ /* 0x000e620000002500 */
[----:B------:R-:W-:Y:S05]  /*123e0*/  WARPSYNC.ALL ;  /* 0x0000000000007948 */ /* 0x000fea0003800000 */
[----:B------:R-:W-:Y:S01]  /*123f0*/  R2UR UR4, R160 ;  /* 0x00000000a00472ca */ /* 0x000fe200000e0000 */
[----:B------:R-:W-:Y:S01]  /*12400*/  VIADD R0, R2, 0x1 ;  /* 0x0000000102007836 */ /* 0x000fe20000000000 */
[----:B------:R-:W-:Y:S01]  /*12410*/  LOP3.LUT R18, R18, 0x7f, RZ, 0xc0, !PT ;  /* 0x0000007f12127812 */ /* 0x000fe200078ec0ff */
[C---:B------:R-:W-:Y:S02]  /*12420*/  VIADD R4, R2.reuse, 0x7f ;  /* 0x0000007f02047836 */ /* 0x040fe40000000000 */
[----:B------:R-:W-:Y:S01]  /*12430*/  VIADD R13, R2, 0x55 ;  /* 0x00000055020d7836 */ /* 0x000fe20000000000 */
[----:B------:R-:W-:Y:S01]  /*12440*/  ISETP.GE.AND P3, PT, R0, UR37, PT ;  /* 0x0000002500007c0c */ /* 0x000fe2000bf66270 */
[----:B------:R-:W-:Y:S01]  /*12450*/  VIADD R0, R2, 0x2 ;  /* 0x0000000202007836 */ /* 0x000fe20000000000 */
[----:B------:R-:W-:Y:S01]  /*12460*/  ISETP.GE.AND P1, PT, R4, UR37, PT ;  /* 0x0000002504007c0c */ /* 0x000fe2000bf26270 */
[C---:B------:R-:W-:Y:S01]  /*12470*/  VIADD R11, R2.reuse, 0x56 ;  /* 0x00000056020b7836 */ /* 0x040fe20000000000 */
[----:B------:R-:W-:Y:S01]  /*12480*/  FSEL R89, R89, -INF , !P3 ;  /* 0xff80000059597808 */ /* 0x000fe20005800000 */
[----:B------:R-:W-:Y:S01]  /*12490*/  VIADD R7, R2, 0x59 ;  /* 0x0000005902077836 */ /* 0x000fe20000000000 */
[----:B------:R-:W-:Y:S01]  /*124a0*/  ISETP.GE.AND P0, PT, R0, UR37, PT ;  /* 0x0000002500007c0c */ /* 0x000fe2000bf06270 */
[----:B------:R-:W3:Y:S01]  /*124b0*/  LDTM.x32 R120, tmem[UR4+0x60] ;  /* 0x00006004007879ee */ /* 0x000ee200082c0000 */
[----:B------:R-:W-:-:S02]  /*124c0*/  VIADD R5, R2, 0x5a ;  /* 0x0000005a02057836 */ /* 0x000fc40000000000 */
[----:B------:R-:W-:Y:S01]  /*124d0*/  FSEL R90, R90, -INF , !P0 ;  /* 0xff8000005a5a7808 */ /* 0x000fe20004000000 */
[C---:B------:R-:W-:Y:S02]  /*124e0*/  VIADD R186, R2.reuse, 0x5d ;  /* 0x0000005d02ba7836 */ /* 0x040fe40000000000 */
[C---:B------:R-:W-:Y:S02]  /*124f0*/  VIADD R184, R2.reuse, 0x5e ;  /* 0x0000005e02b87836 */ /* 0x040fe40000000000 */
[C---:B------:R-:W-:Y:S02]  /*12500*/  VIADD R169, R2.reuse, 0x54 ;  /* 0x0000005402a97836 */ /* 0x040fe40000000000 */
[C---:B------:R-:W-:Y:S02]  /*12510*/  VIADD R180, R2.reuse, 0x61 ;  /* 0x0000006102b47836 */ /* 0x040fe40000000000 */
[----:B------:R-:W-:Y:S02]  /*12520*/  VIADD R178, R2, 0x62 ;  /* 0x0000006202b27836 */ /* 0x000fe40000000000 */
[----:B-1----:R-:W-:-:S02]  /*12530*/  IMAD R3, R3, 0x100, R18 ;  /* 0x0000010003037824 */ /* 0x002fc400078e0212 */
[C---:B------:R-:W-:Y:S02]  /*12540*/  VIADD R9, R2.reuse, 0x58 ;  /* 0x0000005802097836 */ /* 0x040fe40000000000 */
[----:B------:R-:W-:Y:S02]  /*12550*/  VIADD R3, R3, UR39 ;  /* 0x0000002703037c36 */ /* 0x000fe40008000000 */
[C---:B------:R-:W-:Y:S02]  /*12560*/  VIADD R172, R2.reuse, 0x65 ;  /* 0x0000006502ac7836 */ /* 0x040fe40000000000 */
[C---:B------:R-:W-:Y:S01]  /*12570*/  VIADD R170, R2.reuse, 0x66 ;  /* 0x0000006602aa7836 */ /* 0x040fe20000000000 */
[C---:B------:R-:W-:Y:S01]  /*12580*/  ISETP.GE.U32.AND P5, PT, R3.reuse, R4, PT ;  /* 0x000000040300720c */ /* 0x040fe20003fa6070 */
[C---:B------:R-:W-:Y:S01]  /*12590*/  VIADD R4, R2.reuse, 0x4 ;  /* 0x0000000402047836 */ /* 0x040fe20000000000 */
[----:B------:R-:W-:Y:S01]  /*125a0*/  ISETP.GE.U32.AND P4, PT, R3, R0, PT ;  /* 0x000000000300720c */ /* 0x000fe20003f86070 */
[C---:B------:R-:W-:Y:S01]  /*125b0*/  VIADD R0, R2.reuse, 0x5 ;  /* 0x0000000502007836 */ /* 0x040fe20000000000 */
[----:B---3--:R-:W-:Y:S01]  /*125c0*/  FSEL R19, R151, -INF , !P1 ;  /* 0xff80000097137808 */ /* 0x008fe20004800000 */
[----:B------:R-:W-:Y:S01]  /*125d0*/  VIADD R188, R2, 0x5c ;  /* 0x0000005c02bc7836 */ /* 0x000fe20000000000 */
[----:B------:R-:W-:Y:S01]  /*125e0*/  ISETP.GE.AND P2, PT, R4, UR37, PT ;  /* 0x0000002504007c0c */ /* 0x000fe2000bf46270 */
[C---:B------:R-:W-:Y:S01]  /*125f0*/  VIADD R166, R2.reuse, 0x69 ;  /* 0x0000006902a67836 */ /* 0x040fe20000000000 */
[----:B------:R-:W-:Y:S01]  /*12600*/  ISETP.GE.U32.AND P6, PT, R3, R4, PT ;  /* 0x000000040300720c */ /* 0x000fe20003fc6070 */
[C---:B------:R-:W-:Y:S01]  /*12610*/  VIADD R4, R2.reuse, 0x6 ;  /* 0x0000000602047836 */ /* 0x040fe20000000000 */
[----:B------:R-:W-:Y:S01]  /*12620*/  FSEL R19, R19, -INF , P5 ;  /* 0xff80000013137808 */ /* 0x000fe20002800000 */
[----:B------:R-:W-:Y:S01]  /*12630*/  VIADD R164, R2, 0x6a ;  /* 0x0000006a02a47836 */ /* 0x000fe20000000000 */
[----:B------:R-:W-:Y:S01]  /*12640*/  ISETP.GE.AND P1, PT, R0, UR37, PT ;  /* 0x0000002500007c0c */ /* 0x000fe2000bf26270 */
[C---:B------:R-:W-:Y:S01]  /*12650*/  VIADD R182, R2.reuse, 0x60 ;  /* 0x0000006002b67836 */ /* 0x040fe20000000000 */
[C---:B------:R-:W-:Y:S01]  /*12660*/  ISETP.GE.U32.AND P5, PT, R3.reuse, R0, PT ;  /* 0x000000000300720c */ /* 0x040fe20003fa6070 */
[----:B------:R-:W-:Y:S01]  /*12670*/  VIADD R0, R2, 0x8 ;  /* 0x0000000802007836 */ /* 0x000fe20000000000 */
[----:B------:R-:W-:Y:S01]  /*12680*/  FSEL R22, R92, -INF , !P2 ;  /* 0xff8000005c167808 */ /* 0x000fe20005000000 */
[----:B------:R-:W-:Y:S01]  /*12690*/  VIADD R158, R2, 0x6d ;  /* 0x0000006d029e7836 */ /* 0x000fe20000000000 */
[----:B------:R-:W-:Y:S01]  /*126a0*/  FSEL R90, R90, -INF , P4 ;  /* 0xff8000005a5a7808 */ /* 0x000fe20002000000 */
[----:B------:R-:W-:Y:S01]  /*126b0*/  VIADD R156, R2, 0x6e ;  /* 0x0000006e029c7836 */ /* 0x000fe20000000000 */
[----:B------:R-:W-:Y:S01]  /*126c0*/  ISETP.GE.AND P0, PT, R4, UR37, PT ;  /* 0x0000002504007c0c */ /* 0x000fe2000bf06270 */
[C---:B------:R-:W-:Y:S01]  /*126d0*/  VIADD R176, R2.reuse, 0x64 ;  /* 0x0000006402b07836 */ /* 0x040fe20000000000 */
[----:B------:R-:W-:Y:S01]  /*126e0*/  ISETP.GE.U32.AND P4, PT, R3, R4, PT ;  /* 0x000000040300720c */ /* 0x000fe20003f86070 */
[C---:B------:R-:W-:Y:S01]  /*126f0*/  VIADD R4, R2.reuse, 0x9 ;  /* 0x0000000902047836 */ /* 0x040fe20000000000 */
[----:B------:R-:W-:Y:S01]  /*12700*/  FSEL R23, R93, -INF , !P1 ;  /* 0xff8000005d177808 */ /* 0x000fe20004800000 */
[----:B------:R-:W-:Y:S01]  /*12710*/  VIADD R152, R2, 0x71 ;  /* 0x0000007102987836 */ /* 0x000fe20000000000 */
[----:B------:R-:W-:Y:S01]  /*12720*/  FSEL R22, R22, -INF , P6 ;  /* 0xff80000016167808 */ /* 0x000fe20003000000 */
[----:B------:R-:W-:Y:S01]  /*12730*/  VIADD R168, R2, 0x68 ;  /* 0x0000006802a87836 */ /* 0x000fe20000000000 */
[----:B------:R-:W-:Y:S01]  /*12740*/  ISETP.GE.AND P2, PT, R0, UR37, PT ;  /* 0x0000002500007c0c */ /* 0x000fe2000bf46270 */
[C---:B------:R-:W-:Y:S01]  /*12750*/  VIADD R18, R2.reuse, 0x75 ;  /* 0x0000007502127836 */ /* 0x040fe20000000000 */
[----:B------:R-:W-:Y:S01]  /*12760*/  ISETP.GE.U32.AND P6, PT, R3, R0, PT ;  /* 0x000000000300720c */ /* 0x000fe20003fc6070 */
[----:B------:R-:W-:Y:S01]  /*12770*/  VIADD R0, R2, 0xa ;  /* 0x0000000a02007836 */ /* 0x000fe20000000000 */
[----:B------:R-:W-:Y:S01]  /*12780*/  FSEL R94, R94, -INF , !P0 ;  /* 0xff8000005e5e7808 */ /* 0x000fe20004000000 */
        /* <DEDUP_REMOVED lines=41> */
[----:B------:R-:W-:-:S02]  /*12a20*/  FSEL R96, R96, -INF , P6 ;  /* 0xff80000060607808 */ /* 0x000fc40003000000 */
[----:B------:R-:W-:Y:S02]  /*12a30*/  ISETP.GE.AND P2, PT, R0, UR37, PT ;  /* 0x0000002500007c0c */ /* 0x000fe4000bf46270 */
[----:B------:R-:W-:Y:S01]  /*12a40*/  ISETP.GE.U32.AND P6, PT, R3, R0, PT ;  /* 0x000000000300720c */ /* 0x000fe20003fc6070 */
[----:B------:R-:W-:Y:S01]  /*12a50*/  VIADD R0, R2, 0x12 ;  /* 0x0000001202007836 */ /* 0x000fe20000000000 */
[----:B------:R-:W-:Y:S02]  /*12a60*/  FSEL R102, R102, -INF , !P0 ;  /* 0xff80000066667808 */ /* 0x000fe40004000000 */
[----:B------:R-:W-:Y:S02]  /*12a70*/  FSEL R97, R97, -INF , P5 ;  /* 0xff80000061617808 */ /* 0x000fe40002800000 */
[----:B------:R-:W-:Y:S02]  /*12a80*/  ISETP.GE.AND P1, PT, R4, UR37, PT ;  /* 0x0000002504007c0c */ /* 0x000fe4000bf26270 */
[----:B------:R-:W-:Y:S01]  /*12a90*/  ISETP.GE.U32.AND P5, PT, R3, R4, PT ;  /* 0x000000040300720c */ /* 0x000fe20003fa6070 */
[----:B------:R-:W-:Y:S01]  /*12aa0*/  VIADD R4, R2, 0x14 ;  /* 0x0000001402047836 */ /* 0x000fe20000000000 */
[----:B------:R-:W-:-:S02]  /*12ab0*/  FSEL R100, R104, -INF , !P2 ;  /* 0xff80000068647808 */ /* 0x000fc40005000000 */
[----:B------:R-:W-:Y:S02]  /*12ac0*/  FSEL R102, R102, -INF , P4 ;  /* 0xff80000066667808 */ /* 0x000fe40002000000 */
[----:B------:R-:W-:Y:S02]  /*12ad0*/  ISETP.GE.AND P0, PT, R0, UR37, PT ;  /* 0x0000002500007c0c */ /* 0x000fe4000bf06270 */
[----:B------:R-:W-:Y:S01]  /*12ae0*/  ISETP.GE.U32.AND P4, PT, R3, R0, PT ;  /* 0x000000000300720c */ /* 0x000fe20003f86070 */
[----:B------:R-:W-:Y:S01]  /*12af0*/  VIADD R0, R2, 0x15 ;  /* 0x0000001502007836 */ /* 0x000fe20000000000 */
[----:B------:R-:W-:Y:S02]  /*12b00*/  FSEL R101, R105, -INF , !P1 ;  /* 0xff80000069657808 */ /* 0x000fe40004800000 */
[----:B------:R-:W-:Y:S02]  /*12b10*/  FSEL R100, R100, -INF , P6 ;  /* 0xff80000064647808 */ /* 0x000fe40003000000 */
[----:B------:R-:W-:-:S02]  /*12b20*/  ISETP.GE.AND P2, PT, R4, UR37, PT ;  /* 0x0000002504007c0c */ /* 0x000fc4000bf46270 */
        /* <DEDUP_REMOVED lines=47> */
[----:B------:R-:W-:Y:S01]  /*12e20*/  FSEL R116, R118, -INF , !P0 ;  /* 0xff80000076747808 */ /* 0x000fe20004000000 */
[----:B------:R-:W-:Y:S01]  /*12e30*/  VIADD R118, R2, 0x72 ;  /* 0x0000007202767836 */ /* 0x000fe20000000000 */
        /* <DEDUP_REMOVED lines=154> */
[----:B------:R-:W-:-:S02]  /*137e0*/  FSEL R30, R30, -INF , P4 ;  /* 0xff8000001e1e7808 */ /* 0x000fc40002000000 */
[----:B------:R-:W-:Y:S02]  /*137f0*/  FSEL R32, R32, -INF , !P2 ;  /* 0xff80000020207808 */ /* 0x000fe40005000000 */
[----:B------:R-:W-:Y:S02]  /*13800*/  ISETP.GE.AND P0, PT, R0, UR37, PT ;  /* 0x0000002500007c0c */ /* 0x000fe4000bf06270 */
[----:B------:R-:W-:Y:S01]  /*13810*/  ISETP.GE.U32.AND P4, PT, R3, R0, PT ;  /* 0x000000000300720c */ /* 0x000fe20003f86070 */
[----:B------:R-:W-:Y:S01]  /*13820*/  VIADD R0, R2, 0x4d ;  /* 0x0000004d02007836 */ /* 0x000fe20000000000 */
[----:B------:R-:W-:Y:S02]  /*13830*/  FSEL R33, R33, -INF , !P1 ;  /* 0xff80000021217808 */ /* 0x000fe40004800000 */
[----:B------:R-:W-:Y:S02]  /*13840*/  ISETP.GE.AND P2, PT, R4, UR37, PT ;  /* 0x0000002504007c0c */ /* 0x000fe4000bf46270 */
[----:B------:R-:W-:-:S02]  /*13850*/  FSEL R32, R32, -INF , P6 ;  /* 0xff80000020207808 */ /* 0x000fc40003000000 */
[----:B------:R-:W-:Y:S01]  /*13860*/  ISETP.GE.U32.AND P6, PT, R3, R4, PT ;  /* 0x000000040300720c */ /* 0x000fe20003fc6070 */
[----:B------:R-:W-:Y:S01]  /*13870*/  VIADD R4, R2, 0x4e ;  /* 0x0000004e02047836 */ /* 0x000fe20000000000 */
[----:B------:R-:W-:Y:S02]  /*13880*/  FSEL R33, R33, -INF , P5 ;  /* 0xff80000021217808 */ /* 0x000fe40002800000 */
[----:B------:R-:W-:Y:S02]  /*13890*/  FSEL R34, R34, -INF , !P0 ;  /* 0xff80000022227808 */ /* 0x000fe40004000000 */
[----:B------:R-:W-:Y:S02]  /*138a0*/  ISETP.GE.AND P1, PT, R0, UR37, PT ;  /* 0x0000002500007c0c */ /* 0x000fe4000bf26270 */
[----:B------:R-:W-:Y:S01]  /*138b0*/  ISETP.GE.U32.AND P5, PT, R3, R0, PT ;  /* 0x000000000300720c */ /* 0x000fe20003fa6070 */
[----:B------:R-:W-:Y:S01]  /*138c0*/  VIADD R0, R2, 0x50 ;  /* 0x0000005002007836 */ /* 0x000fe20000000000 */
[----:B------:R-:W-:-:S02]  /*138d0*/  FSEL R36, R36, -INF , !P2 ;  /* 0xff80000024247808 */ /* 0x000fc40005000000 */
[----:B------:R-:W-:Y:S02]  /*138e0*/  FSEL R34, R34, -INF , P4 ;  /* 0xff80000022227808 */ /* 0x000fe40002000000 */
[----:B------:R-:W-:Y:S02]  /*138f0*/  ISETP.GE.AND P0, PT, R4, UR37, PT ;  /* 0x0000002504007c0c */ /* 0x000fe4000bf06270 */
[C---:B------:R-:W-:Y:S01]  /*13900*/  ISETP.GE.U32.AND P4, PT, R3.reuse, R4, PT ;  /* 0x000000040300720c */ /* 0x040fe20003f86070 */
[----:B------:R-:W-:Y:S01]  /*13910*/  VIADD R4, R2, 0x51 ;  /* 0x0000005102047836 */ /* 0x000fe20000000000 */
[----:B------:R-:W-:Y:S02]  /*13920*/  FSEL R36, R36, -INF , P6 ;  /* 0xff80000024247808 */ /* 0x000fe40003000000 */
[----:B------:R-:W-:Y:S02]  /*13930*/  ISETP.GE.AND P2, PT, R0, UR37, PT ;  /* 0x0000002500007c0c */ /* 0x000fe4000bf46270 */
[----:B------:R-:W-:Y:S01]  /*13940*/  ISETP.GE.U32.AND P6, PT, R3, R0, PT ;  /* 0x000000000300720c */ /* 0x000fe20003fc6070 */
[----:B------:R-:W-:Y:S01]  /*13950*/  VIADD R0, R2, 0x52 ;  /* 0x0000005202007836 */ /* 0x000fe20000000000 */
[----:B------:R-:W-:-:S02]  /*13960*/  FSEL R37, R37, -INF , !P1 ;  /* 0xff80000025257808 */ /* 0x000fc40004800000 */
[----:B------:R-:W-:Y:S02]  /*13970*/  ISETP.GE.AND P1, PT, R4, UR37, PT ;  /* 0x0000002504007c0c */ /* 0x000fe4000bf26270 */
[----:B------:R-:W-:Y:S02]  /*13980*/  FSEL R38, R38, -INF , !P0 ;  /* 0xff80000026267808 */ /* 0x000fe40004000000 */
[----:B------:R-:W-:Y:S02]  /*13990*/  ISETP.GE.AND P0, PT, R0, UR37, PT ;  /* 0x0000002500007c0c */ /* 0x000fe4000bf06270 */
[----:B------:R-:W-:Y:S02]  /*139a0*/  FSEL R165, R41, -INF , !P1 ;  /* 0xff80000029a57808 */ /* 0x000fe40004800000 */
[----:B------:R-:W-:Y:S02]  /*139b0*/  ISETP.GE.AND P1, PT, R13, UR37, PT ;  /* 0x000000250d007c0c */ /* 0x000fe4000bf26270 */
        /* <DEDUP_REMOVED lines=11> */
[----:B------:R-:W-:Y:S02]  /*13a70*/  FSEL R153, R53, -INF , !P1 ;  /* 0xff80000035997808 */ /* 0x000fe40004800000 */
[----:B------:R-:W-:-:S02]  /*13a80*/  ISETP.GE.AND P2, PT, R169, UR37, PT ;  /* 0x00000025a9007c0c */ /* 0x000fc4000bf46270 */
[----:B------:R-:W-:Y:S02]  /*13a90*/  ISETP.GE.AND P1, PT, R180, UR37, PT ;  /* 0x00000025b4007c0c */ /* 0x000fe4000bf26270 */
[----:B------:R-:W-:Y:S02]  /*13aa0*/  FSEL R151, R54, -INF , !P0 ;  /* 0xff80000036977808 */ /* 0x000fe40004000000 */
[----:B------:R-:W-:Y:S02]  /*13ab0*/  ISETP.GE.AND P0, PT, R178, UR37, PT ;  /* 0x00000025b2007c0c */ /* 0x000fe4000bf06270 */
[----:B------:R-:W-:Y:S02]  /*13ac0*/  FSEL R44, R44, -INF , !P2 ;  /* 0xff8000002c2c7808 */ /* 0x000fe40005000000 */
[----:B------:R-:W-:Y:S02]  /*13ad0*/  FSEL R53, R121, -INF , !P1 ;  /* 0xff80000079357808 */ /* 0x000fe40004800000 */
[----:B------:R-:W-:-:S02]  /*13ae0*/  ISETP.GE.AND P2, PT, R9, UR37, PT ;  /* 0x0000002509007c0c */ /* 0x000fc4000bf46270 */
[----:B------:R-:W-:Y:S02]  /*13af0*/  ISETP.GE.AND P1, PT, R172, UR37, PT ;  /* 0x00000025ac007c0c */ /* 0x000fe4000bf26270 */
[----:B------:R-:W-:Y:S01]  /*13b00*/  FSEL R121, R122, -INF , !P0 ;  /* 0xff8000007a797808 */ /* 0x000fe20004000000 */
[----:B------:R-:W-:Y:S01]  /*13b10*/  VIADD R122, R2, 0x17 ;  /* 0x00000017027a7836 */ /* 0x000fe20000000000 */
        /* <DEDUP_REMOVED lines=13> */
[----:B------:R-:W-:Y:S01]  /*13bf0*/  FSEL R52, R120, -INF , !P2 ;  /* 0xff80000078347808 */ /* 0x000fe20005000000 */
[----:B------:R-:W-:Y:S01]  /*13c00*/  VIADD R120, R2, 0x13 ;  /* 0x0000001302787836 */ /* 0x000fe20000000000 */
        /* <DEDUP_REMOVED lines=12> */
[----:B------:R-:W-:Y:S02]  /*13cd0*/  FSEL R37, R37, -INF , P5 ;  /* 0xff80000025257808 */ /* 0x000fe40002800000 */
[----:B------:R-:W-:Y:S01]  /*13ce0*/  ISETP.GE.U32.AND P5, PT, R3, R4, PT ;  /* 0x000000040300720c */ /* 0x000fe20003fa6070 */
[----:B------:R-:W-:Y:S01]  /*13cf0*/  VIADD R4, R2, 0x7d ;  /* 0x0000007d02047836 */ /* 0x000fe20000000000 */
[----:B------:R-:W-:-:S02]  /*13d00*/  FSEL R128, R128, -INF , !P2 ;  /* 0xff80000080807808 */ /* 0x000fc40005000000 */
[----:B------:R-:W-:Y:S02]  /*13d10*/  FSEL R141, R141, -INF , !P1 ;  /* 0xff8000008d8d7808 */ /* 0x000fe40004800000 */
[----:B------:R-:W-:Y:S02]  /*13d20*/  FSEL R38, R38, -INF , P4 ;  /* 0xff80000026267808 */ /* 0x000fe40002000000 */
[----:B------:R-:W-:Y:S02]  /*13d30*/  ISETP.GE.AND P2, PT, R162, UR37, PT ;  /* 0x00000025a2007c0c */ /* 0x000fe4000bf46270 */
[----:B------:R-:W-:Y:S02]  /*13d40*/  ISETP.GE.AND P1, PT, R10, UR37, PT ;  /* 0x000000250a007c0c */ /* 0x000fe4000bf26270 */
[----:B------:R-:W-:Y:S01]  /*13d50*/  ISETP.GE.U32.AND P4, PT, R3, R0, PT ;  /* 0x000000000300720c */ /* 0x000fe20003f86070 */
[----:B------:R-:W-:Y:S01]  /*13d60*/  VIADD R0, R2, 0x7e ;  /* 0x0000007e02007836 */ /* 0x000fe20000000000 */
[----:B------:R-:W-:-:S02]  /*13d70*/  FSEL R142, R142, -INF , !P0 ;  /* 0xff8000008e8e7808 */ /* 0x000fc40004000000 */
[----:B------:R-:W-:Y:S02]  /*13d80*/  ISETP.GE.AND P0, PT, R8, UR37, PT ;  /* 0x0000002508007c0c */ /* 0x000fe4000bf06270 */
[----:B------:R-:W-:Y:S02]  /*13d90*/  FSEL R117, R132, -INF , !P2 ;  /* 0xff80000084757808 */ /* 0x000fe40005000000 */
[----:B------:R-:W-:Y:S02]  /*13da0*/  FSEL R145, R145, -INF , !P1 ;  /* 0xff80000091917808 */ /* 0x000fe40004800000 */
[----:B------:R-:W-:Y:S02]  /*13db0*/  ISETP.GE.AND P2, PT, R154, UR37, PT ;  /* 0x000000259a007c0c */ /* 0x000fe4000bf46270 */
[----:B------:R-:W-:Y:S02]  /*13dc0*/  ISETP.GE.AND P1, PT, R4, UR37, PT ;  /* 0x0000002504007c0c */ /* 0x000fe4000bf26270 */
[----:B------:R-:W-:-:S02]  /*13dd0*/  FSEL R146, R146, -INF , !P0 ;  /* 0xff80000092927808 */ /* 0x000fc40004000000 */
[----:B------:R-:W-:Y:S02]  /*13de0*/  ISETP.GE.AND P0, PT, R0, UR37, PT ;  /* 0x0000002500007c0c */ /* 0x000fe4000bf06270 */
[----:B------:R-:W-:Y:S02]  /*13df0*/  FSEL R136, R136, -INF , !P2 ;  /* 0xff80000088887808 */ /* 0x000fe40005000000 */
[----:B------:R-:W-:Y:S02]  /*13e00*/  FSEL R149, R149, -INF , !P1 ;  /* 0xff80000095957808 */ /* 0x000fe40004800000 */
[----:B------:R-:W-:Y:S02]  /*13e10*/  ISETP.GE.AND P2, PT, R20, UR37, PT ;  /* 0x0000002514007c0c */ /* 0x000fe4000bf46270 */
[----:B------:R-:W-:Y:S02]  /*13e20*/  ISETP.GE.U32.AND P1, PT, R3, R13, PT ;  /* 0x0000000d0300720c */ /* 0x000fe40003f26070 */
        /* <DEDUP_REMOVED lines=10> */
[----:B------:R-:W-:Y:S02]  /*13ed0*/  ISETP.GE.AND P0, PT, R173, UR37, PT ;  /* 0x00000025ad007c0c */ /* 0x000fe4000bf06270 */
[----:B------:R-:W-:Y:S02]  /*13ee0*/  FSEL R54, R148, -INF , !P2 ;  /* 0xff80000094367808 */ /* 0x000fe40005000000 */
[----:B------:R-:W-:-:S02]  /*13ef0*/  ISETP.GE.U32.AND P2, PT, R3, R169, PT ;  /* 0x000000a90300720c */ /* 0x000fc40003f46070 */
[----:B------:R-:W-:Y:S01]  /*13f00*/  FSEL R169, R95, -INF , !P3 ;  /* 0xff8000005fa97808 */ /* 0x000fe20005800000 */
[----:B------:R-:W-:Y:S01]  /*13f10*/  VIADD R95, R2, 0x1b ;  /* 0x0000001b025f7836 */ /* 0x000fe20000000000 */
[----:B------:R-:W-:Y:S02]  /*13f20*/  FSEL R99, R99, -INF , !P0 ;  /* 0xff80000063637808 */ /* 0x000fe40004000000 */
[----:B------:R-:W-:Y:S02]  /*13f30*/  ISETP.GE.AND P0, PT, R120, UR37, PT ;  /* 0x0000002578007c0c */ /* 0x000fe4000bf06270 */
[----:B------:R-:W-:Y:S02]  /*13f40*/  ISETP.GE.AND P3, PT, R124, UR37, PT ;  /* 0x000000257c007c0c */ /* 0x000fe4000bf66270 */
[----:B------:R-:W-:Y:S02]  /*13f50*/  FSEL R107, R107, -INF , !P0 ;  /* 0xff8000006b6b7808 */ /* 0x000fe40004000000 */
[----:B------:R-:W-:-:S02]  /*13f60*/  ISETP.GE.AND P0, PT, R95, UR37, PT ;  /* 0x000000255f007c0c */ /* 0x000fc4000bf06270 */
[----:B------:R-:W-:Y:S01]  /*13f70*/  FSEL R49, R165, -INF , P5 ;  /* 0xff800000a5317808 */ /* 0x000fe20002800000 */
[C---:B------:R-:W-:Y:S01]  /*13f80*/  VIADD R165, R2.reuse, 0x4f ;  /* 0x0000004f02a57836 */ /* 0x040fe20000000000 */
[----:B------:R-:W-:Y:S02]  /*13f90*/  FSEL R115, R115, -INF , !P0 ;  /* 0xff80000073737808 */ /* 0x000fe40004000000 */
[----:B------:R-:W-:Y:S01]  /*13fa0*/  ISETP.GE.U32.AND P0, PT, R3, R11, PT ;  /* 0x0000000b0300720c */ /* 0x000fe20003f06070 */
[C---:B------:R-:W-:Y:S01]  /*13fb0*/  VIADD R11, R2.reuse, 0x23 ;  /* 0x00000023020b7836 */ /* 0x040fe20000000000 */
[----:B------:R-:W-:Y:S02]  /*13fc0*/  FSEL R103, R103, -INF , !P3 ;  /* 0xff80000067677808 */ /* 0x000fe40005800000 */
[----:B------:R-:W-:Y:S01]  /*13fd0*/  ISETP.GE.U32.AND P5, PT, R3, R7, PT ;  /* 0x000000070300720c */ /* 0x000fe20003fa6070 */
[----:B------:R-:W-:Y:S01]  /*13fe0*/  VIADD R7, R2, 0x2b ;  /* 0x0000002b02077836 */ /* 0x000fe20000000000 */
[----:B------:R-:W-:-:S02]  /*13ff0*/  ISETP.GE.AND P3, PT, R122, UR37, PT ;  /* 0x000000257a007c0c */ /* 0x000fc4000bf66270 */
[----:B------:R-:W-:Y:S02]  /*14000*/  FSEL R41, R41, -INF , P5 ;  /* 0xff80000029297808 */ /* 0x000fe40002800000 */
[----:B------:R-:W-:Y:S02]  /*14010*/  FSEL R111, R111, -INF , !P3 ;  /* 0xff8000006f6f7808 */ /* 0x000fe40005800000 */
[----:B------:R-:W-:Y:S02]  /*14020*/  ISETP.GE.AND P5, PT, R11, UR37, PT ;  /* 0x000000250b007c0c */ /* 0x000fe4000bfa6270 */
        /* <DEDUP_REMOVED lines=8> */
[C---:B------:R-:W-:Y:S01]  /*140b0*/  ISETP.GE.U32.AND P3, PT, R3.reuse, R9, PT ;  /* 0x000000090300720c */ /* 0x040fe20003f66070 */
[C---:B------:R-:W-:Y:S01]  /*140c0*/  VIADD R9, R2.reuse, 0x27 ;  /* 0x0000002702097836 */ /* 0x040fe20000000000 */
[----:B------:R-:W-:Y:S01]  /*140d0*/  ISETP.GE.U32.AND P2, PT, R3, R188, PT ;  /* 0x000000bc0300720c */ /* 0x000fe20003f46070 */
[----:B------:R-:W-:Y:S01]  /*140e0*/  VIADD R188, R2, 0x2f ;  /* 0x0000002f02bc7836 */ /* 0x000fe20000000000 */
[----:B------:R-:W-:-:S02]  /*140f0*/  FSEL R42, R42, -INF , P0 ;  /* 0xff8000002a2a7808 */ /* 0x000fc40000000000 */
[----:B------:R-:W-:Y:S01]  /*14100*/  ISETP.GE.U32.AND P0, PT, R3, R184, PT ;  /* 0x000000b80300720c */ /* 0x000fe20003f06070 */
[----:B------:R-:W-:Y:S01]  /*14110*/  VIADD R184, R2, 0x3b ;  /* 0x0000003b02b87836 */ /* 0x000fe20000000000 */
[----:B------:R-:W-:Y:S02]  /*14120*/  FSEL R67, R67, -INF , !P5 ;  /* 0xff80000043437808 */ /* 0x000fe40006800000 */
[----:B------:R-:W-:Y:S02]  /*14130*/  ISETP.GE.AND P5, PT, R186, UR37, PT ;  /* 0x00000025ba007c0c */ /* 0x000fe4000bfa6270 */
[----:B------:R-:W-:Y:S02]  /*14140*/  FSEL R132, R155, -INF , P2 ;  /* 0xff8000009b847808 */ /* 0x000fe40001000000 */
[----:B------:R-:W-:Y:S02]  /*14150*/  FSEL R48, R167, -INF , P6 ;  /* 0xff800000a7307808 */ /* 0x000fe40003000000 */
[----:B------:R-:W-:Y:S01]  /*14160*/  ISETP.GE.U32.AND P2, PT, R3, R176, PT ;  /* 0x000000b00300720c */ /* 0x000fe20003f46070 */
[----:B------:R-:W-:Y:S01]  /*14170*/  VIADD R176, R2, 0x57 ;  /* 0x0000005702b07836 */ /* 0x000fe20000000000 */
[----:B------:R-:W-:-:S02]  /*14180*/  ISETP.GE.AND P6, PT, R9, UR37, PT ;  /* 0x0000002509007c0c */ /* 0x000fc4000bfc6270 */
[----:B------:R-:W-:Y:S02]  /*14190*/  FSEL R75, R75, -INF , !P5 ;  /* 0xff8000004b4b7808 */ /* 0x000fe40006800000 */
[----:B------:R-:W-:Y:S02]  /*141a0*/  FSEL R40, R40, -INF , P3 ;  /* 0xff80000028287808 */ /* 0x000fe40001800000 */
[----:B------:R-:W-:Y:S02]  /*141b0*/  ISETP.GE.AND P5, PT, R184, UR37, PT ;  /* 0x00000025b8007c0c */ /* 0x000fe4000bfa6270 */
[----:B------:R-:W-:Y:S02]  /*141c0*/  FSEL R50, R50, -INF , P2 ;  /* 0xff80000032327808 */ /* 0x000fe40001000000 */
[----:B------:R-:W-:Y:S01]  /*141d0*/  ISETP.GE.U32.AND P3, PT, R3, R182, PT ;  /* 0x000000b60300720c */ /* 0x000fe20003f66070 */
[----:B------:R-:W-:Y:S01]  /*141e0*/  VIADD R182, R2, 0x37 ;  /* 0x0000003702b67836 */ /* 0x000fe20000000000 */
[----:B------:R-:W-:-:S02]  /*141f0*/  FSEL R63, R63, -INF , !P6 ;  /* 0xff8000003f3f7808 */ /* 0x000fc40007000000 */
[----:B------:R-:W-:Y:S02]  /*14200*/  ISETP.GE.AND P2, PT, R185, UR37, PT ;  /* 0x00000025b9007c0c */ /* 0x000fe4000bf46270 */
[----:B------:R-:W-:Y:S02]  /*14210*/  ISETP.GE.AND P6, PT, R188, UR37, PT ;  /* 0x00000025bc007c0c */ /* 0x000fe4000bfc6270 */
[----:B------:R-:W-:Y:S02]  /*14220*/  FSEL R46, R163, -INF , P4 ;  /* 0xff800000a32e7808 */ /* 0x000fe40002000000 */
[----:B------:R-:W-:Y:S02]  /*14230*/  FSEL R83, R83, -INF , !P5 ;  /* 0xff80000053537808 */ /* 0x000fe40006800000 */
[C---:B------:R-:W-:Y:S01]  /*14240*/  ISETP.GE.U32.AND P4, PT, R3.reuse, R5, PT ;  /* 0x000000050300720c */ /* 0x040fe20003f86070 */
[C---:B------:R-:W-:Y:S01]  /*14250*/  VIADD R5, R2.reuse, 0x3f ;  /* 0x0000003f02057836 */ /* 0x040fe20000000000 */
[----:B------:R-:W-:Y:S01]  /*14260*/  ISETP.GE.U32.AND P5, PT, R3, R180, PT ;  /* 0x000000b40300720c */ /* 0x000fe20003fa6070 */
[----:B------:R-:W-:Y:S01]  /*14270*/  VIADD R180, R2, 0x53 ;  /* 0x0000005302b47836 */ /* 0x000fe20000000000 */
[----:B------:R-:W-:-:S02]  /*14280*/  FSEL R27, R27, -INF , !P2 ;  /* 0xff8000001b1b7808 */ /* 0x000fc40005000000 */
        /* <DEDUP_REMOVED lines=8> */
[----:B------:R-:W-:Y:S02]  /*14310*/  ISETP.GE.AND P2, PT, R180, UR37, PT ;  /* 0x00000025b4007c0c */ /* 0x000fe4000bf46270 */
[----:B------:R-:W-:Y:S02]  /*14320*/  ISETP.GE.AND P6, PT, R5, UR37, PT ;  /* 0x0000002505007c0c */ /* 0x000fe4000bfc6270 */
[----:B------:R-:W-:Y:S02]  /*14330*/  FSEL R163, R43, -INF , !P2 ;  /* 0xff8000002ba37808 */ /* 0x000fe40005000000 */
[----:B------:R-:W-:Y:S02]  /*14340*/  FSEL R87, R87, -INF , !P6 ;  /* 0xff80000057577808 */ /* 0x000fe40007000000 */
[----:B------:R-:W-:-:S02]  /*14350*/  FSEL R133, R153, -INF , P1 ;  /* 0xff80000099857808 */ /* 0x000fc40000800000 */
[----:B------:R-:W-:Y:S02]  /*14360*/  FSEL R148, R151, -INF , P0 ;  /* 0xff80000097947808 */ /* 0x000fe40000000000 */
[----:B------:R-:W-:Y:S02]  /*14370*/  ISETP.GE.AND P2, PT, R178, UR37, PT ;  /* 0x00000025b2007c0c */ /* 0x000fe4000bf46270 */
[C---:B------:R-:W-:Y:S02]  /*14380*/  ISETP.GE.U32.AND P1, PT, R3.reuse, R172, PT ;  /* 0x000000ac0300720c */ /* 0x040fe40003f26070 */
[----:B------:R-:W-:Y:S02]  /*14390*/  ISETP.GE.U32.AND P0, PT, R3, R170, PT ;  /* 0x000000aa0300720c */ /* 0x000fe40003f06070 */
[----:B------:R-:W-:Y:S02]  /*143a0*/  ISETP.GE.AND P6, PT, R183, UR37, PT ;  /* 0x00000025b7007c0c */ /* 0x000fe4000bfc6270 */
[----:B------:R-:W-:-:S02]  /*143b0*/  FSEL R52, R52, -INF , P3 ;  /* 0xff80000034347808 */ /* 0x000fc40001800000 */
[----:B------:R-:W-:Y:S02]  /*143c0*/  ISETP.GE.U32.AND P3, PT, R3, R168, PT ;  /* 0x000000a80300720c */ /* 0x000fe40003f66070 */
[----:B------:R-:W-:Y:S02]  /*143d0*/  FSEL R144, R121, -INF , P4 ;  /* 0xff80000079907808 */ /* 0x000fe40002000000 */
[----:B------:R-:W-:Y:S02]  /*143e0*/  FSEL R53, R53, -INF , P5 ;  /* 0xff80000035357808 */ /* 0x000fe40002800000 */
[----:B------:R-:W-:Y:S02]  /*143f0*/  FSEL R121, R51, -INF , !P2 ;  /* 0xff80000033797808 */ /* 0x000fe40005000000 */
[----:B------:R-:W-:Y:S02]  /*14400*/  ISETP.GE.U32.AND P5, PT, R3, R166, PT ;  /* 0x000000a60300720c */ /* 0x000fe40003fa6070 */
[----:B------:R-:W-:-:S02]  /*14410*/  FSEL R31, R31, -INF , !P6 ;  /* 0xff8000001f1f7808 */ /* 0x000fc40007000000 */
[----:B------:R-:W-:Y:S02]  /*14420*/  FSEL R51, R125, -INF , P1 ;  /* 0xff8000007d337808 */ /* 0x000fe40000800000 */
[----:B------:R-:W-:Y:S02]  /*14430*/  FSEL R172, R126, -INF , P0 ;  /* 0xff8000007eac7808 */ /* 0x000fe40000000000 */
[----:B------:R-:W-:Y:S02]  /*14440*/  ISETP.GE.U32.AND P4, PT, R3, R164, PT ;  /* 0x000000a40300720c */ /* 0x000fe40003f86070 */
[----:B------:R-:W-:Y:S02]  /*14450*/  ISETP.GE.AND P6, PT, R165, UR37, PT ;  /* 0x00000025a5007c0c */ /* 0x000fe4000bfc6270 */
[C---:B------:R-:W-:Y:S02]  /*14460*/  ISETP.GE.U32.AND P2, PT, R3.reuse, R162, PT ;  /* 0x000000a20300720c */ /* 0x040fe40003f46070 */
[----:B------:R-:W-:-:S02]  /*14470*/  ISETP.GE.U32.AND P1, PT, R3, R158, PT ;  /* 0x0000009e0300720c */ /* 0x000fc40003f26070 */
[C---:B------:R-:W-:Y:S02]  /*14480*/  ISETP.GE.U32.AND P0, PT, R3.reuse, R156, PT ;  /* 0x0000009c0300720c */ /* 0x040fe40003f06070 */
[----:B------:R-:W-:Y:S02]  /*14490*/  FSEL R158, R128, -INF , P3 ;  /* 0xff800000809e7808 */ /* 0x000fe40001800000 */
[----:B------:R-:W-:Y:S02]  /*144a0*/  ISETP.GE.U32.AND P3, PT, R3, R154, PT ;  /* 0x0000009a0300720c */ /* 0x000fe40003f66070 */
[----:B------:R-:W-:Y:S02]  /*144b0*/  FSEL R159, R129, -INF , P5 ;  /* 0xff800000819f7808 */ /* 0x000fe40002800000 */
[----:B------:R-:W-:Y:S02]  /*144c0*/  FSEL R39, R39, -INF , !P6 ;  /* 0xff80000027277808 */ /* 0x000fe40007000000 */
[----:B------:R-:W-:-:S02]  /*144d0*/  ISETP.GE.U32.AND P5, PT, R3, R152, PT ;  /* 0x000000980300720c */ /* 0x000fc40003fa6070 */
[----:B------:R-:W-:Y:S02]  /*144e0*/  FSEL R170, R130, -INF , P4 ;  /* 0xff80000082aa7808 */ /* 0x000fe40002000000 */
[----:B------:R-:W-:Y:S02]  /*144f0*/  FSEL R156, R117, -INF , P2 ;  /* 0xff800000759c7808 */ /* 0x000fe40001000000 */
[----:B------:R-:W-:Y:S02]  /*14500*/  FSEL R168, R134, -INF , P0 ;  /* 0xff80000086a87808 */ /* 0x000fe40000000000 */
[----:B------:R-:W-:Y:S02]  /*14510*/  ISETP.GE.AND P6, PT, R176, UR37, PT ;  /* 0x00000025b0007c0c */ /* 0x000fe4000bfc6270 */
[C---:B------:R-:W-:Y:S02]  /*14520*/  ISETP.GE.U32.AND P4, PT, R3.reuse, R118, PT ;  /* 0x000000760300720c */ /* 0x040fe40003f86070 */
[----:B------:R-:W-:-:S02]  /*14530*/  ISETP.GE.U32.AND P2, PT, R3, R20, PT ;  /* 0x000000140300720c */ /* 0x000fc40003f46070 */
[----:B------:R-:W-:Y:S02]  /*14540*/  FSEL R157, R157, -INF , P1 ;  /* 0xff8000009d9d7808 */ /* 0x000fe40000800000 */
[C---:B------:R-:W-:Y:S02]  /*14550*/  ISETP.GE.U32.AND P0, PT, R3.reuse, R14, PT ;  /* 0x0000000e0300720c */ /* 0x040fe40003f06070 */
[C---:B------:R-:W-:Y:S02]  /*14560*/  ISETP.GE.U32.AND P1, PT, R3.reuse, R18, PT ;  /* 0x000000120300720c */ /* 0x040fe40003f26070 */
[----:B------:R-:W-:Y:S02]  /*14570*/  FSEL R154, R136, -INF , P3 ;  /* 0xff800000889a7808 */ /* 0x000fe40001800000 */
[----:B------:R-:W-:Y:S02]  /*14580*/  ISETP.GE.U32.AND P3, PT, R3, R12, PT ;  /* 0x0000000c0300720c */ /* 0x000fe40003f66070 */
[----:B------:R-:W-:-:S02]  /*14590*/  FSEL R155, R137, -INF , P5 ;  /* 0xff800000899b7808 */ /* 0x000fc40002800000 */
[----:B------:R-:W-:Y:S02]  /*145a0*/  FSEL R43, R47, -INF , !P6 ;  /* 0xff8000002f2b7808 */ /* 0x000fe40007000000 */
[----:B------:R-:W-:Y:S02]  /*145b0*/  ISETP.GE.U32.AND P5, PT, R3, R10, PT ;  /* 0x0000000a0300720c */ /* 0x000fe40003fa6070 */
[----:B------:R-:W-:Y:S02]  /*145c0*/  FSEL R166, R138, -INF , P4 ;  /* 0xff8000008aa67808 */ /* 0x000fe40002000000 */
[----:B------:R-:W-:Y:S02]  /*145d0*/  FSEL R152, R21, -INF , P2 ;  /* 0xff80000015987808 */ /* 0x000fe40001000000 */
[----:B------:R-:W-:Y:S02]  /*145e0*/  FSEL R164, R142, -INF , P0 ;  /* 0xff8000008ea47808 */ /* 0x000fe40000000000 */
[----:B------:R-:W-:-:S02]  /*145f0*/  ISETP.GE.AND P6, PT, R179, UR37, PT ;  /* 0x00000025b3007c0c */ /* 0x000fc4000bfc6270 */
[C---:B------:R-:W-:Y:S02]  /*14600*/  ISETP.GE.U32.AND P4, PT, R3.reuse, R8, PT ;  /* 0x000000080300720c */ /* 0x040fe40003f86070 */
[----:B------:R-:W-:Y:S02]  /*14610*/  ISETP.GE.U32.AND P2, PT, R3, R6, PT ;  /* 0x000000060300720c */ /* 0x000fe40003f46070 */
[----:B------:R-:W-:Y:S02]  /*14620*/  FSEL R153, R141, -INF , P1 ;  /* 0xff8000008d997808 */ /* 0x000fe40000800000 */
[C---:B------:R-:W-:Y:S01]  /*14630*/  ISETP.GE.U32.AND P0, PT, R3.reuse, R0, PT ;  /* 0x000000000300720c */ /* 0x040fe20003f06070 */
[C---:B------:R-:W-:Y:S01]  /*14640*/  VIADD R0, R2.reuse, 0x67 ;  /* 0x0000006702007836 */ /* 0x040fe20000000000 */
[----:B------:R-:W-:Y:S01]  /*14650*/  ISETP.GE.U32.AND P1, PT, R3, R4, PT ;  /* 0x000000040300720c */ /* 0x000fe20003f26070 */
[----:B------:R-:W-:Y:S01]  /*14660*/  VIADD R4, R2, 0x63 ;  /* 0x0000006302047836 */ /* 0x000fe20000000000 */
[----:B------:R-:W-:-:S02]  /*14670*/  FSEL R150, R15, -INF , P3 ;  /* 0xff8000000f967808 */ /* 0x000fc40001800000 */
[----:B------:R-:W-:Y:S02]  /*14680*/  ISETP.GE.U32.AND P3, PT, R3, R177, PT ;  /* 0x000000b10300720c */ /* 0x000fe40003f66070 */
[----:B------:R-:W-:Y:S02]  /*14690*/  FSEL R151, R145, -INF , P5 ;  /* 0xff80000091977808 */ /* 0x000fe40002800000 */
[----:B------:R-:W-:Y:S02]  /*146a0*/  FSEL R167, R55, -INF , !P6 ;  /* 0xff80000037a77808 */ /* 0x000fe40007000000 */
[----:B------:R-:W-:Y:S02]  /*146b0*/  ISETP.GE.U32.AND P5, PT, R3, R175, PT ;  /* 0x000000af0300720c */ /* 0x000fe40003fa6070 */
[----:B------:R-:W-:Y:S02]  /*146c0*/  FSEL R162, R146, -INF , P4 ;  /* 0xff80000092a27808 */ /* 0x000fe40002000000 */
[----:B------:R-:W-:-:S02]  /*146d0*/  FSEL R54, R54, -INF , P2 ;  /* 0xff80000036367808 */ /* 0x000fc40001000000 */
[----:B------:R-:W-:Y:S02]  /*146e0*/  FSEL R18, R13, -INF , P0 ;  /* 0xff8000000d127808 */ /* 0x000fe40000000000 */
[C---:B------:R-:W-:Y:S02]  /*146f0*/  ISETP.GE.U32.AND P4, PT, R3.reuse, R173, PT ;  /* 0x000000ad0300720c */ /* 0x040fe40003f86070 */
[----:B------:R-:W-:Y:S02]  /*14700*/  ISETP.GE.U32.AND P2, PT, R3, R2, PT ;  /* 0x000000020300720c */ /* 0x000fe40003f46070 */
[----:B------:R-:W-:Y:S02]  /*14710*/  FSEL R55, R149, -INF , P1 ;  /* 0xff80000095377808 */ /* 0x000fe40000800000 */
[C---:B------:R-:W-:Y:S02]  /*14720*/  ISETP.GE.U32.AND P0, PT, R3.reuse, R124, PT ;  /* 0x0000007c0300720c */ /* 0x040fe40003f06070 */
[----:B------:R-:W-:-:S02]  /*14730*/  ISETP.GT.U32.AND P1, PT, R3, R2, PT ;  /* 0x000000020300720c */ /* 0x000fc40003f24070 */
[----:B------:R-:W-:Y:S02]  /*14740*/  FSEL R91, R91, -INF , P3 ;  /* 0xff8000005b5b7808 */ /* 0x000fe40001800000 */
[----:B------:R-:W-:Y:S02]  /*14750*/  ISETP.GE.U32.AND P3, PT, R3, R95, PT ;  /* 0x0000005f0300720c */ /* 0x000fe40003f66070 */
[----:B------:R-:W-:Y:S02]  /*14760*/  FSEL R95, R169, -INF , P5 ;  /* 0xff800000a95f7808 */ /* 0x000fe40002800000 */
[----:B------:R-:W-:Y:S02]  /*14770*/  FSEL R88, R88, -INF , P2 ;  /* 0xff80000058587808 */ /* 0x000fe40001000000 */
[----:B------:R-:W-:Y:S02]  /*14780*/  ISETP.GE.U32.AND P5, PT, R3, R171, PT ;  /* 0x000000ab0300720c */ /* 0x000fe40003fa6070 */
[----:B------:R-:W-:-:S02]  /*14790*/  FSEL R99, R99, -INF , P4 ;  /* 0xff80000063637808 */ /* 0x000fc40002000000 */
[----:B------:R-:W-:Y:S02]  /*147a0*/  FSEL R103, R103, -INF , P0 ;  /* 0xff80000067677808 */ /* 0x000fe40000000000 */
[----:B------:R-:W-:Y:S02]  /*147b0*/  ISETP.GE.U32.AND P2, PT, R3, R120, PT ;  /* 0x000000780300720c */ /* 0x000fe40003f46070 */
[----:B------:R-:W-:Y:S02]  /*147c0*/  FSEL R89, R89, -INF , P1 ;  /* 0xff80000059597808 */ /* 0x000fe40000800000 */
[C---:B------:R-:W-:Y:S02]  /*147d0*/  ISETP.GE.U32.AND P4, PT, R3.reuse, R11, PT ;  /* 0x0000000b0300720c */ /* 0x040fe40003f86070 */
[C---:B------:R-:W-:Y:S02]  /*147e0*/  ISETP.GE.U32.AND P0, PT, R3.reuse, R9, PT ;  /* 0x000000090300720c */ /* 0x040fe40003f06070 */
[----:B------:R-:W-:-:S02]  /*147f0*/  ISETP.GE.U32.AND P1, PT, R3, R122, PT ;  /* 0x0000007a0300720c */ /* 0x000fc40003f26070 */
[----:B------:R-:W-:Y:S02]  /*14800*/  FSEL R115, R115, -INF , P3 ;  /* 0xff80000073737808 */ /* 0x000fe40001800000 */
[----:B------:R-:W-:Y:S02]  /*14810*/  FSEL R117, R119, -INF , P5 ;  /* 0xff80000077757808 */ /* 0x000fe40002800000 */
[----:B------:R-:W-:Y:S02]  /*14820*/  FSEL R107, R107, -INF , P2 ;  /* 0xff8000006b6b7808 */ /* 0x000fe40001000000 */
[C---:B------:R-:W-:Y:S02]  /*14830*/  ISETP.GE.U32.AND P3, PT, R3.reuse, R186, PT ;  /* 0x000000ba0300720c */ /* 0x040fe40003f66070 */
        /* <DEDUP_REMOVED lines=23> */
[----:B------:R-:W-:Y:S02]  /*149b0*/  ISETP.GE.AND P3, PT, R4, UR37, PT ;  /* 0x0000002504007c0c */ /* 0x000fe4000bf66270 */
[----:B------:R-:W-:Y:S01]  /*149c0*/  ISETP.GE.U32.AND P5, PT, R3, R4, PT ;  /* 0x000000040300720c */ /* 0x000fe20003fa6070 */
[----:B------:R-:W-:Y:S01]  /*149d0*/  VIADD R4, R2, 0x6b ;  /* 0x0000006b02047836 */ /* 0x000fe20000000000 */
[----:B------:R-:W-:-:S02]  /*149e0*/  FSEL R47, R163, -INF , P4 ;  /* 0xff800000a32f7808 */ /* 0x000fc40002000000 */
[----:B------:R-:W-:Y:S02]  /*149f0*/  FSEL R43, R43, -INF , P0 ;  /* 0xff8000002b2b7808 */ /* 0x000fe40000000000 */
[----:B------:R-:W-:Y:S02]  /*14a00*/  ISETP.GE.U32.AND P2, PT, R3, R178, PT ;  /* 0x000000b20300720c */ /* 0x000fe40003f46070 */
[----:B------:R-:W-:Y:S02]  /*14a10*/  FSEL R31, R31, -INF , P1 ;  /* 0xff8000001f1f7808 */ /* 0x000fe40000800000 */
[----:B------:R-:W-:Y:S02]  /*14a20*/  ISETP.GE.AND P4, PT, R0, UR37, PT ;  /* 0x0000002500007c0c */ /* 0x000fe4000bf86270 */
[C---:B------:R-:W-:Y:S01]  /*14a30*/  ISETP.GE.U32.AND P0, PT, R3.reuse, R0, PT ;  /* 0x000000000300720c */ /* 0x040fe20003f06070 */
[----:B------:R-:W-:Y:S01]  /*14a40*/  VIADD R0, R2, 0x6f ;  /* 0x0000006f02007836 */ /* 0x000fe20000000000 */
[----:B------:R-:W-:-:S02]  /*14a50*/  ISETP.GE.U32.AND P1, PT, R3, R179, PT ;  /* 0x000000b30300720c */ /* 0x000fc40003f26070 */
        /* <DEDUP_REMOVED lines=15> */
[----:B------:R-:W-:Y:S02]  /*14b50*/  ISETP.GE.AND P2, PT, R0, UR37, PT ;  /* 0x0000002500007c0c */ /* 0x000fe4000bf46270 */
[----:B------:R-:W-:Y:S02]  /*14b60*/  FSEL R135, R135, -INF , !P1 ;  /* 0xff80000087877808 */ /* 0x000fe40004800000 */
[----:B------:R-:W-:Y:S02]  /*14b70*/  FSEL R139, R139, -INF , !P5 ;  /* 0xff8000008b8b7808 */ /* 0x000fe40006800000 */
[----:B------:R-:W-:Y:S02]  /*14b80*/  FSEL R143, R143, -INF , !P2 ;  /* 0xff8000008f8f7808 */ /* 0x000fe40005000000 */
[----:B------:R-:W-:Y:S02]  /*14b90*/  ISETP.GE.AND P1, PT, R4, UR37, PT ;  /* 0x0000002504007c0c */ /* 0x000fe4000bf26270 */
[----:B------:R-:W-:-:S02]  /*14ba0*/  ISETP.GE.U32.AND P5, PT, R3, R0, PT ;  /* 0x000000000300720c */ /* 0x000fc40003fa6070 */
[----:B------:R-:W-:Y:S02]  /*14bb0*/  ISETP.GE.U32.AND P2, PT, R3, R4, PT ;  /* 0x000000040300720c */ /* 0x000fe40003f46070 */
[C---:B------:R-:W-:Y:S02]  /*14bc0*/  FMNMX3 R5, R17.reuse, R88, R22, !PT ;  /* 0x0000005811057276 */ /* 0x040fe40007800016 */
[C---:B------:R-:W-:Y:S02]  /*14bd0*/  FMNMX3 R4, R17.reuse, R89, R23, !PT ;  /* 0x0000005911047276 */ /* 0x040fe40007800017 */
        /* <DEDUP_REMOVED lines=45> */
[----:B------:R-:W-:Y:S02]  /*14eb0*/  FSEL R173, R127, -INF , P0 ;  /* 0xff8000007fad7808 */ /* 0x000fe40000000000 */
[----:B------:R-:W-:Y:S02]  /*14ec0*/  FMNMX3 R0, R0, R141, R149, !PT ;  /* 0x0000008d00007276 */ /* 0x000fe40007800095 */
[----:B------:R-:W-:Y:S02]  /*14ed0*/  FMNMX3 R5, R5, R52, R50, !PT ;  /* 0x0000003405057276 */ /* 0x000fe40007800032 */
[----:B------:R-:W-:Y:S02]  /*14ee0*/  FMNMX3 R4, R4, R53, R51, !PT ;  /* 0x0000003504047276 */ /* 0x000fe40007800033 */
[----:B------:R-:W-:Y:S02]  /*14ef0*/  FMNMX3 R3, R3, R144, R172, !PT ;  /* 0x0000009003037276 */ /* 0x000fe400078000ac */
[----:B------:R-:W-:-:S02]  /*14f00*/  FSEL R171, R131, -INF , P6 ;  /* 0xff80000083ab7808 */ /* 0x000fc40003000000 */
[----:B------:R-:W-:Y:S02]  /*14f10*/  FSEL R169, R135, -INF , P3 ;  /* 0xff80000087a97808 */ /* 0x000fe40001800000 */
[----:B------:R-:W-:Y:S02]  /*14f20*/  FMNMX3 R0, R0, R145, R173, !PT ;  /* 0x0000009100007276 */ /* 0x000fe400078000ad */
[----:B------:R-:W-:Y:S02]  /*14f30*/  FMNMX3 R5, R5, R158, R156, !PT ;  /* 0x0000009e05057276 */ /* 0x000fe4000780009c */
[----:B------:R-:W-:Y:S02]  /*14f40*/  FMNMX3 R4, R4, R159, R157, !PT ;  /* 0x0000009f04047276 */ /* 0x000fe4000780009d */
[----:B------:R-:W-:Y:S02]  /*14f50*/  FMNMX3 R3, R3, R170, R168, !PT ;  /* 0x000000aa03037276 */ /* 0x000fe400078000a8 */
[----:B------:R-:W-:-:S02]  /*14f60*/  FSEL R147, R147, -INF , !P1 ;  /* 0xff80000093937808 */ /* 0x000fc40004800000 */
[----:B------:R-:W-:Y:S02]  /*14f70*/  FSEL R167, R139, -INF , P4 ;  /* 0xff8000008ba77808 */ /* 0x000fe40002000000 */
[----:B------:R-:W-:Y:S02]  /*14f80*/  FSEL R165, R143, -INF , P5 ;  /* 0xff8000008fa57808 */ /* 0x000fe40002800000 */
        /* <DEDUP_REMOVED lines=9> */
[----:B------:R-:W-:-:S02]  /*15020*/  FMNMX3 R0, R0, R163, R19, !PT ;  /* 0x000000a300007276 */ /* 0x000fc40007800013 */
[----:B------:R-:W-:Y:S02]  /*15030*/  FMNMX3 R3, R5, R4, R3, !PT ;  /* 0x0000000405037276 */ /* 0x000fe40007800003 */
[----:B------:R-:W-:Y:S02]  /*15040*/  ISETP.NE.AND P0, PT, R161, R174, PT ;  /* 0x000000aea100720c */ /* 0x000fe40003f05270 */
[----:B------:R-:W-:-:S04]  /*15050*/  FMNMX R187, R0, R3, !PT ;  /* 0x0000000300bb7209 */ /* 0x000fc80007800000 */
[C---:B------:R-:W-:Y:S01]  /*15060*/  FSETP.NEU.AND P1, PT, R187.reuse, -INF , PT ;  /* 0xff800000bb00780b */ /* 0x040fe20003f2d000 */
[----:B------:R1:W-:Y:S03]  /*15070*/  STL [R1+0x6c], R187 ;  /* 0x00006cbb01007387 */ /* 0x0003e60000100800 */
[----:B------:R-:W-:-:S03]  /*15080*/  FSEL R119, R187, RZ, P1 ;  /* 0x000000ffbb777208 */ /* 0x000fc60000800000 */
        /* <DEDUP_REMOVED lines=17> */
.L_x_264:
[----:B------:R-:W-:Y:S05]  /*151a0*/  WARPSYNC.ALL ;  /* 0x0000000000007948 */ /* 0x000fea0003800000 */
[----:B------:R-:W-:Y:S01]  /*151b0*/  R2UR UR4, R160 ;  /* 0x00000000a00472ca */ /* 0x000fe200000e0000 */
[----:B------:R-:W-:Y:S01]  /*151c0*/  IMAD.MOV.U32 R118, RZ, RZ, R17 ;  /* 0x000000ffff767224 */ /* 0x000fe200078e0011 */
[----:B------:R-:W-:-:S11]  /*151d0*/  ISETP.NE.AND P0, PT, RZ, UR46, PT ;  /* 0x0000002eff007c0c */ /* 0x000fd6000bf05270 */
[----:B------:R3:W-:Y:S02]  /*151e0*/  STTM.x2 tmem[UR4], R118 ;  /* 0x00000076000079ed */ /* 0x0007e400080c0004 */
[----:B------:R-:W-:Y:S05]  /*151f0*/  @P0 BRA `(.L_x_265) ;  /* 0x0000000000040947 */ /* 0x000fea0003800000 */
[----:B------:R-:W-:Y:S05]  /*15200*/  BPT.TRAP 0x1 ;  /* 0x000000040000795c */ /* 0x000fea0000300000 */
.L_x_265:
[----:B------:R-:W-:Y:S01]  /*15210*/  UISETP.NE.AND UP0, UPT, UR55, URZ, UPT ;  /* 0x000000ff3700728c */ /* 0x000fe2000bf05270 */
[----:B------:R-:W-:Y:S01]  /*15220*/  MOV R3, UR54 ;  /* 0x0000003600037c02 */ /* 0x000fe20008000f00 */
[----:B------:R-:W-:Y:S01]  /*15230*/  UIADD3 UR4, UPT, UPT, UR38, 0x14080, URZ ;  /* 0x0001408026047890 */ /* 0x000fe2000fffe0ff */
[----:B------:R-:W-:Y:S02]  /*15240*/  MOV R4, UR45 ;  /* 0x0000002d00047c02 */ /* 0x000fe40008000f00 */
[----:B------:R-:W-:Y:S02]  /*15250*/  SHF.L.U32 R3, R3, 0x1f, RZ ;  /* 0x0000001f03037819 */ /* 0x000fe400000006ff */
[----:B------:R-:W-:-:S04]  /*15260*/  FSETP.NEU.AND P0, PT, R187, -INF , PT ;  /* 0xff800000bb00780b */ /* 0x000fc80003f0d000 */
[----:B------:R-:W-:Y:S01]  /*15270*/  @UP0 UIADD3 UR4, UPT, UPT, UR38, 0x14070, URZ ;  /* 0x0001407026040890 */ /* 0x000fe2000fffe0ff */
[----:B------:R-:W-:Y:S01]  /*15280*/  FSEL R0, R187, RZ, P0 ;  /* 0x000000ffbb007208 */ /* 0x000fe20000000000 */
[----:B------:R-:W-:-:S04]  /*15290*/  USEL UR38, UR52, UR49, UP0 ;  /* 0x0000003134267287 */ /* 0x000fc80008000000 */
[----:B------:R-:W-:Y:S01]  /*152a0*/  FMUL R0, R0, -UR36 ;  /* 0x8000002400007c20 */ /* 0x000fe20008400000 */
[----:B------:R-:W-:Y:S02]  /*152b0*/  ULOP3.LUT UR38, UR38, 0x1, URZ, 0x3c, !UPT ;  /* 0x0000000126267892 */ /* 0x000fe4000f8e3cff */
[----:B------:R-:W-:Y:S01]  /*152c0*/  SYNCS.ARRIVE.TRANS64.A1T0 RZ, [UR4], RZ ;  /* 0x000000ffffff79a7 */ /* 0x000fe20008100004 */
[--C-:B------:R-:W-:Y:S02]  /*152d0*/  FFMA2 R88, R88.F32x2.HI_LO, UR36.F32, R0.reuse.F32 ;  /* 0x0000002458587c49 */ /* 0x100fe40009200000 */
[--C-:B------:R-:W-:Y:S02]  /*152e0*/  FFMA2 R90, R90.F32x2.HI_LO, UR36.F32, R0.reuse.F32 ;  /* 0x000000245a5a7c49 */ /* 0x100fe40009200000 */
[--C-:B------:R-:W-:Y:S01]  /*152f0*/  FFMA2 R22, R22.F32x2.HI_LO, UR36.F32, R0.reuse.F32 ;  /* 0x0000002416167c49 */ /* 0x100fe20009200000 */
[----:B------:R-:W-:Y:S01]  /*15300*/  FSETP.GEU.AND P4, PT, R88, -126, PT ;  /* 0xc2fc00005800780b */ /* 0x000fe20003f8e000 */
[----:B------:R-:W-:Y:S01]  /*15310*/  FFMA2 R6, R94.F32x2.HI_LO, UR36.F32, R0.F32 ;  /* 0x000000245e067c49 */ /* 0x000fe20009200000 */
[----:B------:R-:W4:Y:S01]  /*15320*/  SYNCS.PHASECHK.TRANS64.TRYWAIT P5, [R4+UR42+0x140d0], R3 ;  /* 0x0140d003040075a7 */ /* 0x000f2200080a112a */
[----:B------:R-:W-:-:S02]  /*15330*/  FSETP.GEU.AND P3, PT, R89, -126, PT ;  /* 0xc2fc00005900780b */ /* 0x000fc40003f6e000 */
[----:B------:R-:W-:Y:S02]  /*15340*/  FSETP.GEU.AND P2, PT, R90, -126, PT ;  /* 0xc2fc00005a00780b */ /* 0x000fe40003f4e000 */
[----:B------:R-:W-:Y:S02]  /*15350*/  FSETP.GEU.AND P1, PT, R91, -126, PT ;  /* 0xc2fc00005b00780b */ /* 0x000fe40003f2e000 */
[----:B------:R-:W-:Y:S02]  /*15360*/  FSETP.GEU.AND P0, PT, R22, -126, PT ;  /* 0xc2fc00001600780b */ /* 0x000fe40003f0e000 */
[----:B------:R-:W-:Y:S02]  /*15370*/  FSETP.GEU.AND P6, PT, R23, -126, PT ;  /* 0xc2fc00001700780b */ /* 0x000fe40003fce000 */
[----:B------:R-:W-:-:S03]  /*15380*/  @!P4 FMUL R88, R88, 0.5 ;  /* 0x3f0000005858c820 */ /* 0x000fc60000400000 */
[----:B------:R-:W-:Y:S02]  /*15390*/  @!P3 FMUL R89, R89, 0.5 ;  /* 0x3f0000005959b820 */ /* 0x000fe40000400000 */
[----:B------:R-:W-:Y:S01]  /*153a0*/  @!P2 FMUL R90, R90, 0.5 ;  /* 0x3f0000005a5aa820 */ /* 0x000fe20000400000 */
[----:B------:R-:W1:Y:S01]  /*153b0*/  MUFU.EX2 R88, R88 ;  /* 0x0000005800587308 */ /* 0x000e620000000800 */
[----:B------:R-:W-:-:S07]  /*153c0*/  @!P1 FMUL R91, R91, 0.5 ;  /* 0x3f0000005b5b9820 */ /* 0x000fce0000400000 */
[----:B------:R-:W1:Y:S08]  /*153d0*/  MUFU.EX2 R89, R89 ;  /* 0x0000005900597308 */ /* 0x000e700000000800 */
[----:B------:R-:W1:Y:S08]  /*153e0*/  MUFU.EX2 R90, R90 ;  /* 0x0000005a005a7308 */ /* 0x000e700000000800 */
[----:B------:R-:W1:Y:S02]  /*153f0*/  MUFU.EX2 R91, R91 ;  /* 0x0000005b005b7308 */ /* 0x000e640000000800 */
[----:B-1--4-:R-:W-:Y:S05]  /*15400*/  @!P5 BRA `(.L_x_266) ;  /* 0x0000006c0028d947 */ /* 0x012fea0003800000 */
.L_x_426:
[--C-:B------:R-:W-:Y:S01]  /*15410*/  FFMA2 R94, R92.F32x2.HI_LO, UR36.F32, R0.reuse.F32 ;  /* 0x000000245c5e7c49 */ /* 0x100fe20009200000 */
[----:B------:R-:W-:Y:S01]  /*15420*/  FSETP.GEU.AND P5, PT, R6, -126, PT ;  /* 0xc2fc00000600780b */ /* 0x000fe20003fae000 */
[----:B------:R-:W-:Y:S01]  /*15430*/  @!P2 FMUL R90, R90, R90 ;  /* 0x0000005a5a5aa220 */ /* 0x000fe20000400000 */
[----:B------:R-:W-:Y:S01]  /*15440*/  @!P0 FMUL R22, R22, 0.5 ;  /* 0x3f00000016168820 */ /* 0x000fe20000400000 */
[----:B------:R-:W-:Y:S01]  /*15450*/  @!P3 FMUL R89, R89, R89 ;  /* 0x000000595959b220 */ /* 0x000fe20000400000 */
[----:B------:R-:W-:Y:S01]  /*15460*/  FSETP.GEU.AND P2, PT, R95, -126, PT ;  /* 0xc2fc00005f00780b */ /* 0x000fe20003f4e000 */
[--C-:B-1----:R-:W-:Y:S01]  /*15470*/  FFMA2 R4, R98.F32x2.HI_LO, UR36.F32, R0.reuse.F32 ;  /* 0x0000002462047c49 */ /* 0x102fe20009200000 */
[----:B------:R-:W-:Y:S01]  /*15480*/  FSETP.GEU.AND P3, PT, R94, -126, PT ;  /* 0xc2fc00005e00780b */ /* 0x000fe20003f6e000 */
[----:B------:R-:W-:Y:S01]  /*15490*/  @!P4 FMUL R88, R88, R88 ;  /* 0x000000585858c220 */ /* 0x000fe20000400000 */
[----:B------:R-:W-:Y:S01]  /*154a0*/  FSETP.GEU.AND P4, PT, R7, -126, PT ;  /* 0xc2fc00000700780b */ /* 0x000fe20003f8e000 */
[----:B------:R-:W1:Y:S01]  /*154b0*/  MUFU.EX2 R22, R22 ;  /* 0x0000001600167308 */ /* 0x000e620000000800 */
[----:B------:R-:W-:Y:S01]  /*154c0*/  @!P1 FMUL R91, R91, R91 ;  /* 0x0000005b5b5b9220 */ /* 0x000fe20000400000 */
[----:B------:R-:W-:Y:S01]  /*154d0*/  FSETP.GEU.AND P1, PT, R4, -126, PT ;  /* 0xc2fc00000400780b */ /* 0x000fe20003f2e000 */
[--C-:B------:R-:W-:Y:S01]  /*154e0*/  FFMA2 R98, R96.F32x2.HI_LO, UR36.F32, R0.reuse.F32 ;  /* 0x0000002460627c49 */ /* 0x100fe20009200000 */
[----:B------:R-:W-:Y:S01]  /*154f0*/  USHF.R.U32.HI UR4, URZ, 0x15, UR43 ;  /* 0x00000015ff047899 */ /* 0x000fe2000801162b */
[----:B------:R-:W-:Y:S01]  /*15500*/  @!P5 FMUL R6, R6, 0.5 ;  /* 0x3f0000000606d820 */ /* 0x000fe20000400000 */
[----:B------:R-:W-:Y:S01]  /*15510*/  @!P6 FMUL R23, R23, 0.5 ;  /* 0x3f0000001717e820 */ /* 0x000fe20000400000 */
[--C-:B------:R-:W-:Y:S01]  /*15520*/  FFMA2 R116, R116.F32x2.HI_LO, UR36.F32, R0.reuse.F32 ;  /* 0x0000002474747c49 */ /* 0x100fe20009200000 */
[----:B------:R-:W-:Y:S01]  /*15530*/  UISETP.NE.AND UP0, UPT, UR55, URZ, UPT ;  /* 0x000000ff3700728c */ /* 0x000fe2000bf05270 */
[----:B------:R-:W-:Y:S01]  /*15540*/  @!P2 FMUL R95, R95, 0.5 ;  /* 0x3f0000005f5fa820 */ /* 0x000fe20000400000 */
[----:B------:R-:W-:Y:S01]  /*15550*/  @!P3 FMUL R94, R94, 0.5 ;  /* 0x3f0000005e5eb820 */ /* 0x000fe20000400000 */
[----:B------:R-:W4:Y:S01]  /*15560*/  MUFU.EX2 R92, R6 ;  /* 0x00000006005c7308 */ /* 0x000f220000000800 */
[----:B------:R-:W-:Y:S01]  /*15570*/  @!P4 FMUL R7, R7, 0.5 ;  /* 0x3f0000000707c820 */ /* 0x000fe20000400000 */
[--C-:B------:R-:W-:Y:S01]  /*15580*/  FFMA2 R56, R56.F32x2.HI_LO, UR36.F32, R0.reuse.F32 ;  /* 0x0000002438387c49 */ /* 0x100fe20009200000 */
[----:B------:R-:W-:Y:S01]  /*15590*/  USEL UR52, UR38, UR52, UP0 ;  /* 0x0000003426347287 */ /* 0x000fe20008000000 */
[----:B------:R-:W-:Y:S01]  /*155a0*/  @!P1 FMUL R4, R4, 0.5 ;  /* 0x3f00000004049820 */ /* 0x000fe20000400000 */
[--C-:B------:R-:W-:Y:S01]  /*155b0*/  FFMA2 R60, R60.F32x2.HI_LO, UR36.F32, R0.reuse.F32 ;  /* 0x000000243c3c7c49 */ /* 0x100fe20009200000 */
[----:B------:R-:W-:Y:S01]  /*155c0*/  USEL UR49, UR49, UR38, UP0 ;  /* 0x0000002631317287 */ /* 0x000fe20008000000 */
[----:B-1----:R-:W-:Y:S01]  /*155d0*/  @!P0 FMUL R22, R22, R22 ;  /* 0x0000001616168220 */ /* 0x002fe20000400000 */
[----:B------:R-:W1:Y:S01]  /*155e0*/  MUFU.EX2 R95, R95 ;  /* 0x0000005f005f7308 */ /* 0x000e620000000800 */
[----:B------:R-:W-:Y:S01]  /*155f0*/  FSETP.GEU.AND P0, PT, R5, -126, PT ;  /* 0xc2fc00000500780b */ /* 0x000fe20003f0e000 */
[----:B------:R-:W-:-:S02]  /*15600*/  FFMA2 R58, R58.F32x2.HI_LO, UR36.F32, R0.F32 ;  /* 0x000000243a3a7c49 */ /* 0x000fc40009200000 */
[--C-:B------:R-:W-:Y:S02]  /*15610*/  FFMA2 R62, R62.F32x2.HI_LO, UR36.F32, R0.reuse.F32 ;  /* 0x000000243e3e7c49 */ /* 0x100fe40009200000 */
[--C-:B------:R-:W-:Y:S02]  /*15620*/  FFMA2 R68, R68.F32x2.HI_LO, UR36.F32, R0.reuse.F32 ;  /* 0x0000002444447c49 */ /* 0x100fe40009200000 */
[----:B------:R5:W2:Y:S01]  /*15630*/  MUFU.EX2 R93, R7 ;  /* 0x00000007005d7308 */ /* 0x000aa20000000800 */
[----:B----4-:R-:W-:Y:S01]  /*15640*/  @!P5 FMUL R92, R92, R92 ;  /* 0x0000005c5c5cd220 */ /* 0x010fe20000400000 */
[----:B------:R-:W-:Y:S01]  /*15650*/  FSETP.GEU.AND P5, PT, R99, -126, PT ;  /* 0xc2fc00006300780b */ /* 0x000fe20003fae000 */
[--C-:B------:R-:W-:Y:S02]  /*15660*/  FFMA2 R66, R66.F32x2.HI_LO, UR36.F32, R0.reuse.F32 ;  /* 0x0000002442427c49 */ /* 0x100fe40009200000 */
[--C-:B------:R-:W-:Y:S02]  /*15670*/  FFMA2 R64, R64.F32x2.HI_LO, UR36.F32, R0.reuse.F32 ;  /* 0x0000002440407c49 */ /* 0x100fe40009200000 */
[----:B------:R-:W-:Y:S01]  /*15680*/  @!P0 FMUL R5, R5, 0.5 ;  /* 0x3f00000005058820 */ /* 0x000fe20000400000 */
[----:B------:R-:W4:Y:S01]  /*15690*/  MUFU.EX2 R94, R94 ;  /* 0x0000005e005e7308 */ /* 0x000f220000000800 */
[----:B-1----:R-:W-:Y:S01]  /*156a0*/  @!P2 FMUL R95, R95, R95 ;  /* 0x0000005f5f5fa220 */ /* 0x002fe20000400000 */
[----:B------:R-:W-:-:S02]  /*156b0*/  FFMA2 R70, R70.F32x2.HI_LO, UR36.F32, R0.F32 ;  /* 0x0000002446467c49 */ /* 0x000fc40009200000 */
[--C-:B------:R-:W-:Y:S02]  /*156c0*/  FFMA2 R74, R74.F32x2.HI_LO, UR36.F32, R0.reuse.F32 ;  /* 0x000000244a4a7c49 */ /* 0x100fe40009200000 */
[--C-:B------:R-:W-:Y:S02]  /*156d0*/  FFMA2 R72, R72.F32x2.HI_LO, UR36.F32, R0.reuse.F32 ;  /* 0x0000002448487c49 */ /* 0x100fe40009200000 */
[----:B------:R-:W1:Y:S01]  /*156e0*/  MUFU.EX2 R96, R4 ;  /* 0x0000000400607308 */ /* 0x000e620000000800 */
[--C-:B-----5:R-:W-:Y:S02]  /*156f0*/  FFMA2 R6, R102.F32x2.HI_LO, UR36.F32, R0.reuse.F32 ;  /* 0x0000002466067c49 */ /* 0x120fe40009200000 */
[--C-:B------:R-:W-:Y:S02]  /*15700*/  FFMA2 R102, R100.F32x2.HI_LO, UR36.F32, R0.reuse.F32 ;  /* 0x0000002464667c49 */ /* 0x100fe40009200000 */
[----:B--2---:R-:W-:Y:S01]  /*15710*/  @!P4 FMUL R93, R93, R93 ;  /* 0x0000005d5d5dc220 */ /* 0x004fe20000400000 */
[----:B------:R-:W-:Y:S01]  /*15720*/  FSETP.GEU.AND P4, PT, R6, -126, PT ;  /* 0xc2fc00000600780b */ /* 0x000fe20003f8e000 */
[----:B------:R-:W-:Y:S01]  /*15730*/  @!P5 FMUL R99, R99, 0.5 ;  /* 0x3f0000006363d820 */ /* 0x000fe20000400000 */
[----:B------:R-:W-:Y:S01]  /*15740*/  FSETP.GEU.AND P2, PT, R102, -126, PT ;  /* 0xc2fc00006600780b */ /* 0x000fe20003f4e000 */
[----:B------:R-:W2:Y:S01]  /*15750*/  MUFU.EX2 R23, R23 ;  /* 0x0000001700177308 */ /* 0x000ea20000000800 */
[----:B----4-:R-:W-:Y:S01]  /*15760*/  @!P3 FMUL R94, R94, R94 ;  /* 0x0000005e5e5eb220 */ /* 0x010fe20000400000 */
[----:B------:R-:W-:Y:S01]  /*15770*/  FSETP.GEU.AND P3, PT, R7, -126, PT ;  /* 0xc2fc00000700780b */ /* 0x000fe20003f6e000 */
[----:B------:R-:W-:-:S02]  /*15780*/  FFMA2 R76, R76.F32x2.HI_LO, UR36.F32, R0.F32 ;  /* 0x000000244c4c7c49 */ /* 0x000fc40009200000 */
[--C-:B------:R-:W-:Y:S02]  /*15790*/  FFMA2 R82, R82.F32x2.HI_LO, UR36.F32, R0.reuse.F32 ;  /* 0x0000002452527c49 */ /* 0x100fe40009200000 */
[--C-:B------:R-:W-:Y:S01]  /*157a0*/  FFMA2 R80, R80.F32x2.HI_LO, UR36.F32, R0.reuse.F32 ;  /* 0x0000002450507c49 */ /* 0x100fe20009200000 */
[----:B------:R4:W5:Y:S01]  /*157b0*/  MUFU.EX2 R97, R5 ;  /* 0x0000000500617308 */ /* 0x0009620000000800 */
[----:B-1----:R-:W-:Y:S01]  /*157c0*/  @!P1 FMUL R96, R96, R96 ;  /* 0x0000006060609220 */ /* 0x002fe20000400000 */
[----:B------:R-:W-:Y:S01]  /*157d0*/  FSETP.GEU.AND P1, PT, R103, -126, PT ;  /* 0xc2fc00006700780b */ /* 0x000fe20003f2e000 */
[----:B------:R-:W-:Y:S01]  /*157e0*/  @!P4 FMUL R6, R6, 0.5 ;  /* 0x3f0000000606c820 */ /* 0x000fe20000400000 */
[----:B------:R-:W-:Y:S01]  /*157f0*/  @!P2 FMUL R102, R102, 0.5 ;  /* 0x3f0000006666a820 */ /* 0x000fe20000400000 */
        /* <DEDUP_REMOVED lines=9> */
[--C-:B----4-:R-:W-:Y:S02]  /*15890*/  FFMA2 R4, R106.F32x2.HI_LO, UR36.F32, R0.reuse.F32 ;  /* 0x000000246a047c49 */ /* 0x110fe40009200000 */
[----:B-----5:R-:W-:Y:S01]  /*158a0*/  @!P0 FMUL R97, R97, R97 ;  /* 0x0000006161618220 */ /* 0x020fe20000400000 */
[--C-:B------:R-:W-:Y:S02]  /*158b0*/  FFMA2 R106, R104.F32x2.HI_LO, UR36.F32, R0.reuse.F32 ;  /* 0x00000024686a7c49 */ /* 0x100fe40009200000 */
[----:B------:R-:W-:Y:S01]  /*158c0*/  FSETP.GEU.AND P0, PT, R4, -126, PT ;  /* 0xc2fc00000400780b */ /* 0x000fe20003f0e000 */
[----:B------:R-:W-:Y:S01]  /*158d0*/  @!P6 FMUL R98, R98, 0.5 ;  /* 0x3f0000006262e820 */ /* 0x000fe20000400000 */
[----:B------:R4:W5:Y:S01]  /*158e0*/  MUFU.EX2 R101, R7 ;  /* 0x0000000700657308 */ /* 0x0009620000000800 */
[----:B-1----:R-:W-:Y:S01]  /*158f0*/  @!P4 FMUL R100, R100, R100 ;  /* 0x000000646464c220 */ /* 0x002fe20000400000 */
[----:B------:R-:W-:Y:S01]  /*15900*/  FSETP.GEU.AND P4, PT, R107, -126, PT ;  /* 0xc2fc00006b00780b */ /* 0x000fe20003f8e000 */
[----:B------:R-:W-:-:S02]  /*15910*/  FFMA2 R86, R86.F32x2.HI_LO, UR36.F32, R0.F32 ;  /* 0x0000002456567c49 */ /* 0x000fc40009200000 */
[--C-:B------:R-:W-:Y:S02]  /*15920*/  FFMA2 R26, R26.F32x2.HI_LO, UR36.F32, R0.reuse.F32 ;  /* 0x000000241a1a7c49 */ /* 0x100fe40009200000 */
[--C-:B------:R-:W-:Y:S01]  /*15930*/  FFMA2 R32, R32.F32x2.HI_LO, UR36.F32, R0.reuse.F32 ;  /* 0x0000002420207c49 */ /* 0x100fe20009200000 */
[----:B------:R-:W1:Y:S01]  /*15940*/  MUFU.EX2 R103, R103 ;  /* 0x0000006700677308 */ /* 0x000e620000000800 */
[----:B--2---:R-:W-:Y:S01]  /*15950*/  @!P2 FMUL R102, R102, R102 ;  /* 0x000000666666a220 */ /* 0x004fe20000400000 */
[--C-:B------:R-:W-:Y:S02]  /*15960*/  FFMA2 R30, R30.F32x2.HI_LO, UR36.F32, R0.reuse.F32 ;  /* 0x000000241e1e7c49 */ /* 0x100fe40009200000 */
[----:B------:R-:W-:Y:S01]  /*15970*/  @!P0 FMUL R4, R4, 0.5 ;  /* 0x3f00000004048820 */ /* 0x000fe20000400000 */
[--C-:B------:R-:W-:Y:S02]  /*15980*/  FFMA2 R28, R28.F32x2.HI_LO, UR36.F32, R0.reuse.F32 ;  /* 0x000000241c1c7c49 */ /* 0x100fe40009200000 */
[----:B------:R-:W-:Y:S01]  /*15990*/  @!P4 FMUL R107, R107, 0.5 ;  /* 0x3f0000006b6bc820 */ /* 0x000fe20000400000 */
[----:B------:R-:W2:Y:S01]  /*159a0*/  MUFU.EX2 R98, R98 ;  /* 0x0000006200627308 */ /* 0x000ea20000000800 */
[----:B----4-:R-:W-:-:S02]  /*159b0*/  FFMA2 R6, R110.F32x2.HI_LO, UR36.F32, R0.F32 ;  /* 0x000000246e067c49 */ /* 0x010fc40009200000 */
[----:B-----5:R-:W-:Y:S01]  /*159c0*/  @!P3 FMUL R101, R101, R101 ;  /* 0x000000656565b220 */ /* 0x020fe20000400000 */
[--C-:B------:R-:W-:Y:S02]  /*159d0*/  FFMA2 R110, R108.F32x2.HI_LO, UR36.F32, R0.reuse.F32 ;  /* 0x000000246c6e7c49 */ /* 0x100fe40009200000 */
[----:B------:R-:W-:Y:S01]  /*159e0*/  FSETP.GEU.AND P2, PT, R7, -126, PT ;  /* 0xc2fc00000700780b */ /* 0x000fe20003f4e000 */
[--C-:B------:R-:W-:Y:S01]  /*159f0*/  FFMA2 R34, R34.F32x2.HI_LO, UR36.F32, R0.reuse.F32 ;  /* 0x0000002422227c49 */ /* 0x100fe20009200000 */
[----:B------:R-:W4:Y:S01]  /*15a00*/  MUFU.EX2 R99, R99 ;  /* 0x0000006300637308 */ /* 0x000f220000000800 */
[----:B------:R-:W-:Y:S01]  /*15a10*/  FSETP.GEU.AND P3, PT, R6, -126, PT ;  /* 0xc2fc00000600780b */ /* 0x000fe20003f6e000 */
[----:B-1----:R-:W-:Y:S01]  /*15a20*/  @!P1 FMUL R103, R103, R103 ;  /* 0x0000006767679220 */ /* 0x002fe20000400000 */
[----:B------:R-:W-:Y:S01]  /*15a30*/  FSETP.GEU.AND P1, PT, R110, -126, PT ;  /* 0xc2fc00006e00780b */ /* 0x000fe20003f2e000 */
[--C-:B------:R-:W-:Y:S02]  /*15a40*/  FFMA2 R38, R38.F32x2.HI_LO, UR36.F32, R0.reuse.F32 ;  /* 0x0000002426267c49 */ /* 0x100fe40009200000 */
[----:B------:R-:W-:-:S02]  /*15a50*/  FFMA2 R36, R36.F32x2.HI_LO, UR36.F32, R0.F32 ;  /* 0x0000002424247c49 */ /* 0x000fc40009200000 */
[----:B------:R-:W1:Y:S01]  /*15a60*/  MUFU.EX2 R104, R4 ;  /* 0x0000000400687308 */ /* 0x000e620000000800 */
[----:B--2---:R-:W-:Y:S01]  /*15a70*/  @!P6 FMUL R98, R98, R98 ;  /* 0x000000626262e220 */ /* 0x004fe20000400000 */
[----:B------:R-:W-:Y:S01]  /*15a80*/  FSETP.GEU.AND P6, PT, R5, -126, PT ;  /* 0xc2fc00000500780b */ /* 0x000fe20003fce000 */
[----:B------:R-:W-:Y:S01]  /*15a90*/  @!P2 FMUL R7, R7, 0.5 ;  /* 0x3f0000000707a820 */ /* 0x000fe20000400000 */
[--C-:B------:R-:W-:Y:S02]  /*15aa0*/  FFMA2 R48, R48.F32x2.HI_LO, UR36.F32, R0.reuse.F32 ;  /* 0x0000002430307c49 */ /* 0x100fe40009200000 */
[----:B------:R-:W-:Y:S01]  /*15ab0*/  @!P3 FMUL R6, R6, 0.5 ;  /* 0x3f0000000606b820 */ /* 0x000fe20000400000 */
[--C-:B------:R-:W-:Y:S01]  /*15ac0*/  FFMA2 R44, R44.F32x2.HI_LO, UR36.F32, R0.reuse.F32 ;  /* 0x000000242c2c7c49 */ /* 0x100fe20009200000 */
[----:B------:R-:W2:Y:S01]  /*15ad0*/  MUFU.EX2 R109, R7 ;  /* 0x00000007006d7308 */ /* 0x000ea20000000800 */
[----:B----4-:R-:W-:Y:S01]  /*15ae0*/  @!P5 FMUL R99, R99, R99 ;  /* 0x000000636363d220 */ /* 0x010fe20000400000 */
[----:B------:R-:W-:Y:S01]  /*15af0*/  FSETP.GEU.AND P5, PT, R106, -126, PT ;  /* 0xc2fc00006a00780b */ /* 0x000fe20003fae000 */
[----:B------:R-:W-:Y:S01]  /*15b00*/  @!P1 FMUL R110, R110, 0.5 ;  /* 0x3f0000006e6e9820 */ /* 0x000fe20000400000 */
[----:B------:R-:W-:-:S02]  /*15b10*/  FFMA2 R42, R42.F32x2.HI_LO, UR36.F32, R0.F32 ;  /* 0x000000242a2a7c49 */ /* 0x000fc40009200000 */
[--C-:B------:R-:W-:Y:S02]  /*15b20*/  FFMA2 R46, R46.F32x2.HI_LO, UR36.F32, R0.reuse.F32 ;  /* 0x000000242e2e7c49 */ /* 0x100fe40009200000 */
[----:B------:R-:W4:Y:S01]  /*15b30*/  MUFU.EX2 R108, R6 ;  /* 0x00000006006c7308 */ /* 0x000f220000000800 */
[----:B-1----:R-:W-:Y:S01]  /*15b40*/  @!P0 FMUL R104, R104, R104 ;  /* 0x0000006868688220 */ /* 0x002fe20000400000 */
[----:B------:R-:W-:Y:S01]  /*15b50*/  FSETP.GEU.AND P0, PT, R111, -126, PT ;  /* 0xc2fc00006f00780b */ /* 0x000fe20003f0e000 */
[----:B------:R-:W-:Y:S01]  /*15b60*/  @!P6 FMUL R5, R5, 0.5 ;  /* 0x3f0000000505e820 */ /* 0x000fe20000400000 */
[--C-:B------:R-:W-:Y:S02]  /*15b70*/  FFMA2 R40, R40.F32x2.HI_LO, UR36.F32, R0.reuse.F32 ;  /* 0x0000002428287c49 */ /* 0x100fe40009200000 */
[--C-:B------:R-:W-:Y:S02]  /*15b80*/  FFMA2 R50, R50.F32x2.HI_LO, UR36.F32, R0.reuse.F32 ;  /* 0x0000002432327c49 */ /* 0x100fe40009200000 */
[----:B------:R-:W1:Y:S01]  /*15b90*/  MUFU.EX2 R107, R107 ;  /* 0x0000006b006b7308 */ /* 0x000e620000000800 */
[----:B--2---:R-:W-:Y:S01]  /*15ba0*/  @!P2 FMUL R109, R109, R109 ;  /* 0x0000006d6d6da220 */ /* 0x004fe20000400000 */
[----:B------:R-:W-:Y:S01]  /*15bb0*/  @!P5 FMUL R106, R106, 0.5 ;  /* 0x3f0000006a6ad820 */ /* 0x000fe20000400000 */
[----:B------:R-:W-:Y:S01]  /*15bc0*/  FSETP.GEU.AND P2, PT, R116, -126, PT ;  /* 0xc2fc00007400780b */ /* 0x000fe20003f4e000 */
[----:B------:R-:W-:-:S02]  /*15bd0*/  FFMA2 R52, R52.F32x2.HI_LO, UR36.F32, R0.F32 ;  /* 0x0000002434347c49 */ /* 0x000fc40009200000 */
[--C-:B------:R-:W-:Y:S02]  /*15be0*/  FFMA2 R10, R170.F32x2.HI_LO, UR36.F32, R0.reuse.F32 ;  /* 0x00000024aa0a7c49 */ /* 0x100fe40009200000 */
[----:B------:R-:W2:Y:S01]  /*15bf0*/  MUFU.EX2 R110, R110 ;  /* 0x0000006e006e7308 */ /* 0x000ea20000000800 */
[----:B------:R-:W-:Y:S01]  /*15c00*/  @!P0 FMUL R111, R111, 0.5 ;  /* 0x3f0000006f6f8820 */ /* 0x000fe20000400000 */
[----:B----4-:R-:W-:Y:S01]  /*15c10*/  @!P3 FMUL R108, R108, R108 ;  /* 0x0000006c6c6cb220 */ /* 0x010fe20000400000 */
[--C-:B------:R-:W-:Y:S02]  /*15c20*/  FFMA2 R6, R132.F32x2.HI_LO, UR36.F32, R0.reuse.F32 ;  /* 0x0000002484067c49 */ /* 0x100fe40009200000 */
[----:B------:R-:W-:-:S03]  /*15c30*/  FFMA2 R162, R162.F32x2.HI_LO, UR36.F32, R0.F32 ;  /* 0x00000024a2a27c49 */ /* 0x000fc60009200000 */
[----:B------:R4:W5:Y:S01]  /*15c40*/  MUFU.EX2 R105, R5 ;  /* 0x0000000500697308 */ /* 0x0009620000000800 */
[----:B-1----:R-:W-:Y:S01]  /*15c50*/  @!P4 FMUL R107, R107, R107 ;  /* 0x0000006b6b6bc220 */ /* 0x002fe20000400000 */
[----:B------:R-:W-:-:S06]  /*15c60*/  @!P2 FMUL R116, R116, 0.5 ;  /* 0x3f0000007474a820 */ /* 0x000fcc0000400000 */
[----:B------:R-:W1:Y:S01]  /*15c70*/  MUFU.EX2 R106, R106 ;  /* 0x0000006a006a7308 */ /* 0x000e620000000800 */
[----:B--2---:R-:W-:Y:S01]  /*15c80*/  @!P1 FMUL R110, R110, R110 ;  /* 0x0000006e6e6e9220 */ /* 0x004fe20000400000 */
[----:B------:R-:W-:-:S06]  /*15c90*/  FSETP.GEU.AND P1, PT, R117, -126, PT ;  /* 0xc2fc00007500780b */ /* 0x000fcc0003f2e000 */
[----:B------:R-:W2:Y:S01]  /*15ca0*/  MUFU.EX2 R111, R111 ;  /* 0x0000006f006f7308 */ /* 0x000ea20000000800 */
[--C-:B----4-:R-:W-:Y:S02]  /*15cb0*/  FFMA2 R4, R114.F32x2.HI_LO, UR36.F32, R0.reuse.F32 ;  /* 0x0000002472047c49 */ /* 0x110fe40009200000 */
[----:B------:R-:W-:Y:S02]  /*15cc0*/  FFMA2 R114, R112.F32x2.HI_LO, UR36.F32, R0.F32 ;  /* 0x0000002470727c49 */ /* 0x000fe40009200000 */
[----:B-----5:R-:W-:Y:S01]  /*15cd0*/  @!P6 FMUL R105, R105, R105 ;  /* 0x000000696969e220 */ /* 0x020fe20000400000 */
[----:B------:R-:W-:Y:S01]  /*15ce0*/  FSETP.GEU.AND P6, PT, R4, -126, PT ;  /* 0xc2fc00000400780b */ /* 0x000fe20003fce000 */
[----:B------:R-:W-:Y:S01]  /*15cf0*/  @!P1 FMUL R117, R117, 0.5 ;  /* 0x3f00000075759820 */ /* 0x000fe20000400000 */
[----:B------:R-:W-:Y:S01]  /*15d00*/  FSETP.GEU.AND P3, PT, R115, -126, PT ;  /* 0xc2fc00007300780b */ /* 0x000fe20003f6e000 */
[----:B------:R-:W4:Y:S01]  /*15d10*/  MUFU.EX2 R116, R116 ;  /* 0x0000007400747308 */ /* 0x000f220000000800 */
[----:B------:R-:W-:Y:S01]  /*15d20*/  FSETP.GEU.AND P4, PT, R114, -126, PT ;  /* 0xc2fc00007200780b */ /* 0x000fe20003f8e000 */
[----:B-1----:R-:W-:Y:S01]  /*15d30*/  @!P5 FMUL R106, R106, R106 ;  /* 0x0000006a6a6ad220 */ /* 0x002fe20000400000 */
[----:B------:R-:W-:Y:S01]  /*15d40*/  FSETP.GEU.AND P5, PT, R5, -126, PT ;  /* 0xc2fc00000500780b */ /* 0x000fe20003fae000 */
[----:B--2---:R-:W-:Y:S01]  /*15d50*/  @!P0 FMUL R111, R111, R111 ;  /* 0x0000006f6f6f8220 */ /* 0x004fe20000400000 */
[----:B------:R-:W-:-:S05]  /*15d60*/  FSETP.GEU.AND P0, PT, R56, -126, PT ;  /* 0xc2fc00003800780b */ /* 0x000fca0003f0e000 */
[----:B------:R-:W-:Y:S01]  /*15d70*/  @!P6 FMUL R4, R4, 0.5 ;  /* 0x3f0000000404e820 */ /* 0x000fe20000400000 */
[----:B------:R-:W1:Y:S01]  /*15d80*/  MUFU.EX2 R117, R117 ;  /* 0x0000007500757308 */ /* 0x000e620000000800 */
[----:B------:R-:W-:Y:S02]  /*15d90*/  @!P3 FMUL R115, R115, 0.5 ;  /* 0x3f0000007373b820 */ /* 0x000fe40000400000 */
[----:B------:R-:W-:Y:S02]  /*15da0*/  @!P4 FMUL R114, R114, 0.5 ;  /* 0x3f0000007272c820 */ /* 0x000fe40000400000 */
[----:B------:R-:W-:Y:S01]  /*15db0*/  @!P5 FMUL R5, R5, 0.5 ;  /* 0x3f0000000505d820 */ /* 0x000fe20000400000 */
[----:B----4-:R-:W-:Y:S01]  /*15dc0*/  @!P2 FMUL R116, R116, R116 ;  /* 0x000000747474a220 */ /* 0x010fe20000400000 */
[----:B------:R-:W-:Y:S01]  /*15dd0*/  FSETP.GEU.AND P2, PT, R61, -126, PT ;  /* 0xc2fc00003d00780b */ /* 0x000fe20003f4e000 */
[----:B------:R-:W2:Y:S01]  /*15de0*/  MUFU.EX2 R115, R115 ;  /* 0x0000007300737308 */ /* 0x000ea20000000800 */
[----:B------:R-:W-:-:S07]  /*15df0*/  @!P0 FMUL R56, R56, 0.5 ;  /* 0x3f00000038388820 */ /* 0x000fce0000400000 */
[----:B------:R-:W4:Y:S01]  /*15e00*/  MUFU.EX2 R114, R114 ;  /* 0x0000007200727308 */ /* 0x000f220000000800 */
[----:B-1----:R-:W-:Y:S01]  /*15e10*/  @!P1 FMUL R117, R117, R117 ;  /* 0x0000007575759220 */ /* 0x002fe20000400000 */
[----:B------:R-:W-:Y:S02]  /*15e20*/  FSETP.GEU.AND P1, PT, R62, -126, PT ;  /* 0xc2fc00003e00780b */ /* 0x000fe40003f2e000 */
[----:B------:R-:W-:-:S04]  /*15e30*/  @!P2 FMUL R61, R61, 0.5 ;  /* 0x3f0000003d3da820 */ /* 0x000fc80000400000 */
[----:B------:R-:W1:Y:S01]  /*15e40*/  MUFU.EX2 R112, R4 ;  /* 0x0000000400707308 */ /* 0x000e620000000800 */
[----:B--2---:R-:W-:Y:S01]  /*15e50*/  @!P3 FMUL R115, R115, R115 ;  /* 0x000000737373b220 */ /* 0x004fe20000400000 */
[----:B------:R-:W-:-:S05]  /*15e60*/  FSETP.GEU.AND P3, PT, R60, -126, PT ;  /* 0xc2fc00003c00780b */ /* 0x000fca0003f6e000 */
[----:B------:R-:W-:Y:S01]  /*15e70*/  @!P1 FMUL R62, R62, 0.5 ;  /* 0x3f0000003e3e9820 */ /* 0x000fe20000400000 */
[----:B------:R-:W2:Y:S01]  /*15e80*/  MUFU.EX2 R113, R5 ;  /* 0x0000000500717308 */ /* 0x000ea20000000800 */
[----:B----4-:R-:W-:Y:S01]  /*15e90*/  @!P4 FMUL R114, R114, R114 ;  /* 0x000000727272c220 */ /* 0x010fe20000400000 */
[----:B------:R-:W-:-:S05]  /*15ea0*/  FSETP.GEU.AND P4, PT, R59, -126, PT ;  /* 0xc2fc00003b00780b */ /* 0x000fca0003f8e000 */
[----:B------:R-:W-:Y:S01]  /*15eb0*/  @!P3 FMUL R60, R60, 0.5 ;  /* 0x3f0000003c3cb820 */ /* 0x000fe20000400000 */
[----:B---3--:R-:W3:Y:S01]  /*15ec0*/  MUFU.EX2 R118, R56 ;  /* 0x0000003800767308 */ /* 0x008ee20000000800 */
[----:B-1----:R-:W-:Y:S01]  /*15ed0*/  @!P6 FMUL R112, R112, R112 ;  /* 0x000000707070e220 */ /* 0x002fe20000400000 */
[----:B------:R-:W-:-:S05]  /*15ee0*/  FSETP.GEU.AND P6, PT, R57, -126, PT ;  /* 0xc2fc00003900780b */ /* 0x000fca0003fce000 */
[----:B------:R-:W-:Y:S01]  /*15ef0*/  @!P4 FMUL R59, R59, 0.5 ;  /* 0x3f0000003b3bc820 */ /* 0x000fe20000400000 */
[----:B------:R-:W1:Y:S01]  /*15f00*/  MUFU.EX2 R123, R61 ;  /* 0x0000003d007b7308 */ /* 0x000e620000000800 */
[----:B--2---:R-:W-:Y:S01]  /*15f10*/  @!P5 FMUL R113, R113, R113 ;  /* 0x000000717171d220 */ /* 0x004fe20000400000 */
[----:B------:R-:W-:Y:S01]  /*15f20*/  FSETP.GEU.AND P5, PT, R58, -126, PT ;  /* 0xc2fc00003a00780b */ /* 0x000fe20003fae000 */
[----:B------:R-:W-:-:S04]  /*15f30*/  FFMA2 R4, R148.F32x2.HI_LO, UR36.F32, R0.F32 ;  /* 0x0000002494047c49 */ /* 0x000fc80009200000 */
[----:B------:R-:W-:Y:S01]  /*15f40*/  @!P6 FMUL R57, R57, 0.5 ;  /* 0x3f0000003939e820 */ /* 0x000fe20000400000 */
[----:B------:R-:W2:Y:S01]  /*15f50*/  MUFU.EX2 R122, R60 ;  /* 0x0000003c007a7308 */ /* 0x000ea20000000800 */
[----:B---3--:R-:W-:Y:S01]  /*15f60*/  @!P0 FMUL R118, R118, R118 ;  /* 0x0000007676768220 */ /* 0x008fe20000400000 */
[----:B------:R-:W-:-:S05]  /*15f70*/  FSETP.GEU.AND P0, PT, R63, -126, PT ;  /* 0xc2fc00003f00780b */ /* 0x000fca0003f0e000 */
[----:B------:R-:W-:Y:S01]  /*15f80*/  @!P5 FMUL R58, R58, 0.5 ;  /* 0x3f0000003a3ad820 */ /* 0x000fe20000400000 */
[----:B------:R-:W3:Y:S01]  /*15f90*/  MUFU.EX2 R121, R59 ;  /* 0x0000003b00797308 */ /* 0x000ee20000000800 */
[----:B-1----:R-:W-:Y:S01]  /*15fa0*/  @!P2 FMUL R123, R123, R123 ;  /* 0x0000007b7b7ba220 */ /* 0x002fe20000400000 */
[----:B------:R-:W-:Y:S02]  /*15fb0*/  FSETP.GEU.AND P2, PT, R68, -126, PT ;  /* 0xc2fc00004400780b */ /* 0x000fe40003f4e000 */
[----:B------:R-:W-:-:S03]  /*15fc0*/  F2FP.F16.F32.PACK_AB R61, R97, R96 ;  /* 0x00000060613d723e */ /* 0x000fc600000000ff */
[----:B------:R-:W-:Y:S01]  /*15fd0*/  @!P0 FMUL R63, R63, 0.5 ;  /* 0x3f0000003f3f8820 */ /* 0x000fe20000400000 */
[----:B------:R-:W1:Y:S01]  /*15fe0*/  MUFU.EX2 R124, R62 ;  /* 0x0000003e007c7308 */ /* 0x000e620000000800 */
[----:B--2---:R-:W-:Y:S01]  /*15ff0*/  @!P3 FMUL R122, R122, R122 ;  /* 0x0000007a7a7ab220 */ /* 0x004fe20000400000 */
[----:B------:R-:W-:Y:S02]  /*16000*/  FSETP.GEU.AND P3, PT, R67, -126, PT ;  /* 0xc2fc00004300780b */ /* 0x000fe40003f6e000 */
[----:B------:R-:W-:-:S03]  /*16010*/  F2FP.F16.F32.PACK_AB R60, R95, R94 ;  /* 0x0000005e5f3c723e */ /* 0x000fc600000000ff */
[----:B------:R-:W-:Y:S01]  /*16020*/  @!P2 FMUL R68, R68, 0.5 ;  /* 0x3f0000004444a820 */ /* 0x000fe20000400000 */
[----:B------:R-:W2:Y:S01]  /*16030*/  MUFU.EX2 R119, R57 ;  /* 0x0000003900777308 */ /* 0x000ea20000000800 */
[----:B---3--:R-:W-:Y:S01]  /*16040*/  @!P4 FMUL R121, R121, R121 ;  /* 0x000000797979c220 */ /* 0x008fe20000400000 */
[----:B------:R-:W-:Y:S02]  /*16050*/  FSETP.GEU.AND P4, PT, R66, -126, PT ;  /* 0xc2fc00004200780b */ /* 0x000fe40003f8e000 */
[----:B------:R-:W-:-:S03]  /*16060*/  F2FP.F16.F32.PACK_AB R59, R93, R92 ;  /* 0x0000005c5d3b723e */ /* 0x000fc600000000ff */
        /* <DEDUP_REMOVED lines=108> */
[----:B------:R-:W-:-:S05]  /*16730*/  FSETP.GEU.AND P1, PT, R26, -126, PT ;  /* 0xc2fc00001a00780b */ /* 0x000fca0003f2e000 */
        /* <DEDUP_REMOVED lines=9> */
[----:B------:R-:W-:Y:S02]  /*167d0*/  F2FP.F16.F32.PACK_AB R79, R135, R134 ;  /* 0x00000086874f723e */ /* 0x000fe400000000ff */
[----:B------:R-:W-:Y:S01]  /*167e0*/  F2FP.F16.F32.PACK_AB R83, R147, R146 ;  /* 0x000000929353723e */ /* 0x000fe200000000ff */
[----:B------:R-:W-:Y:S01]  /*167f0*/  @!P6 FMUL R85, R85, 0.5 ;  /* 0x3f0000005555e820 */ /* 0x000fe20000400000 */
[----:B------:R-:W3:Y:S01]  /*16800*/  MUFU.EX2 R180, R24 ;  /* 0x0000001800b47308 */ /* 0x000ee20000000800 */
[----:B-1----:R-:W-:Y:S01]  /*16810*/  @!P0 FMUL R176, R176, R176 ;  /* 0x000000b0b0b08220 */ /* 0x002fe20000400000 */
[----:B------:R-:W-:-:S02]  /*16820*/  FSETP.GEU.AND P0, PT, R27, -126, PT ;  /* 0xc2fc00001b00780b */ /* 0x000fc40003f0e000 */
[----:B------:R-:W-:-:S03]  /*16830*/  F2FP.F16.F32.PACK_AB R84, R161, R160 ;  /* 0x000000a0a154723e */ /* 0x000fc600000000ff */
[----:B------:R-:W-:Y:S01]  /*16840*/  @!P5 FMUL R86, R86, 0.5 ;  /* 0x3f0000005656d820 */ /* 0x000fe20000400000 */
[----:B------:R-:W1:Y:S01]  /*16850*/  MUFU.EX2 R179, R87 ;  /* 0x0000005700b37308 */ /* 0x000e620000000800 */
[----:B--2---:R-:W-:Y:S01]  /*16860*/  @!P2 FMUL R181, R181, R181 ;  /* 0x000000b5b5b5a220 */ /* 0x004fe20000400000 */
[----:B------:R-:W-:-:S05]  /*16870*/  FSETP.GEU.AND P2, PT, R32, -126, PT ;  /* 0xc2fc00002000780b */ /* 0x000fca0003f4e000 */
[----:B------:R-:W-:Y:S01]  /*16880*/  @!P0 FMUL R27, R27, 0.5 ;  /* 0x3f0000001b1b8820 */ /* 0x000fe20000400000 */
[----:B------:R-:W2:Y:S01]  /*16890*/  MUFU.EX2 R182, R26 ;  /* 0x0000001a00b67308 */ /* 0x000ea20000000800 */
[----:B---3--:R-:W-:Y:S01]  /*168a0*/  @!P3 FMUL R180, R180, R180 ;  /* 0x000000b4b4b4b220 */ /* 0x008fe20000400000 */
[----:B------:R-:W-:Y:S01]  /*168b0*/  FSETP.GEU.AND P3, PT, R31, -126, PT ;  /* 0xc2fc00001f00780b */ /* 0x000fe20003f6e000 */
[----:B------:R-:W3:Y:S04]  /*168c0*/  S2R R24, SR_TID.X ;  /* 0x0000000000187919 */ /* 0x000ee80000002100 */
[----:B------:R-:W-:Y:S01]  /*168d0*/  @!P2 FMUL R32, R32, 0.5 ;  /* 0x3f0000002020a820 */ /* 0x000fe20000400000 */
[----:B------:R-:W4:Y:S01]  /*168e0*/  MUFU.EX2 R177, R85 ;  /* 0x0000005500b17308 */ /* 0x000f220000000800 */
        /* <DEDUP_REMOVED lines=8> */
[----:B----4-:R-:W-:Y:S01]  /*16970*/  @!P6 FMUL R177, R177, R177 ;  /* 0x000000b1b1b1e220 */ /* 0x010fe20000400000 */
[----:B------:R-:W-:Y:S02]  /*16980*/  FSETP.GEU.AND P6, PT, R28, -126, PT ;  /* 0xc2fc00001c00780b */ /* 0x000fe40003fce000 */
[----:B------:R-:W-:-:S03]  /*16990*/  F2FP.F16.F32.PACK_AB R85, R175, R174 ;  /* 0x000000aeaf55723e */ /* 0x000fc600000000ff */
[----:B------:R-:W-:Y:S01]  /*169a0*/  @!P1 FMUL R33, R33, 0.5 ;  /* 0x3f00000021219820 */ /* 0x000fe20000400000 */
[----:B------:R-:W4:Y:S01]  /*169b0*/  MUFU.EX2 R188, R32 ;  /* 0x0000002000bc7308 */ /* 0x000f220000000800 */
[----:B-1----:R-:W-:Y:S01]  /*169c0*/  @!P5 FMUL R178, R178, R178 ;  /* 0x000000b2b2b2d220 */ /* 0x002fe20000400000 */
[----:B------:R-:W-:Y:S02]  /*169d0*/  FSETP.GEU.AND P5, PT, R29, -126, PT ;  /* 0xc2fc00001d00780b */ /* 0x000fe40003fae000 */
[----:B---3--:R-:W-:Y:S02]  /*169e0*/  SHF.R.U32.HI R24, RZ, 0x5, R24 ;  /* 0x00000005ff187819 */ /* 0x008fe40000011618 */
[----:B------:R-:W-:Y:S01]  /*169f0*/  F2FP.F16.F32.PACK_AB R86, R177, R176 ;  /* 0x000000b0b156723e */ /* 0x000fe200000000ff */
[----:B------:R-:W-:Y:S01]  /*16a00*/  @!P6 FMUL R28, R28, 0.5 ;  /* 0x3f0000001c1ce820 */ /* 0x000fe20000400000 */
[----:B------:R-:W1:Y:S01]  /*16a10*/  MUFU.EX2 R187, R31 ;  /* 0x0000001f00bb7308 */ /* 0x000e620000000800 */
[----:B--2---:R-:W-:Y:S01]  /*16a20*/  @!P0 FMUL R183, R183, R183 ;  /* 0x000000b7b7b78220 */ /* 0x004fe20000400000 */
[----:B------:R-:W-:-:S02]  /*16a30*/  FSETP.GEU.AND P0, PT, R34, -126, PT ;  /* 0xc2fc00002200780b */ /* 0x000fc40003f0e000 */
[----:B------:R-:W-:Y:S02]  /*16a40*/  F2FP.F16.F32.PACK_AB R87, R179, R178 ;  /* 0x000000b2b357723e */ /* 0x000fe400000000ff */
[----:B------:R-:W-:Y:S01]  /*16a50*/  F2FP.F16.F32.PACK_AB R25, R183, R182 ;  /* 0x000000b6b719723e */ /* 0x000fe200000000ff */
[----:B------:R-:W-:Y:S01]  /*16a60*/  @!P5 FMUL R29, R29, 0.5 ;  /* 0x3f0000001d1dd820 */ /* 0x000fe20000400000 */
[----:B------:R-:W2:Y:S01]  /*16a70*/  MUFU.EX2 R186, R30 ;  /* 0x0000001e00ba7308 */ /* 0x000ea20000000800 */
[----:B----4-:R-:W-:Y:S01]  /*16a80*/  @!P2 FMUL R188, R188, R188 ;  /* 0x000000bcbcbca220 */ /* 0x010fe20000400000 */
        /* <DEDUP_REMOVED lines=27> */
[----:B------:R-:W-:-:S04]  /*16c40*/  FSETP.GEU.AND P0, PT, R49, -126, PT ;  /* 0xc2fc00003100780b */ /* 0x000fc80003f0e000 */
[----:B------:R-:W-:Y:S01]  /*16c50*/  STL [R1+0x18], R29 ;  /* 0x0000181d01007387 */ /* 0x000fe20000100800 */
[----:B------:R-:W-:Y:S01]  /*16c60*/  @!P5 FMUL R36, R36, 0.5 ;  /* 0x3f0000002424d820 */ /* 0x000fe20000400000 */
[----:B------:R-:W3:Y:S02]  /*16c70*/  MUFU.EX2 R3, R37 ;  /* 0x0000002500037308 */ /* 0x000ee40000000800 */
[----:B-1----:R1:W-:Y:S05]  /*16c80*/  STL [R1+0x2c], R8 ;  /* 0x00002c0801007387 */ /* 0x0023ea0000100800 */
[----:B------:R-:W-:Y:S01]  /*16c90*/  @!P0 FMUL R49, R49, 0.5 ;  /* 0x3f00000031318820 */ /* 0x000fe20000400000 */
[----:B------:R4:W5:Y:S01]  /*16ca0*/  MUFU.EX2 R32, R48 ;  /* 0x0000003000207308 */ /* 0x0009620000000800 */
[----:B--2---:R-:W-:Y:S01]  /*16cb0*/  @!P3 FMUL R31, R31, R31 ;  /* 0x0000001f1f1fb220 */ /* 0x004fe20000400000 */
[----:B------:R-:W-:-:S04]  /*16cc0*/  FSETP.GEU.AND P3, PT, R45, -126, PT ;  /* 0xc2fc00002d00780b */ /* 0x000fc80003f6e000 */
[----:B------:R2:W-:Y:S02]  /*16cd0*/  STL [R1+0x28], R31 ;  /* 0x0000281f01007387 */ /* 0x0005e40000100800 */
[----:B------:R-:W1:Y:S02]  /*16ce0*/  MUFU.EX2 R56, R35 ;  /* 0x0000002300387308 */ /* 0x000e640000000800 */
[----:B---3--:R3:W-:Y:S05]  /*16cf0*/  STL [R1+0x24], R3 ;  /* 0x0000240301007387 */ /* 0x0087ea0000100800 */
[----:B------:R-:W-:Y:S01]  /*16d00*/  @!P3 FMUL R45, R45, 0.5 ;  /* 0x3f0000002d2db820 */ /* 0x000fe20000400000 */
[----:B------:R-:W2:Y:S01]  /*16d10*/  MUFU.EX2 R30, R36 ;  /* 0x00000024001e7308 */ /* 0x000ea20000000800 */
[----:B----4-:R-:W-:Y:S01]  /*16d20*/  MOV R48, R8 ;  /* 0x0000000800307202 */ /* 0x010fe20000000f00 */
[----:B-----5:R-:W-:Y:S01]  /*16d30*/  @!P1 FMUL R32, R32, R32 ;  /* 0x0000002020209220 */ /* 0x020fe20000400000 */
[----:B------:R-:W-:Y:S01]  /*16d40*/  FSETP.GEU.AND P1, PT, R43, -126, PT ;  /* 0xc2fc00002b00780b */ /* 0x000fe20003f2e000 */
[----:B-1----:R-:W-:-:S02]  /*16d50*/  FFMA2 R8, R140.F32x2.HI_LO, UR36.F32, R0.F32 ;  /* 0x000000248c087c49 */ /* 0x002fc40009200000 */
[----:B------:R-:W-:Y:S01]  /*16d60*/  @!P2 FMUL R48, R48, R48 ;  /* 0x000000303030a220 */ /* 0x000fe20000400000 */
[----:B------:R1:W-:Y:S01]  /*16d70*/  STL [R1+0x30], R32 ;  /* 0x0000302001007387 */ /* 0x0003e20000100800 */
[----:B------:R4:W5:Y:S01]  /*16d80*/  MUFU.EX2 R39, R49 ;  /* 0x0000003100277308 */ /* 0x0009620000000800 */
[----:B------:R-:W-:Y:S01]  /*16d90*/  @!P6 FMUL R56, R56, R56 ;  /* 0x000000383838e220 */ /* 0x000fe20000400000 */
[----:B------:R-:W-:Y:S01]  /*16da0*/  FSETP.GEU.AND P6, PT, R46, -126, PT ;  /* 0xc2fc00002e00780b */ /* 0x000fe20003fce000 */
[----:B------:R-:W-:Y:S01]  /*16db0*/  @!P2 STL [R1+0x2c], R48 ;  /* 0x00002c300100a387 */ /* 0x000fe20000100800 */
[----:B------:R-:W-:-:S03]  /*16dc0*/  FSETP.GEU.AND P2, PT, R42, -126, PT ;  /* 0xc2fc00002a00780b */ /* 0x000fc60003f4e000 */
[----:B------:R-:W-:Y:S01]  /*16dd0*/  STL [R1+0x1c], R56 ;  /* 0x00001c3801007387 */ /* 0x000fe20000100800 */
[----:B------:R-:W3:Y:S01]  /*16de0*/  MUFU.EX2 R37, R45 ;  /* 0x0000002d00257308 */ /* 0x000ee20000000800 */
[----:B--2---:R-:W-:Y:S01]  /*16df0*/  @!P5 FMUL R30, R30, R30 ;  /* 0x0000001e1e1ed220 */ /* 0x004fe20000400000 */
[----:B------:R-:W-:Y:S01]  /*16e00*/  FSETP.GEU.AND P5, PT, R47, -126, PT ;  /* 0xc2fc00002f00780b */ /* 0x000fe20003fae000 */
[----:B------:R-:W-:Y:S01]  /*16e10*/  @!P1 FMUL R43, R43, 0.5 ;  /* 0x3f0000002b2b9820 */ /* 0x000fe20000400000 */
[----:B------:R-:W-:Y:S02]  /*16e20*/  F2FP.F16.F32.PACK_AB R31, R48, R31 ;  /* 0x0000001f301f723e */ /* 0x000fe400000000ff */
[----:B------:R2:W-:Y:S01]  /*16e30*/  STL [R1+0x20], R30 ;  /* 0x0000201e01007387 */ /* 0x0005e20000100800 */
[----:B------:R-:W-:Y:S01]  /*16e40*/  @!P6 FMUL R46, R46, 0.5 ;  /* 0x3f0000002e2ee820 */ /* 0x000fe20000400000 */
[----:B------:R-:W1:Y:S01]  /*16e50*/  MUFU.EX2 R36, R43 ;  /* 0x0000002b00247308 */ /* 0x000e620000000800 */
[----:B----4-:R-:W-:Y:S01]  /*16e60*/  MOV R49, R3 ;  /* 0x0000000300317202 */ /* 0x010fe20000000f00 */
[----:B------:R-:W-:Y:S01]  /*16e70*/  @!P2 FMUL R42, R42, 0.5 ;  /* 0x3f0000002a2aa820 */ /* 0x000fe20000400000 */
[----:B-----5:R-:W-:Y:S01]  /*16e80*/  @!P0 FMUL R39, R39, R39 ;  /* 0x0000002727278220 */ /* 0x020fe20000400000 */
[----:B------:R-:W-:-:S02]  /*16e90*/  FSETP.GEU.AND P0, PT, R40, -126, PT ;  /* 0xc2fc00002800780b */ /* 0x000fc40003f0e000 */
[----:B------:R-:W-:Y:S01]  /*16ea0*/  @!P4 FMUL R49, R49, R49 ;  /* 0x000000313131c220 */ /* 0x000fe20000400000 */
[----:B------:R-:W-:Y:S01]  /*16eb0*/  @!P5 FMUL R47, R47, 0.5 ;  /* 0x3f0000002f2fd820 */ /* 0x000fe20000400000 */
[----:B------:R-:W4:Y:S01]  /*16ec0*/  MUFU.EX2 R35, R42 ;  /* 0x0000002a00237308 */ /* 0x000f220000000800 */
[----:B---3--:R-:W-:Y:S01]  /*16ed0*/  @!P3 FMUL R37, R37, R37 ;  /* 0x000000252525b220 */ /* 0x008fe20000400000 */
[----:B------:R-:W-:Y:S01]  /*16ee0*/  FSETP.GEU.AND P3, PT, R6, -126, PT ;  /* 0xc2fc00000600780b */ /* 0x000fe20003f6e000 */
[----:B------:R-:W-:Y:S01]  /*16ef0*/  @!P4 STL [R1+0x24], R49 ;  /* 0x000024310100c387 */ /* 0x000fe20000100800 */
[----:B------:R-:W-:Y:S02]  /*16f00*/  FSETP.GEU.AND P4, PT, R44, -126, PT ;  /* 0xc2fc00002c00780b */ /* 0x000fe40003f8e000 */
[----:B------:R-:W-:Y:S01]  /*16f10*/  MOV R3, UR4 ;  /* 0x0000000400037c02 */ /* 0x000fe20008000f00 */
[----:B------:R-:W-:Y:S01]  /*16f20*/  STL [R1+0x34], R39 ;  /* 0x0000342701007387 */ /* 0x000fe20000100800 */
[----:B------:R-:W3:Y:S01]  /*16f30*/  MUFU.EX2 R33, R46 ;  /* 0x0000002e00217308 */ /* 0x000ee20000000800 */
[----:B------:R-:W-:Y:S01]  /*16f40*/  @!P0 FMUL R40, R40, 0.5 ;  /* 0x3f00000028288820 */ /* 0x000fe20000400000 */
[----:B-1----:R-:W-:Y:S01]  /*16f50*/  @!P1 FMUL R36, R36, R36 ;  /* 0x0000002424249220 */ /* 0x002fe20000400000 */
[----:B------:R-:W-:Y:S01]  /*16f60*/  FSETP.GEU.AND P1, PT, R4, -126, PT ;  /* 0xc2fc00000400780b */ /* 0x000fe20003f2e000 */
[----:B------:R-:W-:Y:S01]  /*16f70*/  STL [R1+0x44], R37 ;  /* 0x0000442501007387 */ /* 0x000fe20000100800 */
[----:B------:R-:W-:-:S02]  /*16f80*/  F2FP.F16.F32.PACK_AB R32, R39, R32 ;  /* 0x000000202720723e */ /* 0x000fc400000000ff */
[----:B------:R-:W-:Y:S01]  /*16f90*/  @!P3 FMUL R6, R6, 0.5 ;  /* 0x3f0000000606b820 */ /* 0x000fe20000400000 */
[----:B------:R-:W1:Y:S01]  /*16fa0*/  MUFU.EX2 R38, R47 ;  /* 0x0000002f00267308 */ /* 0x000e620000000800 */
[----:B------:R-:W-:Y:S01]  /*16fb0*/  @!P4 FMUL R44, R44, 0.5 ;  /* 0x3f0000002c2cc820 */ /* 0x000fe20000400000 */
[----:B----4-:R-:W-:Y:S01]  /*16fc0*/  @!P2 FMUL R35, R35, R35 ;  /* 0x000000232323a220 */ /* 0x010fe20000400000 */
[----:B------:R-:W-:Y:S01]  /*16fd0*/  FSETP.GEU.AND P2, PT, R7, -126, PT ;  /* 0xc2fc00000700780b */ /* 0x000fe20003f4e000 */
[----:B------:R-:W-:Y:S01]  /*16fe0*/  STL [R1+0x4c], R36 ;  /* 0x00004c2401007387 */ /* 0x000fe20000100800 */
[----:B--2---:R-:W-:-:S03]  /*16ff0*/  F2FP.F16.F32.PACK_AB R30, R49, R30 ;  /* 0x0000001e311e723e */ /* 0x004fc600000000ff */
[----:B------:R-:W2:Y:S01]  /*17000*/  MUFU.EX2 R34, R44 ;  /* 0x0000002c00227308 */ /* 0x000ea20000000800 */
[----:B---3--:R-:W-:Y:S01]  /*17010*/  @!P6 FMUL R33, R33, R33 ;  /* 0x000000212121e220 */ /* 0x008fe20000400000 */
[----:B------:R-:W-:Y:S01]  /*17020*/  FSETP.GEU.AND P6, PT, R41, -126, PT ;  /* 0xc2fc00002900780b */ /* 0x000fe20003fce000 */
[----:B------:R-:W-:Y:S01]  /*17030*/  @!P1 FMUL R4, R4, 0.5 ;  /* 0x3f00000004049820 */ /* 0x000fe20000400000 */
[----:B------:R-:W-:Y:S01]  /*17040*/  MOV R46, R56 ;  /* 0x00000038002e7202 */ /* 0x000fe20000000f00 */
[----:B------:R3:W-:Y:S01]  /*17050*/  STL [R1+0x48], R35 ;  /* 0x0000482301007387 */ /* 0x0007e20000100800 */
[----:B------:R-:W-:Y:S02]  /*17060*/  F2FP.F16.F32.PACK_AB R56, R89, R88 ;  /* 0x000000585938723e */ /* 0x000fe400000000ff */
[----:B------:R-:W4:Y:S01]  /*17070*/  MUFU.EX2 R140, R40 ;  /* 0x00000028008c7308 */ /* 0x000f220000000800 */
[----:B-1----:R-:W-:Y:S01]  /*17080*/  @!P5 FMUL R38, R38, R38 ;  /* 0x000000262626d220 */ /* 0x002fe20000400000 */
[----:B------:R-:W-:Y:S01]  /*17090*/  FSETP.GEU.AND P5, PT, R8, -126, PT ;  /* 0xc2fc00000800780b */ /* 0x000fe20003fae000 */
[----:B------:R-:W-:Y:S01]  /*170a0*/  @!P2 FMUL R7, R7, 0.5 ;  /* 0x3f0000000707a820 */ /* 0x000fe20000400000 */
[----:B------:R1:W-:Y:S01]  /*170b0*/  STL [R1+0x38], R33 ;  /* 0x0000382101007387 */ /* 0x0003e20000100800 */
[----:B------:R-:W-:-:S02]  /*170c0*/  F2FP.F16.F32.PACK_AB R29, R46, R29 ;  /* 0x0000001d2e1d723e */ /* 0x000fc400000000ff */
[----:B------:R-:W-:Y:S01]  /*170d0*/  @!P6 FMUL R41, R41, 0.5 ;  /* 0x3f0000002929e820 */ /* 0x000fe20000400000 */
[----:B------:R-:W5:Y:S01]  /*170e0*/  MUFU.EX2 R148, R6 ;  /* 0x0000000600947308 */ /* 0x000f620000000800 */
[----:B--2---:R-:W-:Y:S01]  /*170f0*/  @!P4 FMUL R34, R34, R34 ;  /* 0x000000222222c220 */ /* 0x004fe20000400000 */
[----:B------:R-:W-:Y:S01]  /*17100*/  FSETP.GEU.AND P4, PT, R9, -126, PT ;  /* 0xc2fc00000900780b */ /* 0x000fe20003f8e000 */
[----:B------:R2:W-:Y:S04]  /*17110*/  STL [R1+0x3c], R38 ;  /* 0x00003c2601007387 */ /* 0x0005e80000100800 */
[----:B------:R-:W-:Y:S01]  /*17120*/  @!P5 FMUL R8, R8, 0.5 ;  /* 0x3f0000000808d820 */ /* 0x000fe20000400000 */
[----:B------:R-:W2:Y:S01]  /*17130*/  MUFU.EX2 R149, R7 ;  /* 0x0000000700957308 */ /* 0x000ea20000000800 */
[----:B----4-:R-:W-:Y:S01]  /*17140*/  @!P0 FMUL R140, R140, R140 ;  /* 0x0000008c8c8c8220 */ /* 0x010fe20000400000 */
[----:B------:R-:W-:Y:S01]  /*17150*/  FSETP.GEU.AND P0, PT, R5, -126, PT ;  /* 0xc2fc00000500780b */ /* 0x000fe20003f0e000 */
[----:B------:R4:W-:Y:S01]  /*17160*/  STL [R1+0x40], R34 ;  /* 0x0000402201007387 */ /* 0x0009e20000100800 */
[----:B---3--:R-:W-:-:S03]  /*17170*/  F2FP.F16.F32.PACK_AB R35, R36, R35 ;  /* 0x000000232423723e */ /* 0x008fc600000000ff */
[----:B------:R-:W-:Y:S01]  /*17180*/  @!P4 FMUL R9, R9, 0.5 ;  /* 0x3f0000000909c820 */ /* 0x000fe20000400000 */
[----:B------:R-:W3:Y:S01]  /*17190*/  MUFU.EX2 R141, R41 ;  /* 0x00000029008d7308 */ /* 0x000ee20000000800 */
[----:B-----5:R-:W-:Y:S01]  /*171a0*/  @!P3 FMUL R148, R148, R148 ;  /* 0x000000949494b220 */ /* 0x020fe20000400000 */
[----:B-1----:R-:W-:-:S05]  /*171b0*/  F2FP.F16.F32.PACK_AB R33, R38, R33 ;  /* 0x000000212621723e */ /* 0x002fca00000000ff */
[----:B------:R-:W-:Y:S01]  /*171c0*/  @!P0 FMUL R5, R5, 0.5 ;  /* 0x3f00000005058820 */ /* 0x000fe20000400000 */
[----:B------:R-:W1:Y:S01]  /*171d0*/  MUFU.EX2 R132, R8 ;  /* 0x0000000800847308 */ /* 0x000e620000000800 */
[----:B--2---:R-:W-:Y:S01]  /*171e0*/  @!P2 FMUL R149, R149, R149 ;  /* 0x000000959595a220 */ /* 0x004fe20000400000 */
[----:B------:R-:W-:Y:S01]  /*171f0*/  FSETP.GEU.AND P2, PT, R50, -126, PT ;  /* 0xc2fc00003200780b */ /* 0x000fe20003f4e000 */
[----:B------:R-:W-:-:S03]  /*17200*/  FFMA2 R6, R172.F32x2.HI_LO, UR36.F32, R0.F32 ;  /* 0x00000024ac067c49 */ /* 0x000fc60009200000 */
[----:B------:R-:W-:Y:S02]  /*17210*/  F2FP.F16.F32.PACK_AB R38, R149, R148 ;  /* 0x000000949526723e */ /* 0x000fe400000000ff */
[----:B------:R2:W5:Y:S01]  /*17220*/  MUFU.EX2 R133, R9 ;  /* 0x0000000900857308 */ /* 0x0005620000000800 */
[----:B---3--:R-:W-:Y:S01]  /*17230*/  @!P6 FMUL R141, R141, R141 ;  /* 0x0000008d8d8de220 */ /* 0x008fe20000400000 */
[----:B------:R-:W-:Y:S02]  /*17240*/  FSETP.GEU.AND P6, PT, R52, -126, PT ;  /* 0xc2fc00003400780b */ /* 0x000fe40003fce000 */
[----:B----4-:R-:W-:Y:S02]  /*17250*/  F2FP.F16.F32.PACK_AB R34, R37, R34 ;  /* 0x000000222522723e */ /* 0x010fe400000000ff */
[----:B------:R-:W-:Y:S01]  /*17260*/  F2FP.F16.F32.PACK_AB R36, R141, R140 ;  /* 0x0000008c8d24723e */ /* 0x000fe200000000ff */
[----:B------:R-:W-:Y:S01]  /*17270*/  @!P2 FMUL R50, R50, 0.5 ;  /* 0x3f0000003232a820 */ /* 0x000fe20000400000 */
[----:B------:R-:W3:Y:S01]  /*17280*/  MUFU.EX2 R20, R4 ;  /* 0x0000000400147308 */ /* 0x000ee20000000800 */
[----:B-1----:R-:W-:Y:S01]  /*17290*/  @!P5 FMUL R132, R132, R132 ;  /* 0x000000848484d220 */ /* 0x002fe20000400000 */
[----:B------:R-:W-:-:S05]  /*172a0*/  FSETP.GEU.AND P5, PT, R53, -126, PT ;  /* 0xc2fc00003500780b */ /* 0x000fca0003fae000 */
[----:B------:R-:W-:Y:S01]  /*172b0*/  @!P6 FMUL R52, R52, 0.5 ;  /* 0x3f0000003434e820 */ /* 0x000fe20000400000 */
[----:B------:R-:W1:Y:S01]  /*172c0*/  MUFU.EX2 R21, R5 ;  /* 0x0000000500157308 */ /* 0x000e620000000800 */
[----:B--2---:R-:W-:Y:S02]  /*172d0*/  FFMA2 R8, R144.F32x2.HI_LO, UR36.F32, R0.F32 ;  /* 0x0000002490087c49 */ /* 0x004fe40009200000 */
[----:B-----5:R-:W-:-:S03]  /*172e0*/  @!P4 FMUL R133, R133, R133 ;  /* 0x000000858585c220 */ /* 0x020fc60000400000 */
[----:B------:R-:W-:Y:S01]  /*172f0*/  FSETP.GEU.AND P3, PT, R9, -126, PT ;  /* 0xc2fc00000900780b */ /* 0x000fe20003f6e000 */
[----:B------:R-:W-:Y:S01]  /*17300*/  @!P5 FMUL R53, R53, 0.5 ;  /* 0x3f0000003535d820 */ /* 0x000fe20000400000 */
[----:B------:R-:W-:Y:S01]  /*17310*/  FSETP.GEU.AND P4, PT, R8, -126, PT ;  /* 0xc2fc00000800780b */ /* 0x000fe20003f8e000 */
[----:B---3--:R-:W-:Y:S01]  /*17320*/  @!P1 FMUL R20, R20, R20 ;  /* 0x0000001414149220 */ /* 0x008fe20000400000 */
[----:B------:R-:W2:Y:S01]  /*17330*/  MUFU.EX2 R172, R50 ;  /* 0x0000003200ac7308 */ /* 0x000ea20000000800 */
[----:B------:R-:W-:Y:S02]  /*17340*/  FSETP.GEU.AND P1, PT, R51, -126, PT ;  /* 0xc2fc00003300780b */ /* 0x000fe40003f2e000 */
[----:B------:R-:W-:Y:S01]  /*17350*/  F2FP.F16.F32.PACK_AB R37, R133, R132 ;  /* 0x000000848525723e */ /* 0x000fe200000000ff */
[----:B------:R3:W-:Y:S01]  /*17360*/  STL [R1+0x50], R20 ;  /* 0x0000501401007387 */ /* 0x0007e20000100800 */
[----:B-1----:R-:W-:Y:S01]  /*17370*/  @!P0 FMUL R21, R21, R21 ;  /* 0x0000001515158220 */ /* 0x002fe20000400000 */
[----:B------:R-:W-:-:S03]  /*17380*/  FSETP.GEU.AND P0, PT, R6, -126, PT ;  /* 0xc2fc00000600780b */ /* 0x000fc60003f0e000 */
[----:B------:R-:W-:Y:S01]  /*17390*/  @!P3 FMUL R9, R9, 0.5 ;  /* 0x3f0000000909b820 */ /* 0x000fe20000400000 */
[----:B------:R-:W1:Y:S01]  /*173a0*/  MUFU.EX2 R144, R52 ;  /* 0x0000003400907308 */ /* 0x000e620000000800 */
[----:B------:R-:W-:Y:S01]  /*173b0*/  @!P4 FMUL R8, R8, 0.5 ;  /* 0x3f0000000808c820 */ /* 0x000fe20000400000 */
[----:B------:R-:W-:Y:S01]  /*173c0*/  FFMA2 R4, R158.F32x2.HI_LO, UR36.F32, R0.F32 ;  /* 0x000000249e047c49 */ /* 0x000fe20009200000 */
[----:B------:R3:W-:Y:S01]  /*173d0*/  STL [R1+0x54], R21 ;  /* 0x0000541501007387 */ /* 0x0007e20000100800 */
[----:B------:R-:W-:Y:S01]  /*173e0*/  @!P1 FMUL R51, R51, 0.5 ;  /* 0x3f00000033339820 */ /* 0x000fe20000400000 */
[----:B------:R-:W-:Y:S01]  /*173f0*/  F2FP.F16.F32.PACK_AB R39, R21, R20 ;  /* 0x000000141527723e */ /* 0x000fe200000000ff */
[----:B--2---:R-:W-:Y:S02]  /*17400*/  @!P2 FMUL R172, R172, R172 ;  /* 0x000000acacaca220 */ /* 0x004fe40000400000 */
[----:B------:R-:W2:Y:S01]  /*17410*/  MUFU.EX2 R15, R9 ;  /* 0x00000009000f7308 */ /* 0x000ea20000000800 */
[----:B------:R-:W-:Y:S01]  /*17420*/  FSETP.GEU.AND P2, PT, R11, -126, PT ;  /* 0xc2fc00000b00780b */ /* 0x000fe20003f4e000 */
[----:B------:R-:W-:-:S06]  /*17430*/  @!P0 FMUL R6, R6, 0.5 ;  /* 0x3f00000006068820 */ /* 0x000fcc0000400000 */
[----:B------:R-:W4:Y:S01]  /*17440*/  MUFU.EX2 R145, R53 ;  /* 0x0000003500917308 */ /* 0x000f220000000800 */
[----:B-1----:R-:W-:Y:S01]  /*17450*/  @!P6 FMUL R144, R144, R144 ;  /* 0x000000909090e220 */ /* 0x002fe20000400000 */
[----:B------:R-:W-:-:S04]  /*17460*/  FSETP.GEU.AND P6, PT, R7, -126, PT ;  /* 0xc2fc00000700780b */ /* 0x000fc80003fce000 */
[----:B------:R-:W-:Y:S02]  /*17470*/  @!P2 FMUL R11, R11, 0.5 ;  /* 0x3f0000000b0ba820 */ /* 0x000fe40000400000 */
[----:B------:R-:W1:Y:S01]  /*17480*/  MUFU.EX2 R14, R8 ;  /* 0x00000008000e7308 */ /* 0x000e620000000800 */
[----:B--2---:R-:W-:Y:S01]  /*17490*/  @!P3 FMUL R15, R15, R15 ;  /* 0x0000000f0f0fb220 */ /* 0x004fe20000400000 */
[----:B------:R-:W-:-:S04]  /*174a0*/  FSETP.GEU.AND P3, PT, R10, -126, PT ;  /* 0xc2fc00000a00780b */ /* 0x000fc80003f6e000 */
[----:B------:R3:W-:Y:S01]  /*174b0*/  STL [R1+0x5c], R15 ;  /* 0x00005c0f01007387 */ /* 0x0007e20000100800 */
[----:B------:R-:W-:Y:S01]  /*174c0*/  @!P6 FMUL R7, R7, 0.5 ;  /* 0x3f0000000707e820 */ /* 0x000fe20000400000 */
[----:B------:R-:W2:Y:S01]  /*174d0*/  MUFU.EX2 R173, R51 ;  /* 0x0000003300ad7308 */ /* 0x000ea20000000800 */
[----:B----4-:R-:W-:Y:S01]  /*174e0*/  @!P5 FMUL R145, R145, R145 ;  /* 0x000000919191d220 */ /* 0x010fe20000400000 */
[----:B------:R-:W-:-:S04]  /*174f0*/  FSETP.GEU.AND P5, PT, R4, -126, PT ;  /* 0xc2fc00000400780b */ /* 0x000fc80003fae000 */
[----:B------:R-:W-:Y:S01]  /*17500*/  F2FP.F16.F32.PACK_AB R40, R145, R144 ;  /* 0x000000909128723e */ /* 0x000fe200000000ff */
[----:B------:R-:W-:Y:S01]  /*17510*/  @!P3 FMUL R10, R10, 0.5 ;  /* 0x3f0000000a0ab820 */ /* 0x000fe20000400000 */
[----:B------:R-:W4:Y:S01]  /*17520*/  MUFU.EX2 R158, R6 ;  /* 0x00000006009e7308 */ /* 0x000f220000000800 */
[----:B-1----:R-:W-:Y:S01]  /*17530*/  @!P4 FMUL R14, R14, R14 ;  /* 0x0000000e0e0ec220 */ /* 0x002fe20000400000 */
[----:B------:R-:W-:Y:S01]  /*17540*/  FSETP.GEU.AND P4, PT, R5, -126, PT ;  /* 0xc2fc00000500780b */ /* 0x000fe20003f8e000 */
[----:B------:R-:W-:-:S03]  /*17550*/  FFMA2 R8, R156.F32x2.HI_LO, UR36.F32, R0.F32 ;  /* 0x000000249c087c49 */ /* 0x000fc60009200000 */
[----:B------:R3:W-:Y:S01]  /*17560*/  STL [R1+0x58], R14 ;  /* 0x0000580e01007387 */ /* 0x0007e20000100800 */
[----:B------:R-:W-:Y:S01]  /*17570*/  @!P5 FMUL R4, R4, 0.5 ;  /* 0x3f0000000404d820 */ /* 0x000fe20000400000 */
[----:B------:R-:W1:Y:S01]  /*17580*/  MUFU.EX2 R156, R10 ;  /* 0x0000000a009c7308 */ /* 0x000e620000000800 */
[----:B--2---:R-:W-:Y:S01]  /*17590*/  @!P1 FMUL R173, R173, R173 ;  /* 0x000000adadad9220 */ /* 0x004fe20000400000 */
[----:B------:R-:W-:Y:S02]  /*175a0*/  FSETP.GEU.AND P1, PT, R8, -126, PT ;  /* 0xc2fc00000800780b */ /* 0x000fe40003f2e000 */
[----:B------:R-:W-:Y:S02]  /*175b0*/  F2FP.F16.F32.PACK_AB R41, R15, R14 ;  /* 0x0000000e0f29723e */ /* 0x000fe400000000ff */
[----:B------:R-:W-:Y:S01]  /*175c0*/  F2FP.F16.F32.PACK_AB R42, R173, R172 ;  /* 0x000000acad2a723e */ /* 0x000fe200000000ff */
[----:B------:R-:W-:Y:S01]  /*175d0*/  @!P4 FMUL R5, R5, 0.5 ;  /* 0x3f0000000505c820 */ /* 0x000fe20000400000 */
[----:B------:R2:W5:Y:S01]  /*175e0*/  MUFU.EX2 R157, R11 ;  /* 0x0000000b009d7308 */ /* 0x0005620000000800 */
[----:B----4-:R-:W-:Y:S01]  /*175f0*/  @!P0 FMUL R158, R158, R158 ;  /* 0x0000009e9e9e8220 */ /* 0x010fe20000400000 */
[----:B------:R-:W-:-:S05]  /*17600*/  FSETP.GEU.AND P0, PT, R9, -126, PT ;  /* 0xc2fc00000900780b */ /* 0x000fca0003f0e000 */
[----:B------:R-:W-:Y:S01]  /*17610*/  @!P1 FMUL R8, R8, 0.5 ;  /* 0x3f00000008089820 */ /* 0x000fe20000400000 */
[----:B------:R4:W3:Y:S01]  /*17620*/  MUFU.EX2 R159, R7 ;  /* 0x00000007009f7308 */ /* 0x0008e20000000800 */
[----:B-1----:R-:W-:-:S06]  /*17630*/  @!P3 FMUL R156, R156, R156 ;  /* 0x0000009c9c9cb220 */ /* 0x002fcc0000400000 */
[----:B------:R-:W-:Y:S01]  /*17640*/  @!P0 FMUL R9, R9, 0.5 ;  /* 0x3f00000009098820 */ /* 0x000fe20000400000 */
[----:B------:R-:W1:Y:S01]  /*17650*/  MUFU.EX2 R170, R4 ;  /* 0x0000000400aa7308 */ /* 0x000e620000000800 */
[----:B--2---:R-:W-:Y:S02]  /*17660*/  FFMA2 R10, R166.F32x2.HI_LO, UR36.F32, R0.F32 ;  /* 0x00000024a60a7c49 */ /* 0x004fe40009200000 */
[----:B-----5:R-:W-:-:S03]  /*17670*/  @!P2 FMUL R157, R157, R157 ;  /* 0x0000009d9d9da220 */ /* 0x020fc60000400000 */
[----:B------:R-:W-:Y:S02]  /*17680*/  FSETP.GEU.AND P2, PT, R10, -126, PT ;  /* 0xc2fc00000a00780b */ /* 0x000fe40003f4e000 */
[----:B------:R2:W5:Y:S01]  /*17690*/  MUFU.EX2 R171, R5 ;  /* 0x0000000500ab7308 */ /* 0x0005620000000800 */
[----:B----4-:R-:W-:Y:S01]  /*176a0*/  FFMA2 R6, R168.F32x2.HI_LO, UR36.F32, R0.F32 ;  /* 0x00000024a8067c49 */ /* 0x010fe20009200000 */
[----:B------:R-:W-:Y:S01]  /*176b0*/  F2FP.F16.F32.PACK_AB R45, R157, R156 ;  /* 0x0000009c9d2d723e */ /* 0x000fe200000000ff */
[----:B---3--:R-:W-:-:S03]  /*176c0*/  @!P6 FMUL R159, R159, R159 ;  /* 0x0000009f9f9fe220 */ /* 0x008fc60000400000 */
[----:B------:R-:W-:Y:S02]  /*176d0*/  FSETP.GEU.AND P6, PT, R6, -126, PT ;  /* 0xc2fc00000600780b */ /* 0x000fe40003fce000 */
[----:B------:R-:W3:Y:S01]  /*176e0*/  MUFU.EX2 R168, R8 ;  /* 0x0000000800a87308 */ /* 0x000ee20000000800 */
[----:B-1----:R-:W-:Y:S01]  /*176f0*/  @!P5 FMUL R170, R170, R170 ;  /* 0x000000aaaaaad220 */ /* 0x002fe20000400000 */
[----:B------:R-:W-:Y:S01]  /*17700*/  FSETP.GEU.AND P5, PT, R7, -126, PT ;  /* 0xc2fc00000700780b */ /* 0x000fe20003fae000 */
[----:B------:R-:W-:Y:S01]  /*17710*/  @!P2 FMUL R10, R10, 0.5 ;  /* 0x3f0000000a0aa820 */ /* 0x000fe20000400000 */
[----:B------:R-:W-:-:S04]  /*17720*/  F2FP.F16.F32.PACK_AB R43, R159, R158 ;  /* 0x0000009e9f2b723e */ /* 0x000fc800000000ff */
[----:B------:R1:W4:Y:S01]  /*17730*/  MUFU.EX2 R169, R9 ;  /* 0x0000000900a97308 */ /* 0x0003220000000800 */
[--C-:B--2---:R-:W-:Y:S02]  /*17740*/  FFMA2 R4, R154.F32x2.HI_LO, UR36.F32, R0.reuse.F32 ;  /* 0x000000249a047c49 */ /* 0x104fe40009200000 */
[----:B-----5:R-:W-:Y:S01]  /*17750*/  @!P4 FMUL R171, R171, R171 ;  /* 0x000000abababc220 */ /* 0x020fe20000400000 */
[----:B------:R-:W-:Y:S02]  /*17760*/  @!P6 FMUL R6, R6, 0.5 ;  /* 0x3f0000000606e820 */ /* 0x000fe40000400000 */
[----:B------:R-:W-:Y:S01]  /*17770*/  FSETP.GEU.AND P3, PT, R5, -126, PT ;  /* 0xc2fc00000500780b */ /* 0x000fe20003f6e000 */
[----:B------:R-:W-:Y:S01]  /*17780*/  @!P5 FMUL R7, R7, 0.5 ;  /* 0x3f0000000707d820 */ /* 0x000fe20000400000 */
[----:B------:R-:W-:Y:S01]  /*17790*/  FSETP.GEU.AND P4, PT, R4, -126, PT ;  /* 0xc2fc00000400780b */ /* 0x000fe20003f8e000 */
[----:B---3--:R-:W-:Y:S01]  /*177a0*/  @!P1 FMUL R168, R168, R168 ;  /* 0x000000a8a8a89220 */ /* 0x008fe20000400000 */
[----:B------:R-:W-:Y:S01]  /*177b0*/  FSETP.GEU.AND P1, PT, R11, -126, PT ;  /* 0xc2fc00000b00780b */ /* 0x000fe20003f2e000 */
[----:B------:R-:W2:Y:S01]  /*177c0*/  MUFU.EX2 R154, R6 ;  /* 0x00000006009a7308 */ /* 0x000ea20000000800 */
[----:B------:R-:W-:Y:S01]  /*177d0*/  F2FP.F16.F32.PACK_AB R44, R171, R170 ;  /* 0x000000aaab2c723e */ /* 0x000fe200000000ff */
[----:B-1----:R-:W-:-:S06]  /*177e0*/  FFMA2 R8, R152.F32x2.HI_LO, UR36.F32, R0.F32 ;  /* 0x0000002498087c49 */ /* 0x002fcc0009200000 */
[----:B------:R-:W-:Y:S01]  /*177f0*/  @!P3 FMUL R5, R5, 0.5 ;  /* 0x3f0000000505b820 */ /* 0x000fe20000400000 */
[----:B----4-:R-:W-:Y:S01]  /*17800*/  @!P0 FMUL R169, R169, R169 ;  /* 0x000000a9a9a98220 */ /* 0x010fe20000400000 */
[----:B------:R-:W1:Y:S01]  /*17810*/  MUFU.EX2 R152, R10 ;  /* 0x0000000a00987308 */ /* 0x000e620000000800 */
[----:B------:R-:W-:Y:S01]  /*17820*/  FSETP.GEU.AND P0, PT, R8, -126, PT ;  /* 0xc2fc00000800780b */ /* 0x000fe20003f0e000 */
[----:B------:R-:W-:Y:S01]  /*17830*/  @!P4 FMUL R4, R4, 0.5 ;  /* 0x3f0000000404c820 */ /* 0x000fe20000400000 */
[----:B------:R-:W-:Y:S01]  /*17840*/  @!P1 FMUL R11, R11, 0.5 ;  /* 0x3f0000000b0b9820 */ /* 0x000fe20000400000 */
[----:B------:R-:W-:Y:S01]  /*17850*/  F2FP.F16.F32.PACK_AB R46, R169, R168 ;  /* 0x000000a8a92e723e */ /* 0x000fe200000000ff */
[----:B--2---:R-:W-:-:S03]  /*17860*/  @!P6 FMUL R154, R154, R154 ;  /* 0x0000009a9a9ae220 */ /* 0x004fc60000400000 */
[----:B------:R-:W2:Y:S01]  /*17870*/  MUFU.EX2 R167, R5 ;  /* 0x0000000500a77308 */ /* 0x000ea20000000800 */
[----:B------:R-:W-:-:S05]  /*17880*/  FSETP.GEU.AND P6, PT, R9, -126, PT ;  /* 0xc2fc00000900780b */ /* 0x000fca0003fce000 */
[----:B------:R-:W-:Y:S02]  /*17890*/  @!P0 FMUL R8, R8, 0.5 ;  /* 0x3f00000008088820 */ /* 0x000fe40000400000 */
[----:B------:R3:W4:Y:S01]  /*178a0*/  MUFU.EX2 R166, R4 ;  /* 0x0000000400a67308 */ /* 0x0007220000000800 */
[----:B-1----:R-:W-:-:S05]  /*178b0*/  @!P2 FMUL R152, R152, R152 ;  /* 0x000000989898a220 */ /* 0x002fca0000400000 */
[----:B------:R-:W-:Y:S02]  /*178c0*/  @!P6 FMUL R9, R9, 0.5 ;  /* 0x3f0000000909e820 */ /* 0x000fe40000400000 */
[----:B------:R1:W5:Y:S01]  /*178d0*/  MUFU.EX2 R155, R7 ;  /* 0x00000007009b7308 */ /* 0x0003620000000800 */
[----:B--2---:R-:W-:-:S07]  /*178e0*/  @!P3 FMUL R167, R167, R167 ;  /* 0x000000a7a7a7b220 */ /* 0x004fce0000400000 */
[----:B------:R-:W2:Y:S01]  /*178f0*/  MUFU.EX2 R153, R11 ;  /* 0x0000000b00997308 */ /* 0x000ea20000000800 */
[----:B---3--:R-:W-:Y:S02]  /*17900*/  FFMA2 R4, R150.F32x2.HI_LO, UR36.F32, R0.F32 ;  /* 0x0000002496047c49 */ /* 0x008fe40009200000 */
[----:B----4-:R-:W-:-:S03]  /*17910*/  @!P4 FMUL R166, R166, R166 ;  /* 0x000000a6a6a6c220 */ /* 0x010fc60000400000 */
[----:B------:R-:W-:Y:S02]  /*17920*/  FSETP.GEU.AND P3, PT, R4, -126, PT ;  /* 0xc2fc00000400780b */ /* 0x000fe40003f6e000 */
[----:B------:R-:W-:Y:S01]  /*17930*/  FSETP.GEU.AND P2, PT, R5, -126, PT ;  /* 0xc2fc00000500780b */ /* 0x000fe20003f4e000 */
[----:B-1----:R-:W-:Y:S01]  /*17940*/  FFMA2 R6, R164.F32x2.HI_LO, UR36.F32, R0.F32 ;  /* 0x00000024a4067c49 */ /* 0x002fe20009200000 */
[----:B------:R-:W-:Y:S01]  /*17950*/  MOV R0, UR41 ;  /* 0x0000002900007c02 */ /* 0x000fe20008000f00 */
[----:B------:R-:W1:Y:S01]  /*17960*/  MUFU.EX2 R164, R8 ;  /* 0x0000000800a47308 */ /* 0x000e620000000800 */
[----:B-----5:R-:W-:Y:S01]  /*17970*/  @!P5 FMUL R155, R155, R155 ;  /* 0x0000009b9b9bd220 */ /* 0x020fe20000400000 */
[----:B------:R-:W-:Y:S01]  /*17980*/  F2FP.F16.F32.PACK_AB R48, R167, R166 ;  /* 0x000000a6a730723e */ /* 0x000fe200000000ff */
[----:B------:R3:W-:Y:S01]  /*17990*/  SYNCS.ARRIVE.TRANS64.A1T0 RZ, [R0+UR40+0x140d0], RZ ;  /* 0x0140d0ff00ff79a7 */ /* 0x0007e20008100028 */
[----:B------:R-:W-:Y:S01]  /*179a0*/  FSETP.GEU.AND P5, PT, R6, -126, PT ;  /* 0xc2fc00000600780b */ /* 0x000fe20003fae000 */
[----:B--2---:R-:W-:Y:S01]  /*179b0*/  @!P1 FMUL R153, R153, R153 ;  /* 0x0000009999999220 */ /* 0x004fe20000400000 */
[----:B------:R-:W-:-:S02]  /*179c0*/  FSETP.GEU.AND P1, PT, R162, -126, PT ;  /* 0xc2fc0000a200780b */ /* 0x000fc40003f2e000 */
[----:B------:R-:W-:Y:S01]  /*179d0*/  @!P3 FMUL R4, R4, 0.5 ;  /* 0x3f0000000404b820 */ /* 0x000fe20000400000 */
[----:B------:R-:W-:Y:S01]  /*179e0*/  FSETP.GEU.AND P4, PT, R7, -126, PT ;  /* 0xc2fc00000700780b */ /* 0x000fe20003f8e000 */
[----:B------:R-:W-:Y:S01]  /*179f0*/  @!P2 FMUL R5, R5, 0.5 ;  /* 0x3f0000000505a820 */ /* 0x000fe20000400000 */
[----:B------:R-:W2:Y:S01]  /*17a00*/  MUFU.EX2 R165, R9 ;  /* 0x0000000900a57308 */ /* 0x000ea20000000800 */
[----:B------:R-:W-:Y:S02]  /*17a10*/  F2FP.F16.F32.PACK_AB R47, R155, R154 ;  /* 0x0000009a9b2f723e */ /* 0x000fe400000000ff */
[----:B------:R-:W-:Y:S01]  /*17a20*/  F2FP.F16.F32.PACK_AB R49, R153, R152 ;  /* 0x000000989931723e */ /* 0x000fe200000000ff */
[----:B-1----:R-:W-:Y:S01]  /*17a30*/  @!P0 FMUL R164, R164, R164 ;  /* 0x000000a4a4a48220 */ /* 0x002fe20000400000 */
[----:B------:R-:W-:-:S03]  /*17a40*/  FSETP.GEU.AND P0, PT, R163, -126, PT ;  /* 0xc2fc0000a300780b */ /* 0x000fc60003f0e000 */
[----:B------:R-:W1:Y:S01]  /*17a50*/  MUFU.EX2 R12, R4 ;  /* 0x00000004000c7308 */ /* 0x000e620000000800 */
[----:B------:R-:W-:Y:S01]  /*17a60*/  @!P1 FMUL R162, R162, 0.5 ;  /* 0x3f000000a2a29820 */ /* 0x000fe20000400000 */
[----:B------:R-:W-:Y:S01]  /*17a70*/  @!P5 FMUL R6, R6, 0.5 ;  /* 0x3f0000000606d820 */ /* 0x000fe20000400000 */
[----:B------:R-:W-:-:S05]  /*17a80*/  @!P4 FMUL R7, R7, 0.5 ;  /* 0x3f0000000707c820 */ /* 0x000fca0000400000 */
[----:B------:R-:W4:Y:S01]  /*17a90*/  MUFU.EX2 R13, R5 ;  /* 0x00000005000d7308 */ /* 0x000f220000000800 */
[----:B--2---:R-:W-:Y:S01]  /*17aa0*/  @!P6 FMUL R165, R165, R165 ;  /* 0x000000a5a5a5e220 */ /* 0x004fe20000400000 */
[----:B------:R-:W-:Y:S01]  /*17ab0*/  LOP3.LUT P6, RZ, R3, 0x3, R24, 0x48, !PT ;  /* 0x0000000303ff7812 */ /* 0x000fe200078c4818 */
[----:B------:R-:W-:Y:S01]  /*17ac0*/  @!P0 FMUL R163, R163, 0.5 ;  /* 0x3f000000a3a38820 */ /* 0x000fe20000400000 */
[----:B------:R-:W-:Y:S02]  /*17ad0*/  F2FP.F16.F32.PACK_AB R24, R181, R180 ;  /* 0x000000b4b518723e */ /* 0x000fe400000000ff */
[----:B------:R-:W-:Y:S02]  /*17ae0*/  F2FP.F16.F32.PACK_AB R50, R165, R164 ;  /* 0x000000a4a532723e */ /* 0x000fe400000000ff */
[----:B------:R-:W2:Y:S01]  /*17af0*/  MUFU.EX2 R150, R6 ;  /* 0x0000000600967308 */ /* 0x000ea20000000800 */
[----:B-1----:R-:W-:-:S05]  /*17b00*/  @!P3 FMUL R12, R12, R12 ;  /* 0x0000000c0c0cb220 */ /* 0x002fca0000400000 */
[----:B------:R3:W-:Y:S02]  /*17b10*/  STL [R1+0x60], R12 ;  /* 0x0000600c01007387 */ /* 0x0007e40000100800 */
[----:B------:R-:W1:Y:S01]  /*17b20*/  MUFU.EX2 R151, R7 ;  /* 0x0000000700977308 */ /* 0x000e620000000800 */
[----:B----4-:R-:W-:-:S05]  /*17b30*/  @!P2 FMUL R13, R13, R13 ;  /* 0x0000000d0d0da220 */ /* 0x010fca0000400000 */
[----:B------:R3:W-:Y:S01]  /*17b40*/  STL [R1+0x64], R13 ;  /* 0x0000640d01007387 */ /* 0x0007e20000100800 */
[----:B------:R-:W-:Y:S01]  /*17b50*/  F2FP.F16.F32.PACK_AB R52, R13, R12 ;  /* 0x0000000c0d34723e */ /* 0x000fe200000000ff */
[----:B------:R-:W4:Y:S01]  /*17b60*/  MUFU.EX2 R162, R162 ;  /* 0x000000a200a27308 */ /* 0x000f220000000800 */
[----:B--2---:R-:W-:-:S07]  /*17b70*/  @!P5 FMUL R150, R150, R150 ;  /* 0x000000969696d220 */ /* 0x004fce0000400000 */
[----:B------:R-:W2:Y:S01]  /*17b80*/  MUFU.EX2 R163, R163 ;  /* 0x000000a300a37308 */ /* 0x000ea20000000800 */
[----:B-1----:R-:W-:-:S05]  /*17b90*/  @!P4 FMUL R151, R151, R151 ;  /* 0x000000979797c220 */ /* 0x002fca0000400000 */
[----:B------:R-:W-:Y:S01]  /*17ba0*/  F2FP.F16.F32.PACK_AB R51, R151, R150 ;  /* 0x000000969733723e */ /* 0x000fe200000000ff */
[----:B----4-:R-:W-:Y:S01]  /*17bb0*/  @!P1 FMUL R162, R162, R162 ;  /* 0x000000a2a2a29220 */ /* 0x010fe20000400000 */
[----:B--2---:R-:W-:-:S05]  /*17bc0*/  @!P0 FMUL R163, R163, R163 ;  /* 0x000000a3a3a38220 */ /* 0x004fca0000400000 */
[----:B------:R-:W-:Y:S01]  /*17bd0*/  F2FP.F16.F32.PACK_AB R53, R163, R162 ;  /* 0x000000a2a335723e */ /* 0x000fe200000000ff */
[----:B---3--:R-:W-:Y:S06]  /*17be0*/  @!P6 BRA `(.L_x_267) ;  /* 0x000000000040e947 */ /* 0x008fec0003800000 */
[----:B------:R-:W-:Y:S01]  /*17bf0*/  MOV R14, 0x8 ;  /* 0x00000008000e7802 */ /* 0x000fe20000000f00 */
        /* <DEDUP_REMOVED lines=15> */
.L_x_267:
[----:B------:R-:W-:Y:S05]  /*17cf0*/  WARPSYNC.ALL ;  /* 0x0000000000007948 */ /* 0x000fea0003800000 */
[----:B------:R1:W-:Y:S02]  /*17d00*/  STTM.x32 tmem[UR43], R56 ;  /* 0x00000038000079ed */ /* 0x0003e400082c002b */
[----:B-1----:R-:W2:Y:S01]  /*17d10*/  LDL R87, [R1+0x6c] ;  /* 0x00006c0001577983 */ /* 0x002ea20000100800 */
[----:B------:R-:W-:Y:S01]  /*17d20*/  UIADD3 UR4, UPT, UPT, UR43, 0x20, URZ ;  /* 0x000000202b047890 */ /* 0x000fe2000fffe0ff */
[----:B------:R-:W1:Y:S03]  /*17d30*/  S2R R58, SR_TID.X ;  /* 0x00000000003a7919 */ /* 0x000e660000002100 */
[----:B------:R-:W-:-:S06]  /*17d40*/  USHF.R.U32.HI UR4, URZ, 0x15, UR4 ;  /* 0x00000015ff047899 */ /* 0x000fcc0008011604 */
[----:B------:R-:W-:Y:S02]  /*17d50*/  MOV R0, UR4 ;  /* 0x0000000400007c02 */ /* 0x000fe40008000f00 */
[----:B-1----:R-:W-:Y:S02]  /*17d60*/  SHF.R.U32.HI R59, RZ, 0x5, R58 ;  /* 0x00000005ff3b7819 */ /* 0x002fe4000001163a */
[----:B--2---:R-:W-:-:S04]  /*17d70*/  FSETP.NEU.AND P0, PT, R87, -INF , PT ;  /* 0xff8000005700780b */ /* 0x004fc80003f0d000 */
[----:B------:R-:W-:Y:S02]  /*17d80*/  FSEL R4, R87, RZ, P0 ;  /* 0x000000ff57047208 */ /* 0x000fe40000000000 */
[----:B------:R-:W-:-:S03]  /*17d90*/  LOP3.LUT P0, RZ, R0, 0x3, R59, 0x48, !PT ;  /* 0x0000000300ff7812 */ /* 0x000fc6000780483b */
[----:B------:R-:W-:-:S04]  /*17da0*/  FMUL R4, R4, -UR36 ;  /* 0x8000002404047c20 */ /* 0x000fc80008400000 */
[--C-:B------:R-:W-:Y:S02]  /*17db0*/  FFMA2 R54, R54.F32x2.HI_LO, UR36.F32, R4.reuse.F32 ;  /* 0x0000002436367c49 */ /* 0x100fe40009200004 */
[----:B------:R-:W-:-:S03]  /*17dc0*/  FFMA2 R4, R18.F32x2.HI_LO, UR36.F32, R4.F32 ;  /* 0x0000002412047c49 */ /* 0x000fc60009200004 */
[----:B------:R-:W-:Y:S02]  /*17dd0*/  FSETP.GEU.AND P4, PT, R54, -126, PT ;  /* 0xc2fc00003600780b */ /* 0x000fe40003f8e000 */
[----:B------:R-:W-:Y:S02]  /*17de0*/  FSETP.GEU.AND P3, PT, R55, -126, PT ;  /* 0xc2fc00003700780b */ /* 0x000fe40003f6e000 */
[----:B------:R-:W-:Y:S02]  /*17df0*/  FSETP.GEU.AND P2, PT, R4, -126, PT ;  /* 0xc2fc00000400780b */ /* 0x000fe40003f4e000 */
[----:B------:R-:W-:-:S07]  /*17e00*/  FSETP.GEU.AND P1, PT, R5, -126, PT ;  /* 0xc2fc00000500780b */ /* 0x000fce0003f2e000 */
[----:B------:R-:W-:Y:S02]  /*17e10*/  @!P4 FMUL R54, R54, 0.5 ;  /* 0x3f0000003636c820 */ /* 0x000fe40000400000 */
[----:B------:R-:W-:Y:S02]  /*17e20*/  @!P3 FMUL R55, R55, 0.5 ;  /* 0x3f0000003737b820 */ /* 0x000fe40000400000 */
[----:B------:R-:W-:Y:S01]  /*17e30*/  @!P2 FMUL R4, R4, 0.5 ;  /* 0x3f0000000404a820 */ /* 0x000fe20000400000 */
[----:B------:R-:W1:Y:S01]  /*17e40*/  MUFU.EX2 R56, R54 ;  /* 0x0000003600387308 */ /* 0x000e620000000800 */
[----:B------:R-:W-:-:S07]  /*17e50*/  @!P1 FMUL R5, R5, 0.5 ;  /* 0x3f00000005059820 */ /* 0x000fce0000400000 */
[----:B------:R-:W2:Y:S08]  /*17e60*/  MUFU.EX2 R57, R55 ;  /* 0x0000003700397308 */ /* 0x000eb00000000800 */
[----:B------:R-:W3:Y:S01]  /*17e70*/  MUFU.EX2 R18, R4 ;  /* 0x0000000400127308 */ /* 0x000ee20000000800 */
[----:B-1----:R-:W-:-:S07]  /*17e80*/  @!P4 FMUL R56, R56, R56 ;  /* 0x000000383838c220 */ /* 0x002fce0000400000 */
[----:B------:R-:W1:Y:S01]  /*17e90*/  MUFU.EX2 R19, R5 ;  /* 0x0000000500137308 */ /* 0x000e620000000800 */
[----:B--2---:R-:W-:-:S05]  /*17ea0*/  @!P3 FMUL R57, R57, R57 ;  /* 0x000000393939b220 */ /* 0x004fca0000400000 */
[----:B------:R-:W-:Y:S01]  /*17eb0*/  F2FP.F16.F32.PACK_AB R54, R57, R56 ;  /* 0x000000383936723e */ /* 0x000fe200000000ff */
[----:B---3--:R-:W-:Y:S01]  /*17ec0*/  @!P2 FMUL R18, R18, R18 ;  /* 0x000000121212a220 */ /* 0x008fe20000400000 */
[----:B-1----:R-:W-:-:S05]  /*17ed0*/  @!P1 FMUL R19, R19, R19 ;  /* 0x0000001313139220 */ /* 0x002fca0000400000 */
[----:B------:R-:W-:Y:S01]  /*17ee0*/  F2FP.F16.F32.PACK_AB R55, R19, R18 ;  /* 0x000000121337723e */ /* 0x000fe200000000ff */
[----:B------:R-:W-:Y:S06]  /*17ef0*/  @!P0 BRA `(.L_x_268) ;  /* 0x0000000000408947 */ /* 0x000fec0003800000 */
        /* <DEDUP_REMOVED lines=16> */
.L_x_268:
        /* <DEDUP_REMOVED lines=10> */
.L_x_269:
[----:B------:R-:W3:Y:S01]  /*180a0*/  S2UR UR6, SR_CgaCtaId ;  /* 0x00000000000679c3 */ /* 0x000ee20000008800 */
[----:B------:R-:W-:Y:S01]  /*180b0*/  UISETP.NE.AND UP0, UPT, UR55, URZ, UPT ;  /* 0x000000ff3700728c */ /* 0x000fe2000bf05270 */
[----:B------:R-:W-:-:S03]  /*180c0*/  UMOV UR4, 0x400 ;  /* 0x0000040000047882 */ /* 0x000fc60000000000 */
[----:B------:R-:W-:-:S04]  /*180d0*/  USEL UR39, UR51, UR50, UP0 ;  /* 0x0000003233277287 */ /* 0x000fc80008000000 */
[----:B------:R-:W-:Y:S02]  /*180e0*/  ULOP3.LUT UR39, UR39, 0x1, URZ, 0x3c, !UPT ;  /* 0x0000000127277892 */ /* 0x000fe4000f8e3cff */
[----:B---3--:R-:W-:-:S04]  /*180f0*/  ULEA UR4, UR6, UR4, 0x18 ;  /* 0x0000000406047291 */ /* 0x008fc8000f8ec0ff */
[----:B------:R-:W-:Y:S02]  /*18100*/  UIADD3 UR5, UPT, UPT, UR4, 0x14068, URZ ;  /* 0x0001406804057890 */ /* 0x000fe4000fffe0ff */
[----:B------:R-:W-:Y:S02]  /*18110*/  @UP0 UIADD3 UR5, UPT, UPT, UR4, 0x14058, URZ ;  /* 0x0001405804050890 */ /* 0x000fe4000fffe0ff */
[----:B------:R-:W-:Y:S02]  /*18120*/  UISETP.NE.AND UP0, UPT, UR46, URZ, UPT ;  /* 0x000000ff2e00728c */ /* 0x000fe4000bf05270 */
[----:B------:R-:W-:-:S09]  /*18130*/  UPRMT UR5, UR6, 0x654, UR5 ;  /* 0x0000065406057896 */ /* 0x000fd20008000005 */
[----:B--2---:R-:W-:Y:S01]  /*18140*/  SYNCS.ARRIVE.TRANS64.RED.A1T0 RZ, [UR5], RZ ;  /* 0x000000ffffff79a7 */ /* 0x004fe20008100405 */
[----:B------:R-:W-:Y:S05]  /*18150*/  BRA.U UP0, `(.L_x_270) ;  /* 0x0000000100047547 */ /* 0x000fea000b800000 */
[----:B------:R-:W-:Y:S05]  /*18160*/  BPT.TRAP 0x1 ;  /* 0x000000040000795c */ /* 0x000fea0000300000 */
.L_x_270:
        /* <DEDUP_REMOVED lines=26> */
.L_x_428:
        /* <DEDUP_REMOVED lines=10> */
.L_x_273:
[----:B------:R-:W-:Y:S05]  /*183b0*/  BSYNC.RECONVERGENT B0 ;  /* 0x0000000000007941 */ /* 0x000fea0003800200 */
.L_x_272:
[----:B------:R-:W2:Y:S04]  /*183c0*/  LDL.LU.64 R4, [R1+0x18] ;  /* 0x0000180001047983 */ /* 0x000ea80000300a00 */
[----:B-1----:R-:W3:Y:S04]  /*183d0*/  LDL.LU.64 R26, [R1+0x20] ;  /* 0x00002000011a7983 */ /* 0x002ee80000300a00 */
[----:B------:R-:W4:Y:S04]  /*183e0*/  LDL.LU.64 R24, [R1+0x28] ;  /* 0x0000280001187983 */ /* 0x000f280000300a00 */
[----:B------:R-:W5:Y:S04]  /*183f0*/  LDL.LU.64 R20, [R1+0x38] ;  /* 0x0000380001147983 */ /* 0x000f680000300a00 */
[----:B------:R-:W5:Y:S04]  /*18400*/  LDL.LU.64 R14, [R1+0x40] ;  /* 0x00004000010e7983 */ /* 0x000f680000300a00 */
[----:B------:R-:W5:Y:S04]  /*18410*/  LDL.LU.64 R12, [R1+0x48] ;  /* 0x00004800010c7983 */ /* 0x000f680000300a00 */
[----:B------:R-:W5:Y:S01]  /*18420*/  LDL.LU.64 R6, [R1+0x30] ;  /* 0x0000300001067983 */ /* 0x000f620000300a00 */
[----:B------:R-:W-:-:S03]  /*18430*/  FADD2 R90, R90.F32x2.HI_LO, R138.F32x2.HI_LO ;  /* 0x0000008a5a5a724b */ /* 0x000fc60000000000 */
[----:B------:R-:W5:Y:S01]  /*18440*/  LDL.LU.64 R10, [R1+0x50] ;  /* 0x00005000010a7983 */ /* 0x000f620000300a00 */
[----:B------:R-:W-:-:S03]  /*18450*/  FADD2 R90, R90.F32x2.HI_LO, R174.F32x2.HI_LO ;  /* 0x000000ae5a5a724b */ /* 0x000fc60000000000 */
[----:B------:R-:W5:Y:S01]  /*18460*/  LDL.LU.64 R8, [R1+0x58] ;  /* 0x0000580001087983 */ /* 0x000f620000300a00 */
[----:B------:R-:W-:Y:S02]  /*18470*/  FADD2 R90, R90.F32x2.HI_LO, R182.F32x2.HI_LO ;  /* 0x000000b65a5a724b */ /* 0x000fe40000000000 */
[----:B------:R-:W-:-:S04]  /*18480*/  FMUL R16, R3, R16 ;  /* 0x0000001003107220 */ /* 0x000fc80000400000 */
[----:B------:R-:W-:-:S04]  /*18490*/  FADD2 R88, R16.F32, R88.F32x2.HI_LO ;  /* 0x000000581058724b */ /* 0x000fc80000040000 */
[----:B------:R-:W-:-:S04]  /*184a0*/  FADD2 R88, R88.F32x2.HI_LO, R94.F32x2.HI_LO ;  /* 0x0000005e5858724b */ /* 0x000fc80000000000 */
[----:B------:R-:W-:Y:S02]  /*184b0*/  FADD2 R88, R88.F32x2.HI_LO, R102.F32x2.HI_LO ;  /* 0x000000665858724b */ /* 0x000fe40000000000 */
[----:B--2---:R-:W-:Y:S02]  /*184c0*/  FADD2 R90, R90.F32x2.HI_LO, R4.F32x2.HI_LO ;  /* 0x000000045a5a724b */ /* 0x004fe40000000000 */
[----:B------:R-:W2:Y:S01]  /*184d0*/  LDL.LU.64 R4, [R1+0x60] ;  /* 0x0000600001047983 */ /* 0x000ea20000300a00 */
        /* <DEDUP_REMOVED lines=14> */
[----:B---3--:R-:W-:Y:S02]  /*185c0*/  FADD2 R22, R22.F32x2.HI_LO, R26.F32x2.HI_LO ;  /* 0x0000001a1616724b */ /* 0x008fe40000000000 */
[----:B----4-:R-:W-:Y:S02]  /*185d0*/  FADD2 R92, R92.F32x2.HI_LO, R24.F32x2.HI_LO ;  /* 0x000000185c5c724b */ /* 0x010fe40000000000 */
[----:B------:R-:W-:Y:S02]  /*185e0*/  FADD2 R88, R88.F32x2.HI_LO, R188.F32x2.HI_LO ;  /* 0x000000bc5858724b */ /* 0x000fe40000000000 */
[----:B-----5:R-:W-:Y:S02]  /*185f0*/  FADD2 R90, R90.F32x2.HI_LO, R20.F32x2.HI_LO ;  /* 0x000000145a5a724b */ /* 0x020fe40000000000 */
        /* <DEDUP_REMOVED lines=19> */
[----:B------:R-:W-:Y:S01]  /*18730*/  UISETP.NE.AND UP0, UPT, UR53, 0x1, UPT ;  /* 0x000000013500788c */ /* 0x000fe2000bf05270 */
[----:B------:R-:W-:-:S02]  /*18740*/  FADD2 R90, R90.F32x2.HI_LO, R162.F32x2.HI_LO ;  /* 0x000000a25a5a724b */ /* 0x000fc40000000000 */
[----:B------:R-:W-:Y:S02]  /*18750*/  FADD2 R22, R22.F32x2.HI_LO, R56.F32x2.HI_LO ;  /* 0x000000381616724b */ /* 0x000fe40000000000 */
[----:B------:R-:W-:-:S04]  /*18760*/  FADD2 R92, R92.F32x2.HI_LO, R18.F32x2.HI_LO ;  /* 0x000000125c5c724b */ /* 0x000fc80000000000 */
[----:B------:R-:W-:Y:S02]  /*18770*/  FADD2 R22, R22.F32x2.HI_LO, R92.F32x2.HI_LO ;  /* 0x0000005c1616724b */ /* 0x000fe40000000000 */
[----:B--2---:R-:W-:-:S04]  /*18780*/  FADD2 R88, R88.F32x2.HI_LO, R4.F32x2.HI_LO ;  /* 0x000000045858724b */ /* 0x004fc80000000000 */
[----:B------:R-:W-:-:S04]  /*18790*/  FADD2 R88, R88.F32x2.HI_LO, R90.F32x2.HI_LO ;  /* 0x0000005a5858724b */ /* 0x000fc80000000000 */
[----:B------:R-:W-:-:S04]  /*187a0*/  FADD2 R22, R88.F32x2.HI_LO, R22.F32x2.HI_LO ;  /* 0x000000165816724b */ /* 0x000fc80000000000 */
[----:B------:R-:W-:Y:S01]  /*187b0*/  FADD R16, R22, R23 ;  /* 0x0000001716107221 */ /* 0x000fe20000000000 */
[----:B------:R-:W-:Y:S06]  /*187c0*/  BRA.U UP0, `(.L_x_274) ;  /* 0x0000000100987547 */ /* 0x000fec000b800000 */
[----:B------:R-:W-:Y:S05]  /*187d0*/  @P1 BRA `(.L_x_275) ;  /* 0x0000000000041947 */ /* 0x000fea0003800000 */
[----:B------:R-:W-:Y:S05]  /*187e0*/  BPT.TRAP 0x1 ;  /* 0x000000040000795c */ /* 0x000fea0000300000 */
.L_x_275:
[----:B------:R-:W-:Y:S01]  /*187f0*/  UISETP.NE.AND UP0, UPT, UR55, URZ, UPT ;  /* 0x000000ff3700728c */ /* 0x000fe2000bf05270 */
[----:B------:R-:W-:Y:S01]  /*18800*/  IMAD.U32 R0, RZ, RZ, UR39 ;  /* 0x00000027ff007e24 */ /* 0x000fe2000f8e00ff */
[----:B------:R-:W-:Y:S01]  /*18810*/  UIADD3 UR5, UPT, UPT, UR4, 0x14060, URZ ;  /* 0x0001406004057890 */ /* 0x000fe2000fffe0ff */
[----:B------:R-:W-:Y:S01]  /*18820*/  IMAD.U32 R17, R58, 0x10000, RZ ;  /* 0x000100003a117824 */ /* 0x000fe200078e00ff */
[----:B------:R-:W-:Y:S02]  /*18830*/  LOP3.LUT R59, R59, 0x3, RZ, 0xc0, !PT ;  /* 0x000000033b3b7812 */ /* 0x000fe400078ec0ff */
[----:B------:R-:W-:Y:S02]  /*18840*/  SHF.L.U32 R0, R0, 0x1f, RZ ;  /* 0x0000001f00007819 */ /* 0x000fe400000006ff */
[----:B------:R-:W-:-:S03]  /*18850*/  LOP3.LUT R17, R17, 0x600000, RZ, 0xc0, !PT ;  /* 0x0060000011117812 */ /* 0x000fc600078ec0ff */
[----:B------:R-:W-:Y:S01]  /*18860*/  @UP0 UIADD3 UR5, UPT, UPT, UR4, 0x14050, URZ ;  /* 0x0001405004050890 */ /* 0x000fe2000fffe0ff */
[----:B------:R-:W-:Y:S01]  /*18870*/  SHF.R.U32.HI R4, RZ, 0x15, R17 ;  /* 0x00000015ff047819 */ /* 0x000fe20000011611 */
[----:B------:R-:W-:-:S03]  /*18880*/  USEL UR4, URZ, 0x80, UP0 ;  /* 0x00000080ff047887 */ /* 0x000fc60008000000 */
[----:B------:R-:W-:-:S03]  /*18890*/  ISETP.NE.AND P0, PT, R59, R4, PT ;  /* 0x000000043b00720c */ /* 0x000fc60003f05270 */
[----:B------:R-:W-:Y:S01]  /*188a0*/  LOP3.LUT R17, R17, UR4, RZ, 0xfc, !PT ;  /* 0x0000000411117c12 */ /* 0x000fe2000f8efcff */
[----:B------:R-:W1:Y:S02]  /*188b0*/  SYNCS.PHASECHK.TRANS64.TRYWAIT P1, [UR5], R0 ;  /* 0x00000000ff0075a7 */ /* 0x000e640008021105 */
[----:B-1----:R-:W-:Y:S07]  /*188c0*/  @!P1 BRA `(.L_x_276) ;  /* 0x0000003800289947 */ /* 0x002fee0003800000 */
.L_x_430:
        /* <DEDUP_REMOVED lines=17> */
.L_x_277:
[----:B------:R-:W2:Y:S01]  /*189e0*/  LDL R19, [R1+0x6c] ;  /* 0x00006c0001137983 */ /* 0x000ea20000100800 */
[----:B------:R-:W-:Y:S05]  /*189f0*/  WARPSYNC.ALL ;  /* 0x0000000000007948 */ /* 0x000fea0003800000 */
[----:B------:R-:W-:Y:S02]  /*18a00*/  R2UR UR4, R17 ;  /* 0x00000000110472ca */ /* 0x000fe400000e0000 */
[----:B------:R-:W-:-:S11]  /*18a10*/  MOV R18, R16 ;  /* 0x0000001000127202 */ /* 0x000fd60000000f00 */
[----:B--2---:R2:W-:Y:S02]  /*18a20*/  STTM.x2 tmem[UR4], R18 ;  /* 0x00000012000079ed */ /* 0x0045e400080c0004 */
.L_x_274:
[----:B-1----:R-:W3:Y:S01]  /*18a30*/  LDL.LU R0, [R1+0x6c] ;  /* 0x00006c0001007983 */ /* 0x002ee20000300800 */
[----:B------:R-:W-:Y:S01]  /*18a40*/  UISETP.NE.AND UP0, UPT, UR55, URZ, UPT ;  /* 0x000000ff3700728c */ /* 0x000fe2000bf05270 */
[----:B------:R-:W-:Y:S01]  /*18a50*/  IADD3 R2, PT, PT, R2, 0x80, RZ ;  /* 0x0000008002027810 */ /* 0x000fe20007ffe0ff */
[----:B------:R-:W-:Y:S02]  /*18a60*/  UIADD3 UR4, UPT, UPT, UR53, -0x1, URZ ;  /* 0xffffffff35047890 */ /* 0x000fe4000fffe0ff */
[----:B------:R-:W-:Y:S02]  /*18a70*/  USEL UR50, UR50, UR39, UP0 ;  /* 0x0000002732327287 */ /* 0x000fe40008000000 */
[----:B------:R-:W-:Y:S02]  /*18a80*/  USEL UR51, UR39, UR51, UP0 ;  /* 0x0000003327337287 */ /* 0x000fe40008000000 */
[----:B------:R-:W-:Y:S02]  /*18a90*/  UISETP.GT.AND UP0, UPT, UR53, 0x1, UPT ;  /* 0x000000013500788c */ /* 0x000fe4000bf04270 */
[----:B------:R-:W-:Y:S01]  /*18aa0*/  ULOP3.LUT UR54, UR54, 0x1, URZ, 0x3c, !UPT ;  /* 0x0000000136367892 */ /* 0x000fe2000f8e3cff */
[----:B------:R-:W-:Y:S01]  /*18ab0*/  UMOV UR53, UR4 ;  /* 0x0000000400357c82 */ /* 0x000fe20008000000 */
[----:B---3--:R-:W-:-:S05]  /*18ac0*/  MOV R17, R0 ;  /* 0x0000000000117202 */ /* 0x008fca0000000f00 */
[----:B------:R-:W-:Y:S05]  /*18ad0*/  BRA.U UP0, `(.L_x_278) ;  /* 0xffffff91006c7547 */ /* 0x000fea000b83ffff */
.L_x_257:
[----:B------:R-:W-:-:S09]  /*18ae0*/  UISETP.NE.AND UP0, UPT, UR46, URZ, UPT ;  /* 0x000000ff2e00728c */ /* 0x000fd2000bf05270 */
[----:B------:R-:W-:Y:S05]  /*18af0*/  BRA.U UP0, `(.L_x_279) ;  /* 0x0000000100047547 */ /* 0x000fea000b800000 */
[----:B------:R-:W-:Y:S05]  /*18b00*/  BPT.TRAP 0x1 ;  /* 0x000000040000795c */ /* 0x000fea0000300000 */
.L_x_279:
[----:B------:R-:W3:Y:S01]  /*18b10*/  S2UR UR6, SR_CgaCtaId ;  /* 0x00000000000679c3 */ /* 0x000ee20000008800 */
[----:B------:R-:W-:Y:S01]  /*18b20*/  UISETP.NE.AND UP1, UPT, UR55, URZ, UPT ;  /* 0x000000ff3700728c */ /* 0x000fe2000bf25270 */
[----:B------:R-:W-:Y:S02]  /*18b30*/  UMOV UR5, 0x400 ;  /* 0x0000040000057882 */ /* 0x000fe40000000000 */
[----:B---3--:R-:W-:-:S04]  /*18b40*/  ULEA UR5, UR6, UR5, 0x18 ;  /* 0x0000000506057291 */ /* 0x008fc8000f8ec0ff */
[----:B------:R-:W-:-:S04]  /*18b50*/  UIADD3 UR4, UPT, UPT, UR5, 0x14080, URZ ;  /* 0x0001408005047890 */ /* 0x000fc8000fffe0ff */
[----:B------:R-:W-:-:S09]  /*18b60*/  @UP1 UIADD3 UR4, UPT, UPT, UR5, 0x14070, URZ ;  /* 0x0001407005041890 */ /* 0x000fd2000fffe0ff */
[----:B------:R-:W-:Y:S01]  /*18b70*/  SYNCS.ARRIVE.TRANS64.A1T0 RZ, [UR4], RZ ;  /* 0x000000ffffff79a7 */ /* 0x000fe20008100004 */
[----:B------:R-:W-:Y:S01]  /*18b80*/  USEL UR4, UR52, UR49, UP1 ;  /* 0x0000003134047287 */ /* 0x000fe20008800000 */
[----:B------:R-:W-:Y:S11]  /*18b90*/  BRA.U UP0, `(.L_x_280) ;  /* 0x0000000100047547 */ /* 0x000ff6000b800000 */
[----:B------:R-:W-:Y:S05]  /*18ba0*/  BPT.TRAP 0x1 ;  /* 0x000000040000795c */ /* 0x000fea0000300000 */
.L_x_280:
[----:B------:R-:W-:Y:S02]  /*18bb0*/  UISETP.NE.AND UP0, UPT, UR55, URZ, UPT ;  /* 0x000000ff3700728c */ /* 0x000fe4000bf05270 */
[----:B------:R-:W-:Y:S02]  /*18bc0*/  ULOP3.LUT UR4, UR4, 0x1, URZ, 0x3c, !UPT ;  /* 0x0000000104047892 */ /* 0x000fe4000f8e3cff */
[----:B------:R-:W-:-:S04]  /*18bd0*/  UIADD3 UR7, UPT, UPT, UR5, 0x14088, URZ ;  /* 0x0001408805077890 */ /* 0x000fc8000fffe0ff */
[----:B-1----:R-:W-:-:S03]  /*18be0*/  MOV R3, UR4 ;  /* 0x0000000400037c02 */ /* 0x002fc60008000f00 */
[----:B------:R-:W-:Y:S01]  /*18bf0*/  @UP0 UIADD3 UR7, UPT, UPT, UR5, 0x14078, URZ ;  /* 0x0001407805070890 */ /* 0x000fe2000fffe0ff */
[----:B------:R-:W-:-:S08]  /*18c00*/  SHF.L.U32 R3, R3, 0x1f, RZ ;  /* 0x0000001f03037819 */ /* 0x000fd000000006ff */
[----:B------:R-:W1:Y:S02]  /*18c10*/  SYNCS.PHASECHK.TRANS64.TRYWAIT P0, [UR7], R3 ;  /* 0x00000003ff0075a7 */ /* 0x000e640008001107 */
[----:B-1----:R-:W-:Y:S05]  /*18c20*/  @!P0 BRA `(.L_x_281) ;  /* 0x0000003400688947 */ /* 0x002fea0003800000 */
.L_x_432:
[----:B------:R-:W-:-:S04]  /*18c30*/  UISETP.NE.AND UP0, UPT, UR55, URZ, UPT ;  /* 0x000000ff3700728c */ /* 0x000fc8000bf05270 */
[----:B------:R-:W-:-:S04]  /*18c40*/  USEL UR47, UR48, UR47, UP0 ;  /* 0x0000002f302f7287 */ /* 0x000fc80008000000 */
[----:B------:R-:W-:-:S09]  /*18c50*/  UISETP.GT.U32.AND UP0, UPT, UR47, 0x1, UPT ;  /* 0x000000012f00788c */ /* 0x000fd2000bf04070 */
[----:B------:R-:W-:Y:S05]  /*18c60*/  BRA.U UP0, `(.L_x_282) ;  /* 0x0000000100087547 */ /* 0x000fea000b800000 */
[----:B------:R-:W-:Y:S05]  /*18c70*/  BPT.TRAP 0x1 ;  /* 0x000000040000795c */ /* 0x000fea0000300000 */
[----:B------:R-:W-:Y:S05]  /*18c80*/  BPT.TRAP 0x1 ;  /* 0x000000040000795c */ /* 0x000fea0000300000 */
.L_x_282:
[----:B------:R-:W-:Y:S02]  /*18c90*/  UISETP.NE.AND UP0, UPT, UR55, URZ, UPT ;  /* 0x000000ff3700728c */ /* 0x000fe4000bf05270 */
[----:B------:R-:W-:-:S09]  /*18ca0*/  UIADD3 UR4, UPT, UPT, UR5, 0x14068, URZ ;  /* 0x0001406805047890 */ /* 0x000fd2000fffe0ff */
[----:B------:R-:W-:-:S04]  /*18cb0*/  @UP0 UIADD3 UR4, UPT, UPT, UR5, 0x14058, URZ ;  /* 0x0001405805040890 */ /* 0x000fc8000fffe0ff */
[----:B------:R-:W-:-:S09]  /*18cc0*/  UPRMT UR4, UR6, 0x654, UR4 ;  /* 0x0000065406047896 */ /* 0x000fd20008000004 */
[----:B------:R-:W-:Y:S01]  /*18cd0*/  SYNCS.ARRIVE.TRANS64.RED.A1T0 RZ, [UR4], RZ ;  /* 0x000000ffffff79a7 */ /* 0x000fe20008100404 */
[----:B------:R-:W-:Y:S05]  /*18ce0*/  EXIT ;  /* 0x000000000000794d */ /* 0x000fea0003800000 */
.L_x_26:
[----:B------:R-:W-:-:S05]  /*18cf0*/  IMAD.MOV.U32 R3, RZ, RZ, -0x4 ;  /* 0xfffffffcff037424 */ /* 0x000fca00078e00ff */
[----:B------:R-:W-:-:S05]  /*18d00*/  VIADDMNMX.U32 R0, R2, R3, 0x2, PT ;  /* 0x0000000202007446 */ /* 0x000fca0003800003 */
[----:B------:R-:W-:-:S04]  /*18d10*/  IMAD.SHL.U32 R0, R0, 0x4, RZ ;  /* 0x0000000400007824 */ /* 0x000fc800078e00ff */
[----:B------:R-:W1:Y:S02]  /*18d20*/  LDC R2, c[0x2][R0] ;  /* 0x0080000000027b82 */ /* 0x000e640000000800 */
[----:B-1----:R-:W-:-:S04]  /*18d30*/  SHF.R.S32.HI R3, RZ, 0x1f, R2 ;  /* 0x0000001fff037819 */ /* 0x002fc80000011402 */
.L_x_477:
[----:B------:R-:W-:Y:S05]  /*18d40*/  BRX R2 -0x18d50                                                                                                                                                                                                                                                                                                                                                                                                                                                                                                                                                                                     (*"BRANCH_TARGETS .L_x_478,.L_x_479,.L_x_480"*) ;  /* 0xfffffe7002ac7949 */ /* 0x000fea000383ffff */
.L_x_480:
[----:B------:R-:W-:-:S08]  /*18d50*/  NOP ;  /* 0x0000000000007918 */ /* 0x000fd00000000000 */
[----:B------:R-:W-:-:S00]  /*18d60*/  USETMAXREG.DEALLOC.CTAPOOL 0x18 ;  /* 0x00000018000079c8 */ /* 0x000fc000080e0500 */
[----:B------:R-:W-:Y:S05]  /*18d70*/  EXIT ;  /* 0x000000000000794d */ /* 0x000fea0003800000 */
.L_x_478:
[----:B------:R-:W-:-:S08]  /*18d80*/  NOP ;  /* 0x0000000000007918 */ /* 0x000fd00000000000 */
[----:B------:R-:W1:-:S00]  /*18d90*/  USETMAXREG.DEALLOC.CTAPOOL 0x20 ;  /* 0x00000020000079c8 */ /* 0x000e4000080e0500 */
[----:B------:R-:W2:Y:S01]  /*18da0*/  S2UR UR6, SR_CTAID.X ;  /* 0x00000000000679c3 */ /* 0x000ea20000002500 */
[----:B------:R-:W3:Y:S07]  /*18db0*/  LDCU.64 UR4, c[0x0][0x380] ;  /* 0x00007000ff0477ac */ /* 0x000eee0008000a00 */
[----:B------:R-:W4:Y:S01]  /*18dc0*/  S2UR UR37, SR_CTAID.Z ;  /* 0x00000000002579c3 */ /* 0x000f220000002700 */
[----:B---3--:R-:W-:Y:S02]  /*18dd0*/  UISETP.NE.AND UP1, UPT, UR5, URZ, UPT ;  /* 0x000000ff0500728c */ /* 0x008fe4000bf25270 */
[----:B--2---:R-:W-:-:S04]  /*18de0*/  USHF.L.U32 UR11, UR6, 0x8, URZ ;  /* 0x00000008060b7899 */ /* 0x004fc800080006ff */
[----:B------:R-:W-:-:S06]  /*18df0*/  UISETP.GE.U32.OR UP1, UPT, UR11, UR4, !UP1 ;  /* 0x000000040b00728c */ /* 0x000fcc000cf26470 */
[----:B------:R-:W-:-:S13]  /*18e00*/  PLOP3.LUT P1, PT, PT, PT, UP1, 0x80, 0x8 ;  /* 0x000000000008781c */ /* 0x000fda0003f2f018 */
[----:B-1--4-:R-:W-:Y:S05]  /*18e10*/  @P1 EXIT ;  /* 0x000000000000194d */ /* 0x012fea0003800000 */
[----:B------:R-:W1:Y:S01]  /*18e20*/  LDCU UR4, c[0x0][0x38c] ;  /* 0x00007180ff0477ac */ /* 0x000e620008000800 */
[----:B------:R-:W2:Y:S01]  /*18e30*/  S2UR UR8, SR_CTAID.Y ;  /* 0x00000000000879c3 */ /* 0x000ea20000002600 */
[----:B------:R-:W-:Y:S01]  /*18e40*/  BSSY.RECONVERGENT B0, `(.L_x_283) ;  /* 0x0000021000007945 */ /* 0x000fe20003800200 */
[----:B------:R-:W-:Y:S01]  /*18e50*/  UMOV UR12, URZ ;  /* 0x000000ff000c7c82 */ /* 0x000fe20008000000 */
[----:B------:R-:W-:-:S04]  /*18e60*/  UIADD3 UR10, UPT, UPT, UR5, 0x7f, URZ ;  /* 0x0000007f050a7890 */ /* 0x000fc8000fffe0ff */
[----:B------:R-:W-:-:S04]  /*18e70*/  USHF.R.S32.HI UR9, URZ, 0x1f, UR10 ;  /* 0x0000001fff097899 */ /* 0x000fc8000801140a */
[----:B------:R-:W-:-:S04]  /*18e80*/  ULEA.HI UR9, UR9, UR10, URZ, 0x7 ;  /* 0x0000000a09097291 */ /* 0x000fc8000f8f38ff */
[----:B------:R-:W-:Y:S01]  /*18e90*/  USHF.R.S32.HI UR9, URZ, 0x7, UR9 ;  /* 0x00000007ff097899 */ /* 0x000fe20008011409 */
[----:B-1----:R-:W1:Y:S01]  /*18ea0*/  I2F.U32.RP R2, UR4 ;  /* 0x0000000400027d06 */ /* 0x002e620008209000 */
[----:B------:R-:W-:-:S07]  /*18eb0*/  UISETP.NE.U32.AND UP1, UPT, UR4, URZ, UPT ;  /* 0x000000ff0400728c */ /* 0x000fce000bf25070 */
[----:B-1----:R-:W1:Y:S02]  /*18ec0*/  MUFU.RCP R0, R2 ;  /* 0x0000000200007308 */ /* 0x002e640000001000 */
[----:B-1----:R-:W-:-:S06]  /*18ed0*/  IADD3 R0, PT, PT, R0, 0xffffffe, RZ ;  /* 0x0ffffffe00007810 */ /* 0x002fcc0007ffe0ff */
[----:B------:R-:W1:Y:S02]  /*18ee0*/  F2I.FTZ.U32.TRUNC.NTZ R0, R0 ;  /* 0x0000000000007305 */ /* 0x000e64000021f000 */
[----:B-1----:R-:W-:-:S13]  /*18ef0*/  R2UR UR13, R0 ;  /* 0x00000000000d72ca */ /* 0x002fda00000e0000 */
[----:B------:R-:W-:-:S04]  /*18f00*/  UIADD3 UR7, UPT, UPT, URZ, -UR13, URZ ;  /* 0x8000000dff077290 */ /* 0x000fc8000fffe0ff */
[----:B------:R-:W-:-:S04]  /*18f10*/  UIMAD UR7, UR7, UR4, URZ ;  /* 0x00000004070772a4 */ /* 0x000fc8000f8e02ff */
[----:B------:R-:W-:-:S04]  /*18f20*/  UIMAD.WIDE.U32 UR12, UR13, UR7, UR12 ;  /* 0x000000070d0c72a5 */ /* 0x000fc8000f8e000c */
[----:B--2---:R-:W-:-:S07]  /*18f30*/  UIMAD.WIDE.U32 UR12, UR13, UR8, URZ ;  /* 0x000000080d0c72a5 */ /* 0x004fce000f8e00ff */
[----:B------:R-:W-:Y:S02]  /*18f40*/  UMOV UR36, UR13 ;  /* 0x0000000d00247c82 */ /* 0x000fe40008000000 */
[----:B------:R-:W-:-:S04]  /*18f50*/  UIADD3 UR7, UPT, UPT, -UR36, URZ, URZ ;  /* 0x000000ff24077290 */ /* 0x000fc8000fffe1ff */
[----:B------:R-:W-:-:S04]  /*18f60*/  UIMAD UR7, UR4, UR7, UR8 ;  /* 0x00000007040772a4 */ /* 0x000fc8000f8e0208 */
[----:B------:R-:W-:-:S11]  /*18f70*/  UISETP.GE.U32.AND UP5, UPT, UR7, UR4, UPT ;  /* 0x000000040700728c */ /* 0x000fd6000bfa6070 */
[----:B------:R-:W-:Y:S02]  /*18f80*/  @UP5 UIADD3 UR7, UPT, UPT, UR7, -UR4, URZ ;  /* 0x8000000407075290 */ /* 0x000fe4000fffe0ff */
[----:B------:R-:W-:Y:S02]  /*18f90*/  @UP5 UIADD3 UR36, UPT, UPT, UR36, 0x1, URZ ;  /* 0x0000000124245890 */ /* 0x000fe4000fffe0ff */
[----:B------:R-:W-:Y:S02]  /*18fa0*/  UISETP.GE.U32.AND UP4, UPT, UR7, UR4, UPT ;  /* 0x000000040700728c */ /* 0x000fe4000bf86070 */
[----:B------:R-:W-:-:S04]  /*18fb0*/  ULEA UR7, UR6, 0x2, 0x1 ;  /* 0x0000000206077891 */ /* 0x000fc8000f8e08ff */
[----:B------:R-:W-:-:S05]  /*18fc0*/  ULOP3.LUT UR7, UR7, 0x1fffffe, URZ, 0xc0, !UPT ;  /* 0x01fffffe07077892 */ /* 0x000fca000f8ec0ff */
[----:B------:R-:W-:Y:S02]  /*18fd0*/  @UP4 UIADD3 UR36, UPT, UPT, UR36, 0x1, URZ ;  /* 0x0000000124244890 */ /* 0x000fe4000fffe0ff */
[----:B------:R-:W-:Y:S02]  /*18fe0*/  @!UP1 ULOP3.LUT UR36, URZ, UR4, URZ, 0x33, !UPT ;  /* 0x00000004ff249292 */ /* 0x000fe4000f8e33ff */
[----:B------:R-:W-:Y:S02]  /*18ff0*/  UISETP.LT.AND UP1, UPT, UR9, UR7, UPT ;  /* 0x000000070900728c */ /* 0x000fe4000bf21270 */
[----:B------:R-:W-:Y:S02]  /*19000*/  UIADD3 UR12, UPT, UPT, -UR36, URZ, URZ ;  /* 0x000000ff240c7290 */ /* 0x000fe4000fffe1ff */
[----:B------:R-:W-:Y:S02]  /*19010*/  USEL UR7, UR9, UR7, UP1 ;  /* 0x0000000709077287 */ /* 0x000fe40008800000 */
[----:B------:R-:W-:Y:S01]  /*19020*/  UIMAD UR12, UR4, UR12, UR8 ;  /* 0x0000000c040c72a4 */ /* 0x000fe2000f8e0208 */
[----:B------:R-:W-:Y:S11]  /*19030*/  @!P3 BRA `(.L_x_284) ;  /* 0x000000000004b947 */ /* 0x000ff60003800000 */
[----:B------:R-:W-:Y:S05]  /*19040*/  BPT.TRAP 0x1 ;  /* 0x000000040000795c */ /* 0x000fea0000300000 */
.L_x_284:
[----:B------:R-:W-:Y:S05]  /*19050*/  BSYNC.RECONVERGENT B0 ;  /* 0x0000000000007941 */ /* 0x000fea0003800200 */
.L_x_283:
[----:B------:R-:W1:Y:S01]  /*19060*/  S2UR UR8, SR_CgaCtaId ;  /* 0x00000000000879c3 */ /* 0x000e620000008800 */
[----:B------:R-:W-:Y:S01]  /*19070*/  UMOV UR4, 0x400 ;  /* 0x0000040000047882 */ /* 0x000fe20000000000 */
[----:B------:R-:W-:Y:S01]  /*19080*/  IMAD.MOV.U32 R3, RZ, RZ, 0x1 ;  /* 0x00000001ff037424 */ /* 0x000fe200078e00ff */
[----:B------:R-:W-:-:S04]  /*19090*/  @!P0 MOV R2, 0x4000 ;  /* 0x0000400000028802 */ /* 0x000fc80000000f00 */
[----:B------:R-:W-:Y:S01]  /*190a0*/  SHF.L.U32 R3, R3, 0x1f, RZ ;  /* 0x0000001f03037819 */ /* 0x000fe200000006ff */
[----:B-1----:R-:W-:-:S09]  /*190b0*/  ULEA UR8, UR8, UR4, 0x18 ;  /* 0x0000000408087291 */ /* 0x002fd2000f8ec0ff */
[----:B------:R-:W1:Y:S02]  /*190c0*/  SYNCS.PHASECHK.TRANS64.TRYWAIT P1, [UR8+0x14010], R3 ;  /* 0x01401003ff0075a7 */ /* 0x000e640008021108 */
[----:B-1----:R-:W-:Y:S05]  /*190d0*/  @!P1 BRA `(.L_x_285) ;  /* 0x0000003000549947 */ /* 0x002fea0003800000 */
.L_x_434:
[----:B------:R-:W-:Y:S01]  /*190e0*/  PLOP3.LUT P5, PT, P5, P6, PT, 0xf8, 0x8f ;  /* 0x00000000008f781c */ /* 0x000fe20002fadf70 */
[----:B------:R2:W-:Y:S01]  /*190f0*/  @!P0 SYNCS.ARRIVE.TRANS64 RZ, [UR8+0x14000], R2 ;  /* 0x01400002ffff89a7 */ /* 0x0005e20008000008 */
[----:B------:R-:W-:Y:S11]  /*19100*/  BSSY.RECONVERGENT B0, `(.L_x_286) ;  /* 0x0000003000007945 */ /* 0x000ff60003800200 */
[----:B------:R-:W-:Y:S05]  /*19110*/  @!P5 BRA `(.L_x_287) ;  /* 0x000000000004d947 */ /* 0x000fea0003800000 */
[----:B------:R-:W-:Y:S05]  /*19120*/  BPT.TRAP 0x1 ;  /* 0x000000040000795c */ /* 0x000fea0000300000 */
.L_x_287:
[----:B------:R-:W-:Y:S05]  /*19130*/  BSYNC.RECONVERGENT B0 ;  /* 0x0000000000007941 */ /* 0x000fea0003800200 */
.L_x_286:
[----:B------:R-:W-:Y:S01]  /*19140*/  LOP3.LUT P1, R18, R18, 0x1f, RZ, 0xc0, !PT ;  /* 0x0000001f12127812 */ /* 0x000fe2000782c0ff */
[----:B------:R-:W-:Y:S03]  /*19150*/  BSSY.RECONVERGENT B0, `(.L_x_288) ;  /* 0x0000004000007945 */ /* 0x000fe60003800200 */
[----:B------:R-:W-:-:S13]  /*19160*/  PLOP3.LUT P1, PT, P1, P0, PT, 0x8f, 0xf8 ;  /* 0x0000000000f8781c */ /* 0x000fda0000f21177 */
[----:B------:R-:W-:Y:S05]  /*19170*/  @P1 BRA `(.L_x_289) ;  /* 0x0000000000041947 */ /* 0x000fea0003800000 */
[----:B------:R-:W-:Y:S05]  /*19180*/  BPT.TRAP 0x1 ;  /* 0x000000040000795c */ /* 0x000fea0000300000 */
.L_x_289:
[----:B------:R-:W-:Y:S05]  /*19190*/  BSYNC.RECONVERGENT B0 ;  /* 0x0000000000007941 */ /* 0x000fea0003800200 */
.L_x_288:
[----:B------:R-:W3:Y:S01]  /*191a0*/  LDCU.64 UR4, c[0x0][0x348] ;  /* 0x00006900ff0477ac */ /* 0x000ee20008000a00 */
[----:B------:R-:W-:Y:S01]  /*191b0*/  UIADD3 UR9, UPT, UPT, UR8, 0x14000, URZ ;  /* 0x0001400008097890 */ /* 0x000fe2000fffe0ff */
[----:B------:R-:W-:Y:S01]  /*191c0*/  UMOV UR10, URZ ;  /* 0x000000ff000a7c82 */ /* 0x000fe20008000000 */
[----:B------:R-:W-:Y:S01]  /*191d0*/  UMOV UR13, UR36 ;  /* 0x00000024000d7c82 */ /* 0x000fe20008000000 */
[----:B------:R-:W-:Y:S01]  /*191e0*/  UMOV UR14, UR37 ;  /* 0x00000025000e7c82 */ /* 0x000fe20008000000 */
[----:B---3--:R-:W-:-:S03]  /*191f0*/  UIADD3 UR16, UP1, UPT, UR4, 0x80, URZ ;  /* 0x0000008004107890 */ /* 0x008fc6000ff3e0ff */
[----:B------:R-:W-:Y:S01]  /*19200*/  UMOV UR4, 0x0 ;  /* 0x0000000000047882 */ /* 0x000fe20000000000 */
[----:B------:R-:W-:-:S03]  /*19210*/  UIADD3.X UR17, UPT, UPT, URZ, UR5, URZ, UP1, !UPT ;  /* 0x00000005ff117290 */ /* 0x000fc60008ffe4ff */
[----:B------:R-:W-:-:S06]  /*19220*/  UMOV UR5, 0x10000000 ;  /* 0x1000000000057882 */ /* 0x000fcc0000000000 */
[----:B------:R3:W-:Y:S02]  /*19230*/  UTMALDG.5D [UR8], [UR16], desc[UR4] ;  /* 0x00000408100075b4 */ /* 0x0007e40008021000 */
[----:B---3--:R-:W-:Y:S05]  /*19240*/  BRA.U !UP0, `(.L_x_290) ;  /* 0x0000000108047547 */ /* 0x008fea000b800000 */
[----:B------:R-:W-:Y:S05]  /*19250*/  BPT.TRAP 0x1 ;  /* 0x000000040000795c */ /* 0x000fea0000300000 */
.L_x_290:
[----:B------:R-:W3:Y:S01]  /*19260*/  SYNCS.PHASECHK.TRANS64.TRYWAIT P1, [UR8+0x14038], R3 ;  /* 0x01403803ff0075a7 */ /* 0x000ee20008021108 */
[----:B--2---:R-:W-:Y:S01]  /*19270*/  @!P0 MOV R2, 0x4000 ;  /* 0x0000400000028802 */ /* 0x004fe20000000f00 */
[----:B---3--:R-:W-:Y:S06]  /*19280*/  @!P1 BRA `(.L_x_291) ;  /* 0x0000003000009947 */ /* 0x008fec0003800000 */
.L_x_436:
[----:B------:R2:W-:Y:S01]  /*19290*/  @!P0 SYNCS.ARRIVE.TRANS64 RZ, [UR8+0x14020], R2 ;  /* 0x01402002ffff89a7 */ /* 0x0005e20008000008 */
[----:B------:R-:W-:-:S09]  /*192a0*/  UPLOP3.LUT UP2, UPT, UP2, UP3, UPT, 0xf8, 0x8f ;  /* 0x00000000008f789c */ /* 0x000fd20001747f70 */
[----:B------:R-:W-:Y:S05]  /*192b0*/  BRA.U !UP2, `(.L_x_292) ;  /* 0x000000010a047547 */ /* 0x000fea000b800000 */
[----:B------:R-:W-:Y:S05]  /*192c0*/  BPT.TRAP 0x1 ;  /* 0x000000040000795c */ /* 0x000fea0000300000 */
.L_x_292:
[----:B------:R-:W-:Y:S01]  /*192d0*/  ISETP.EQ.OR P1, PT, R18, RZ, P0 ;  /* 0x000000ff1200720c */ /* 0x000fe20000722670 */
[----:B------:R-:W-:-:S12]  /*192e0*/  BSSY.RECONVERGENT B0, `(.L_x_293) ;  /* 0x0000003000007945 */ /* 0x000fd80003800200 */
[----:B------:R-:W-:Y:S05]  /*192f0*/  @P1 BRA `(.L_x_294) ;  /* 0x0000000000041947 */ /* 0x000fea0003800000 */
[----:B------:R-:W-:Y:S05]  /*19300*/  BPT.TRAP 0x1 ;  /* 0x000000040000795c */ /* 0x000fea0000300000 */
.L_x_294:
[----:B------:R-:W-:Y:S05]  /*19310*/  BSYNC.RECONVERGENT B0 ;  /* 0x0000000000007941 */ /* 0x000fea0003800200 */
.L_x_293:
[----:B------:R-:W3:Y:S01]  /*19320*/  LDCU.64 UR4, c[0x0][0x348] ;  /* 0x00006900ff0477ac */ /* 0x000ee20008000a00 */
[----:B------:R-:W-:Y:S01]  /*19330*/  BSSY.RECONVERGENT B0, `(.L_x_295) ;  /* 0x000000e000007945 */ /* 0x000fe20003800200 */
[----:B------:R-:W-:Y:S02]  /*19340*/  UIADD3 UR16, UPT, UPT, UR8, 0x8000, URZ ;  /* 0x0000800008107890 */ /* 0x000fe4000fffe0ff */
[----:B------:R-:W-:Y:S01]  /*19350*/  UIADD3 UR17, UPT, UPT, UR8, 0x14020, URZ ;  /* 0x0001402008117890 */ /* 0x000fe2000fffe0ff */
[----:B------:R-:W-:Y:S01]  /*19360*/  UMOV UR18, URZ ;  /* 0x000000ff00127c82 */ /* 0x000fe20008000000 */
[----:B------:R-:W-:Y:S01]  /*19370*/  UMOV UR19, URZ ;  /* 0x000000ff00137c82 */ /* 0x000fe20008000000 */
[----:B------:R-:W-:Y:S01]  /*19380*/  UMOV UR20, UR36 ;  /* 0x0000002400147c82 */ /* 0x000fe20008000000 */
[----:B------:R-:W-:Y:S01]  /*19390*/  UMOV UR21, UR37 ;  /* 0x0000002500157c82 */ /* 0x000fe20008000000 */
[----:B---3--:R-:W-:-:S03]  /*193a0*/  UIADD3 UR14, UP1, UPT, UR4, 0x180, URZ ;  /* 0x00000180040e7890 */ /* 0x008fc6000ff3e0ff */
[----:B------:R-:W-:Y:S01]  /*193b0*/  UMOV UR4, 0x0 ;  /* 0x0000000000047882 */ /* 0x000fe20000000000 */
[----:B------:R-:W-:-:S03]  /*193c0*/  UIADD3.X UR15, UPT, UPT, URZ, UR5, URZ, UP1, !UPT ;  /* 0x00000005ff0f7290 */ /* 0x000fc60008ffe4ff */
[----:B------:R-:W-:-:S06]  /*193d0*/  UMOV UR5, 0x10000000 ;  /* 0x1000000000057882 */ /* 0x000fcc0000000000 */
[----:B------:R3:W-:Y:S02]  /*193e0*/  UTMALDG.4D [UR16], [UR14], desc[UR4] ;  /* 0x000004100e0075b4 */ /* 0x0007e40008019000 */
[----:B---3--:R-:W-:Y:S05]  /*193f0*/  @!P3 BRA `(.L_x_296) ;  /* 0x000000000004b947 */ /* 0x008fea0003800000 */
[----:B------:R-:W-:Y:S05]  /*19400*/  BPT.TRAP 0x1 ;  /* 0x000000040000795c */ /* 0x000fea0000300000 */
.L_x_296:
[----:B------:R-:W-:Y:S05]  /*19410*/  BSYNC.RECONVERGENT B0 ;  /* 0x0000000000007941 */ /* 0x000fea0003800200 */
.L_x_295:
[----:B------:R-:W3:Y:S01]  /*19420*/  SYNCS.PHASECHK.TRANS64.TRYWAIT P2, [UR8+0x14018], R3 ;  /* 0x01401803ff0075a7 */ /* 0x000ee20008041108 */
[----:B--2---:R-:W-:Y:S01]  /*19430*/  @!P0 MOV R2, 0x4000 ;  /* 0x0000400000028802 */ /* 0x004fe20000000f00 */
[----:B---3--:R-:W-:Y:S06]  /*19440*/  @!P2 BRA `(.L_x_297) ;  /* 0x0000002c00a8a947 */ /* 0x008fec0003800000 */
.L_x_438:
[----:B------:R2:W-:Y:S01]  /*19450*/  @!P0 SYNCS.ARRIVE.TRANS64 RZ, [UR8+0x14008], R2 ;  /* 0x01400802ffff89a7 */ /* 0x0005e20008000008 */
[----:B------:R-:W-:Y:S04]  /*19460*/  BSSY.RECONVERGENT B0, `(.L_x_298) ;  /* 0x0000003000007945 */ /* 0x000fe80003800200 */
[----:B------:R-:W-:Y:S05]  /*19470*/  @!P5 BRA `(.L_x_299) ;  /* 0x000000000004d947 */ /* 0x000fea0003800000 */
[----:B------:R-:W-:Y:S05]  /*19480*/  BPT.TRAP 0x1 ;  /* 0x000000040000795c */ /* 0x000fea0000300000 */
.L_x_299:
[----:B------:R-:W-:Y:S05]  /*19490*/  BSYNC.RECONVERGENT B0 ;  /* 0x0000000000007941 */ /* 0x000fea0003800200 */
.L_x_298:
[----:B------:R-:W-:Y:S04]  /*194a0*/  BSSY.RECONVERGENT B0, `(.L_x_300) ;  /* 0x0000003000007945 */ /* 0x000fe80003800200 */
[----:B------:R-:W-:Y:S05]  /*194b0*/  @P1 BRA `(.L_x_301) ;  /* 0x0000000000041947 */ /* 0x000fea0003800000 */
[----:B------:R-:W-:Y:S05]  /*194c0*/  BPT.TRAP 0x1 ;  /* 0x000000040000795c */ /* 0x000fea0000300000 */
.L_x_301:
[----:B------:R-:W-:Y:S05]  /*194d0*/  BSYNC.RECONVERGENT B0 ;  /* 0x0000000000007941 */ /* 0x000fea0003800200 */
.L_x_300:
[----:B------:R-:W3:Y:S01]  /*194e0*/  LDCU.64 UR4, c[0x0][0x348] ;  /* 0x00006900ff0477ac */ /* 0x000ee20008000a00 */
[----:B------:R-:W-:Y:S02]  /*194f0*/  UIADD3 UR19, UPT, UPT, UR11, 0x80, URZ ;  /* 0x000000800b137890 */ /* 0x000fe4000fffe0ff */
[----:B------:R-:W-:Y:S02]  /*19500*/  UIADD3 UR16, UPT, UPT, UR8, 0x4000, URZ ;  /* 0x0000400008107890 */ /* 0x000fe4000fffe0ff */
[----:B------:R-:W-:Y:S01]  /*19510*/  UIADD3 UR17, UPT, UPT, UR8, 0x14008, URZ ;  /* 0x0001400808117890 */ /* 0x000fe2000fffe0ff */
[----:B------:R-:W-:Y:S01]  /*19520*/  UMOV UR18, URZ ;  /* 0x000000ff00127c82 */ /* 0x000fe20008000000 */
[----:B------:R-:W-:Y:S01]  /*19530*/  UMOV UR20, UR12 ;  /* 0x0000000c00147c82 */ /* 0x000fe20008000000 */
        /* <DEDUP_REMOVED lines=9> */
.L_x_302:
[----:B------:R-:W3:Y:S01]  /*195d0*/  SYNCS.PHASECHK.TRANS64.TRYWAIT P2, [UR8+0x14040], R3 ;  /* 0x01404003ff0075a7 */ /* 0x000ee20008041108 */
[----:B--2---:R-:W-:Y:S01]  /*195e0*/  @!P0 MOV R2, 0x4000 ;  /* 0x0000400000028802 */ /* 0x004fe20000000f00 */
[----:B---3--:R-:W-:Y:S06]  /*195f0*/  @!P2 BRA `(.L_x_303) ;  /* 0x0000002c0054a947 */ /* 0x008fec0003800000 */
.L_x_440:
[----:B------:R2:W-:Y:S01]  /*19600*/  @!P0 SYNCS.ARRIVE.TRANS64 RZ, [UR8+0x14028], R2 ;  /* 0x01402802ffff89a7 */ /* 0x0005e20008000008 */
[----:B------:R-:W-:Y:S05]  /*19610*/  BRA.U !UP2, `(.L_x_304) ;  /* 0x000000010a047547 */ /* 0x000fea000b800000 */
[----:B------:R-:W-:Y:S05]  /*19620*/  BPT.TRAP 0x1 ;  /* 0x000000040000795c */ /* 0x000fea0000300000 */
.L_x_304:
[----:B------:R-:W-:Y:S04]  /*19630*/  BSSY.RECONVERGENT B0, `(.L_x_305) ;  /* 0x0000003000007945 */ /* 0x000fe80003800200 */
[----:B------:R-:W-:Y:S05]  /*19640*/  @P1 BRA `(.L_x_306) ;  /* 0x0000000000041947 */ /* 0x000fea0003800000 */
[----:B------:R-:W-:Y:S05]  /*19650*/  BPT.TRAP 0x1 ;  /* 0x000000040000795c */ /* 0x000fea0000300000 */
.L_x_306:
[----:B------:R-:W-:Y:S05]  /*19660*/  BSYNC.RECONVERGENT B0 ;  /* 0x0000000000007941 */ /* 0x000fea0003800200 */
.L_x_305:
[----:B------:R-:W3:Y:S01]  /*19670*/  LDCU.64 UR4, c[0x0][0x348] ;  /* 0x00006900ff0477ac */ /* 0x000ee20008000a00 */
[----:B------:R-:W-:Y:S02]  /*19680*/  UIADD3 UR32, UPT, UPT, UR8, 0xc000, URZ ;  /* 0x0000c00008207890 */ /* 0x000fe4000fffe0ff */
[----:B------:R-:W-:Y:S01]  /*19690*/  UIADD3 UR33, UPT, UPT, UR8, 0x14028, URZ ;  /* 0x0001402808217890 */ /* 0x000fe2000fffe0ff */
[----:B------:R-:W-:Y:S01]  /*196a0*/  UMOV UR34, URZ ;  /* 0x000000ff00227c82 */ /* 0x000fe20008000000 */
[----:B------:R-:W-:Y:S01]  /*196b0*/  UMOV UR35, URZ ;  /* 0x000000ff00237c82 */ /* 0x000fe20008000000 */
[----:B---3--:R-:W-:-:S03]  /*196c0*/  UIADD3 UR10, UP1, UPT, UR4, 0x280, URZ ;  /* 0x00000280040a7890 */ /* 0x008fc6000ff3e0ff */
[----:B------:R-:W-:Y:S01]  /*196d0*/  UMOV UR4, 0x0 ;  /* 0x0000000000047882 */ /* 0x000fe20000000000 */
[----:B------:R-:W-:-:S03]  /*196e0*/  UIADD3.X UR11, UPT, UPT, URZ, UR5, URZ, UP1, !UPT ;  /* 0x00000005ff0b7290 */ /* 0x000fc60008ffe4ff */
[----:B------:R-:W-:-:S06]  /*196f0*/  UMOV UR5, 0x10000000 ;  /* 0x1000000000057882 */ /* 0x000fcc0000000000 */
[----:B------:R3:W-:Y:S01]  /*19700*/  UTMALDG.4D [UR32], [UR10], desc[UR4] ;  /* 0x000004200a0075b4 */ /* 0x0007e20008019000 */
[----:B------:R-:W-:Y:S01]  /*19710*/  NOP ;  /* 0x0000000000007918 */ /* 0x000fe20000000000 */
[----:B------:R-:W-:-:S06]  /*19720*/  UISETP.GE.AND UP1, UPT, UR7, 0x2, UPT ;  /* 0x000000020700788c */ /* 0x000fcc000bf26270 */
[----:B------:R-:W-:-:S13]  /*19730*/  PLOP3.LUT P2, PT, PT, PT, UP1, 0x80, 0x8 ;  /* 0x000000000008781c */ /* 0x000fda0003f4f018 */
[----:B---3--:R-:W-:Y:S05]  /*19740*/  @!P2 EXIT ;  /* 0x000000000000a94d */ /* 0x008fea0003800000 */
[----:B------:R-:W-:Y:S01]  /*19750*/  UIADD3 UR9, UPT, UPT, UR7, -0x2, URZ ;  /* 0xfffffffe07097890 */ /* 0x000fe2000fffe0ff */
[----:B------:R-:W-:Y:S01]  /*19760*/  HFMA2 R4, -RZ, RZ, 0, 5.9604644775390625e-08 ;  /* 0x00000001ff047431 */ /* 0x000fe200000001ff */
[----:B------:R-:W-:Y:S02]  /*19770*/  UIADD3 UR11, UPT, UPT, UR7, -0x1, URZ ;  /* 0xffffffff070b7890 */ /* 0x000fe4000fffe0ff */
[----:B------:R-:W-:Y:S01]  /*19780*/  UISETP.GE.U32.AND UP1, UPT, UR9, 0x3, UPT ;  /* 0x000000030900788c */ /* 0x000fe2000bf26070 */
[----:B------:R-:W3:Y:S01]  /*19790*/  LDCU.64 UR4, c[0x0][0x348] ;  /* 0x00006900ff0477ac */ /* 0x000ee20008000a00 */
[----:B------:R-:W-:Y:S01]  /*197a0*/  ULOP3.LUT UR6, UR11, 0x3, URZ, 0xc0, !UPT ;  /* 0x000000030b067892 */ /* 0x000fe2000f8ec0ff */
[----:B------:R-:W-:Y:S01]  /*197b0*/  UMOV UR10, 0x2 ;  /* 0x00000002000a7882 */ /* 0x000fe20000000000 */
[----:B------:R-:W-:-:S05]  /*197c0*/  UMOV UR9, 0x1 ;  /* 0x0000000100097882 */ /* 0x000fca0000000000 */
[----:B------:R-:W-:Y:S05]  /*197d0*/  BRA.U !UP1, `(.L_x_307) ;  /* 0x0000001109107547 */ /* 0x000fea000b800000 */
[----:B------:R-:W-:Y:S01]  /*197e0*/  ULOP3.LUT UR9, UR11, 0xfffffffc, URZ, 0xc0, !UPT ;  /* 0xfffffffc0b097892 */ /* 0x000fe2000f8ec0ff */
[----:B------:R-:W-:Y:S01]  /*197f0*/  MOV R4, 0x1 ;  /* 0x0000000100047802 */ /* 0x000fe20000000f00 */
[----:B------:R-:W-:Y:S01]  /*19800*/  UMOV UR10, 0x2 ;  /* 0x00000002000a7882 */ /* 0x000fe20000000000 */
[----:B------:R-:W-:Y:S01]  /*19810*/  UMOV UR7, URZ ;  /* 0x000000ff00077c82 */ /* 0x000fe20008000000 */
[----:B------:R-:W-:Y:S01]  /*19820*/  UIADD3 UR9, UPT, UPT, -UR9, URZ, URZ ;  /* 0x000000ff09097290 */ /* 0x000fe2000fffe1ff */
[----:B------:R-:W-:-:S11]  /*19830*/  UMOV UR27, 0x100 ;  /* 0x00000100001b7882 */ /* 0x000fd60000000000 */
.L_x_348:
[----:B-1----:R-:W-:Y:S05]  /*19840*/  BRA.U !UP0, `(.L_x_308) ;  /* 0x0000000108047547 */ /* 0x002fea000b800000 */
[----:B---3--:R-:W-:Y:S05]  /*19850*/  BPT.TRAP 0x1 ;  /* 0x000000040000795c */ /* 0x008fea0000300000 */
.L_x_308:
[----:B------:R-:W4:Y:S01]  /*19860*/  S2UR UR8, SR_CgaCtaId ;  /* 0x00000000000879c3 */ /* 0x000f220000008800 */
[----:B------:R-:W-:Y:S01]  /*19870*/  UMOV UR11, 0x400 ;  /* 0x00000400000b7882 */ /* 0x000fe20000000000 */
[----:B-1----:R-:W-:Y:S02]  /*19880*/  SHF.L.U32 R3, R4, 0x1f, RZ ;  /* 0x0000001f04037819 */ /* 0x002fe400000006ff */
[----:B--2---:R-:W-:Y:S01]  /*19890*/  @!P0 MOV R2, 0x4000 ;  /* 0x0000400000028802 */ /* 0x004fe20000000f00 */
[----:B----4-:R-:W-:-:S04]  /*198a0*/  ULEA UR8, UR8, UR11, 0x18 ;  /* 0x0000000b08087291 */ /* 0x010fc8000f8ec0ff */
[----:B------:R-:W-:-:S09]  /*198b0*/  ULEA UR33, UR10, UR8, 0x3 ;  /* 0x000000080a217291 */ /* 0x000fd2000f8e18ff */
[----:B------:R-:W1:Y:S02]  /*198c0*/  SYNCS.PHASECHK.TRANS64.TRYWAIT P2, [UR33+0x14038], R3 ;  /* 0x01403803ff0075a7 */ /* 0x000e640008041121 */
[----:B-1----:R-:W-:Y:S05]  /*198d0*/  @!P2 BRA `(.L_x_309) ;  /* 0x0000002800b4a947 */ /* 0x002fea0003800000 */
.L_x_442:
[----:B------:R2:W-:Y:S01]  /*198e0*/  @!P0 SYNCS.ARRIVE.TRANS64 RZ, [UR33+0x14020], R2 ;  /* 0x01402002ffff89a7 */ /* 0x0005e20008000021 */
[----:B------:R-:W-:Y:S05]  /*198f0*/  BRA.U !UP2, `(.L_x_310) ;  /* 0x000000010a047547 */ /* 0x000fea000b800000 */
[----:B---3--:R-:W-:Y:S05]  /*19900*/  BPT.TRAP 0x1 ;  /* 0x000000040000795c */ /* 0x008fea0000300000 */
.L_x_310:
[----:B------:R-:W-:Y:S04]  /*19910*/  BSSY.RECONVERGENT B0, `(.L_x_311) ;  /* 0x0000003000007945 */ /* 0x000fe80003800200 */
[----:B------:R-:W-:Y:S05]  /*19920*/  @P1 BRA `(.L_x_312) ;  /* 0x0000000000041947 */ /* 0x000fea0003800000 */
[----:B---3--:R-:W-:Y:S05]  /*19930*/  BPT.TRAP 0x1 ;  /* 0x000000040000795c */ /* 0x008fea0000300000 */
.L_x_312:
[----:B---3--:R-:W-:Y:S05]  /*19940*/  BSYNC.RECONVERGENT B0 ;  /* 0x0000000000007941 */ /* 0x008fea0003800200 */
.L_x_311:
[----:B------:R-:W-:Y:S02]  /*19950*/  ULEA UR32, UR10, UR8, 0xe ;  /* 0x000000080a207291 */ /* 0x000fe4000f8e70ff */
[----:B------:R-:W-:Y:S02]  /*19960*/  UIADD3 UR14, UP1, UPT, UR4, 0x180, URZ ;  /* 0x00000180040e7890 */ /* 0x000fe4000ff3e0ff */
[----:B------:R-:W-:Y:S02]  /*19970*/  UIADD3 UR35, UPT, UPT, UR27, -0x80, URZ ;  /* 0xffffff801b237890 */ /* 0x000fe4000fffe0ff */
[----:B------:R-:W-:Y:S02]  /*19980*/  UIADD3 UR33, UPT, UPT, UR33, 0x14020, URZ ;  /* 0x0001402021217890 */ /* 0x000fe4000fffe0ff */
[----:B------:R-:W-:Y:S02]  /*19990*/  UIADD3 UR32, UPT, UPT, UR32, 0x8000, URZ ;  /* 0x0000800020207890 */ /* 0x000fe4000fffe0ff */
[----:B------:R-:W-:Y:S01]  /*199a0*/  UIADD3.X UR15, UPT, UPT, URZ, UR5, URZ, UP1, !UPT ;  /* 0x00000005ff0f7290 */ /* 0x000fe20008ffe4ff */
[----:B------:R-:W-:Y:S01]  /*199b0*/  UMOV UR12, 0x0 ;  /* 0x00000000000c7882 */ /* 0x000fe20000000000 */
[----:B------:R-:W-:Y:S01]  /*199c0*/  UMOV UR13, 0x10000000 ;  /* 0x10000000000d7882 */ /* 0x000fe20000000000 */
[----:B------:R-:W-:Y:S01]  /*199d0*/  UMOV UR34, URZ ;  /* 0x000000ff00227c82 */ /* 0x000fe20008000000 */
[----:B------:R-:W-:-:S05]  /*199e0*/  UIADD3 UR10, UPT, UPT, UR10, 0x1, URZ ;  /* 0x000000010a0a7890 */ /* 0x000fca000fffe0ff */
[----:B------:R3:W-:Y:S01]  /*199f0*/  UTMALDG.4D [UR32], [UR14], desc[UR12] ;  /* 0x00000c200e0075b4 */ /* 0x0007e20008019000 */
[----:B------:R-:W-:-:S04]  /*19a00*/  UISETP.NE.AND UP1, UPT, UR10, 0x3, UPT ;  /* 0x000000030a00788c */ /* 0x000fc8000bf25270 */
[----:B------:R-:W-:Y:S02]  /*19a10*/  USEL UR11, URZ, 0x1, UP1 ;  /* 0x00000001ff0b7887 */ /* 0x000fe40008800000 */
[----:B------:R-:W-:-:S04]  /*19a20*/  USEL UR10, UR10, URZ, UP1 ;  /* 0x000000ff0a0a7287 */ /* 0x000fc80008800000 */
[----:B-1----:R-:W-:Y:S01]  /*19a30*/  LOP3.LUT R3, R4, UR11, RZ, 0x3c, !PT ;  /* 0x0000000b04037c12 */ /* 0x002fe2000f8e3cff */
[----:B---3--:R-:W-:Y:S07]  /*19a40*/  BRA.U !UP0, `(.L_x_313) ;  /* 0x0000000108047547 */ /* 0x008fee000b800000 */
[----:B------:R-:W-:Y:S05]  /*19a50*/  BPT.TRAP 0x1 ;  /* 0x000000040000795c */ /* 0x000fea0000300000 */
.L_x_313:
[----:B------:R-:W-:Y:S01]  /*19a60*/  ULEA UR17, UR10, UR8, 0x3 ;  /* 0x000000080a117291 */ /* 0x000fe2000f8e18ff */
[----:B------:R-:W-:Y:S02]  /*19a70*/  SHF.L.U32 R5, R3, 0x1f, RZ ;  /* 0x0000001f03057819 */ /* 0x000fe400000006ff */
[----:B--2---:R-:W-:-:S06]  /*19a80*/  @!P0 MOV R2, 0x4000 ;  /* 0x0000400000028802 */ /* 0x004fcc0000000f00 */
[----:B------:R-:W1:Y:S02]  /*19a90*/  SYNCS.PHASECHK.TRANS64.TRYWAIT P2, [UR17+0x14038], R5 ;  /* 0x01403805ff0075a7 */ /* 0x000e640008041111 */
[----:B-1----:R-:W-:Y:S05]  /*19aa0*/  @!P2 BRA `(.L_x_314) ;  /* 0x000000280058a947 */ /* 0x002fea0003800000 */
.L_x_444:
[----:B------:R2:W-:Y:S01]  /*19ab0*/  @!P0 SYNCS.ARRIVE.TRANS64 RZ, [UR17+0x14020], R2 ;  /* 0x01402002ffff89a7 */ /* 0x0005e20008000011 */
[----:B------:R-:W-:Y:S05]  /*19ac0*/  BRA.U !UP2, `(.L_x_315) ;  /* 0x000000010a047547 */ /* 0x000fea000b800000 */
[----:B------:R-:W-:Y:S05]  /*19ad0*/  BPT.TRAP 0x1 ;  /* 0x000000040000795c */ /* 0x000fea0000300000 */
.L_x_315:
[----:B------:R-:W-:Y:S04]  /*19ae0*/  BSSY.RECONVERGENT B0, `(.L_x_316) ;  /* 0x0000003000007945 */ /* 0x000fe80003800200 */
[----:B------:R-:W-:Y:S05]  /*19af0*/  @P1 BRA `(.L_x_317) ;  /* 0x0000000000041947 */ /* 0x000fea0003800000 */
[----:B------:R-:W-:Y:S05]  /*19b00*/  BPT.TRAP 0x1 ;  /* 0x000000040000795c */ /* 0x000fea0000300000 */
.L_x_317:
[----:B------:R-:W-:Y:S05]  /*19b10*/  BSYNC.RECONVERGENT B0 ;  /* 0x0000000000007941 */ /* 0x000fea0003800200 */
.L_x_316:
        /* <DEDUP_REMOVED lines=9> */
[----:B------:R-:W-:Y:S01]  /*19bb0*/  UMOV UR20, UR36 ;  /* 0x0000002400147c82 */ /* 0x000fe20008000000 */
[----:B------:R-:W-:Y:S01]  /*19bc0*/  UMOV UR21, UR37 ;  /* 0x0000002500157c82 */ /* 0x000fe20008000000 */
[----:B------:R-:W-:-:S03]  /*19bd0*/  UIADD3 UR10, UPT, UPT, UR10, 0x1, URZ ;  /* 0x000000010a0a7890 */ /* 0x000fc6000fffe0ff */
[----:B------:R3:W-:Y:S01]  /*19be0*/  UTMALDG.4D [UR16], [UR14], desc[UR12] ;  /* 0x00000c100e0075b4 */ /* 0x0007e20008019000 */
[----:B------:R-:W-:-:S04]  /*19bf0*/  UISETP.NE.AND UP1, UPT, UR10, 0x3, UPT ;  /* 0x000000030a00788c */ /* 0x000fc8000bf25270 */
[----:B------:R-:W-:Y:S02]  /*19c00*/  USEL UR11, URZ, 0x1, UP1 ;  /* 0x00000001ff0b7887 */ /* 0x000fe40008800000 */
[----:B------:R-:W-:-:S04]  /*19c10*/  USEL UR10, UR10, URZ, UP1 ;  /* 0x000000ff0a0a7287 */ /* 0x000fc80008800000 */
[----:B------:R-:W-:Y:S01]  /*19c20*/  LOP3.LUT R3, R3, UR11, RZ, 0x3c, !PT ;  /* 0x0000000b03037c12 */ /* 0x000fe2000f8e3cff */
[----:B---3--:R-:W-:Y:S07]  /*19c30*/  BRA.U !UP0, `(.L_x_318) ;  /* 0x0000000108047547 */ /* 0x008fee000b800000 */
[----:B------:R-:W-:Y:S05]  /*19c40*/  BPT.TRAP 0x1 ;  /* 0x000000040000795c */ /* 0x000fea0000300000 */
.L_x_318:
[----:B------:R-:W-:Y:S01]  /*19c50*/  ULEA UR25, UR10, UR8, 0x3 ;  /* 0x000000080a197291 */ /* 0x000fe2000f8e18ff */
[----:B-1----:R-:W-:Y:S02]  /*19c60*/  SHF.L.U32 R5, R3, 0x1f, RZ ;  /* 0x0000001f03057819 */ /* 0x002fe400000006ff */
[----:B--2---:R-:W-:-:S06]  /*19c70*/  @!P0 MOV R2, 0x4000 ;  /* 0x0000400000028802 */ /* 0x004fcc0000000f00 */
[----:B------:R-:W1:Y:S02]  /*19c80*/  SYNCS.PHASECHK.TRANS64.TRYWAIT P2, [UR25+0x14038], R5 ;  /* 0x01403805ff0075a7 */ /* 0x000e640008041119 */
[----:B-1----:R-:W-:Y:S05]  /*19c90*/  @!P2 BRA `(.L_x_319) ;  /* 0x0000002400f4a947 */ /* 0x002fea0003800000 */
.L_x_446:
[----:B------:R2:W-:Y:S01]  /*19ca0*/  @!P0 SYNCS.ARRIVE.TRANS64 RZ, [UR25+0x14020], R2 ;  /* 0x01402002ffff89a7 */ /* 0x0005e20008000019 */
[----:B------:R-:W-:Y:S05]  /*19cb0*/  BRA.U !UP2, `(.L_x_320) ;  /* 0x000000010a047547 */ /* 0x000fea000b800000 */
[----:B------:R-:W-:Y:S05]  /*19cc0*/  BPT.TRAP 0x1 ;  /* 0x000000040000795c */ /* 0x000fea0000300000 */
.L_x_320:
[----:B------:R-:W-:Y:S04]  /*19cd0*/  BSSY.RECONVERGENT B0, `(.L_x_321) ;  /* 0x0000003000007945 */ /* 0x000fe80003800200 */
[----:B------:R-:W-:Y:S05]  /*19ce0*/  @P1 BRA `(.L_x_322) ;  /* 0x0000000000041947 */ /* 0x000fea0003800000 */
[----:B------:R-:W-:Y:S05]  /*19cf0*/  BPT.TRAP 0x1 ;  /* 0x000000040000795c */ /* 0x000fea0000300000 */
.L_x_322:
[----:B------:R-:W-:Y:S05]  /*19d00*/  BSYNC.RECONVERGENT B0 ;  /* 0x0000000000007941 */ /* 0x000fea0003800200 */
.L_x_321:
[----:B------:R-:W-:Y:S02]  /*19d10*/  ULEA UR24, UR10, UR8, 0xe ;  /* 0x000000080a187291 */ /* 0x000fe4000f8e70ff */
[----:B------:R-:W-:Y:S02]  /*19d20*/  UIADD3 UR14, UP1, UPT, UR4, 0x180, URZ ;  /* 0x00000180040e7890 */ /* 0x000fe4000ff3e0ff */
        /* <DEDUP_REMOVED lines=16> */
.L_x_323:
[----:B------:R-:W-:Y:S01]  /*19e30*/  ULEA UR17, UR10, UR8, 0x3 ;  /* 0x000000080a117291 */ /* 0x000fe2000f8e18ff */
[----:B-1----:R-:W-:Y:S02]  /*19e40*/  SHF.L.U32 R5, R3, 0x1f, RZ ;  /* 0x0000001f03057819 */ /* 0x002fe400000006ff */
[----:B--2---:R-:W-:-:S06]  /*19e50*/  @!P0 MOV R2, 0x4000 ;  /* 0x0000400000028802 */ /* 0x004fcc0000000f00 */
[----:B------:R-:W1:Y:S02]  /*19e60*/  SYNCS.PHASECHK.TRANS64.TRYWAIT P2, [UR17+0x14038], R5 ;  /* 0x01403805ff0075a7 */ /* 0x000e640008041111 */
[----:B-1----:R-:W-:Y:S05]  /*19e70*/  @!P2 BRA `(.L_x_324) ;  /* 0x000000240094a947 */ /* 0x002fea0003800000 */
.L_x_448:
[----:B------:R2:W-:Y:S01]  /*19e80*/  @!P0 SYNCS.ARRIVE.TRANS64 RZ, [UR17+0x14020], R2 ;  /* 0x01402002ffff89a7 */ /* 0x0005e20008000011 */
[----:B------:R-:W-:Y:S05]  /*19e90*/  BRA.U !UP2, `(.L_x_325) ;  /* 0x000000010a047547 */ /* 0x000fea000b800000 */
[----:B------:R-:W-:Y:S05]  /*19ea0*/  BPT.TRAP 0x1 ;  /* 0x000000040000795c */ /* 0x000fea0000300000 */
.L_x_325:
[----:B------:R-:W-:Y:S04]  /*19eb0*/  BSSY.RECONVERGENT B0, `(.L_x_326) ;  /* 0x0000003000007945 */ /* 0x000fe80003800200 */
[----:B------:R-:W-:Y:S05]  /*19ec0*/  @P1 BRA `(.L_x_327) ;  /* 0x0000000000041947 */ /* 0x000fea0003800000 */
[----:B------:R-:W-:Y:S05]  /*19ed0*/  BPT.TRAP 0x1 ;  /* 0x000000040000795c */ /* 0x000fea0000300000 */
.L_x_327:
[----:B------:R-:W-:Y:S05]  /*19ee0*/  BSYNC.RECONVERGENT B0 ;  /* 0x0000000000007941 */ /* 0x000fea0003800200 */
.L_x_326:
        /* <DEDUP_REMOVED lines=10> */
[----:B------:R-:W-:Y:S01]  /*19f90*/  UMOV UR21, UR37 ;  /* 0x0000002500157c82 */ /* 0x000fe20008000000 */
[----:B------:R-:W-:-:S02]  /*19fa0*/  UIADD3 UR10, UPT, UPT, UR10, 0x1, URZ ;  /* 0x000000010a0a7890 */ /* 0x000fc4000fffe0ff */
[----:B------:R3:W-:Y:S02]  /*19fb0*/  UTMALDG.4D [UR16], [UR14], desc[UR12] ;  /* 0x00000c100e0075b4 */ /* 0x0007e40008019000 */
[----:B------:R-:W-:-:S04]  /*19fc0*/  UISETP.NE.AND UP1, UPT, UR10, 0x3, UPT ;  /* 0x000000030a00788c */ /* 0x000fc8000bf25270 */
[----:B------:R-:W-:Y:S02]  /*19fd0*/  USEL UR11, URZ, 0x1, UP1 ;  /* 0x00000001ff0b7887 */ /* 0x000fe40008800000 */
[----:B------:R-:W-:-:S04]  /*19fe0*/  USEL UR10, UR10, URZ, UP1 ;  /* 0x000000ff0a0a7287 */ /* 0x000fc80008800000 */
[----:B------:R-:W-:Y:S01]  /*19ff0*/  LOP3.LUT R3, R3, UR11, RZ, 0x3c, !PT ;  /* 0x0000000b03037c12 */ /* 0x000fe2000f8e3cff */
[----:B---3--:R-:W-:Y:S07]  /*1a000*/  BRA.U !UP0, `(.L_x_328) ;  /* 0x0000000108047547 */ /* 0x008fee000b800000 */
[----:B------:R-:W-:Y:S05]  /*1a010*/  BPT.TRAP 0x1 ;  /* 0x000000040000795c */ /* 0x000fea0000300000 */
.L_x_328:
[----:B------:R-:W-:Y:S01]  /*1a020*/  ULEA UR17, UR10, UR8, 0x3 ;  /* 0x000000080a117291 */ /* 0x000fe2000f8e18ff */
[----:B-1----:R-:W-:Y:S02]  /*1a030*/  SHF.L.U32 R5, R3, 0x1f, RZ ;  /* 0x0000001f03057819 */ /* 0x002fe400000006ff */
[----:B--2---:R-:W-:-:S06]  /*1a040*/  @!P0 MOV R2, 0x4000 ;  /* 0x0000400000028802 */ /* 0x004fcc0000000f00 */
[----:B------:R-:W1:Y:S02]  /*1a050*/  SYNCS.PHASECHK.TRANS64.TRYWAIT P2, [UR17+0x14038], R5 ;  /* 0x01403805ff0075a7 */ /* 0x000e640008041111 */
[----:B-1----:R-:W-:Y:S05]  /*1a060*/  @!P2 BRA `(.L_x_329) ;  /* 0x000000240030a947 */ /* 0x002fea0003800000 */
.L_x_450:
[----:B------:R2:W-:Y:S01]  /*1a070*/  @!P0 SYNCS.ARRIVE.TRANS64 RZ, [UR17+0x14020], R2 ;  /* 0x01402002ffff89a7 */ /* 0x0005e20008000011 */
[----:B------:R-:W-:Y:S05]  /*1a080*/  BRA.U !UP2, `(.L_x_330) ;  /* 0x000000010a047547 */ /* 0x000fea000b800000 */
[----:B------:R-:W-:Y:S05]  /*1a090*/  BPT.TRAP 0x1 ;  /* 0x000000040000795c */ /* 0x000fea0000300000 */
.L_x_330:
[----:B------:R-:W-:Y:S04]  /*1a0a0*/  BSSY.RECONVERGENT B0, `(.L_x_331) ;  /* 0x0000003000007945 */ /* 0x000fe80003800200 */
[----:B------:R-:W-:Y:S05]  /*1a0b0*/  @P1 BRA `(.L_x_332) ;  /* 0x0000000000041947 */ /* 0x000fea0003800000 */
[----:B------:R-:W-:Y:S05]  /*1a0c0*/  BPT.TRAP 0x1 ;  /* 0x000000040000795c */ /* 0x000fea0000300000 */
.L_x_332:
[----:B------:R-:W-:Y:S05]  /*1a0d0*/  BSYNC.RECONVERGENT B0 ;  /* 0x0000000000007941 */ /* 0x000fea0003800200 */
.L_x_331:
[----:B------:R-:W-:Y:S02]  /*1a0e0*/  ULEA UR16, UR10, UR8, 0xe ;  /* 0x000000080a107291 */ /* 0x000fe4000f8e70ff */
[----:B------:R-:W-:Y:S02]  /*1a0f0*/  UIADD3 UR14, UP1, UPT, UR4, 0x180, URZ ;  /* 0x00000180040e7890 */ /* 0x000fe4000ff3e0ff */
[----:B------:R-:W-:Y:S02]  /*1a100*/  UIADD3 UR19, UPT, UPT, UR27, 0x80, URZ ;  /* 0x000000801b137890 */ /* 0x000fe4000fffe0ff */
        /* <DEDUP_REMOVED lines=16> */
.L_x_333:
[----:B------:R-:W-:Y:S01]  /*1a210*/  ULEA UR17, UR10, UR8, 0x3 ;  /* 0x000000080a117291 */ /* 0x000fe2000f8e18ff */
[----:B-1----:R-:W-:Y:S02]  /*1a220*/  SHF.L.U32 R5, R3, 0x1f, RZ ;  /* 0x0000001f03057819 */ /* 0x002fe400000006ff */
[----:B--2---:R-:W-:-:S06]  /*1a230*/  @!P0 MOV R2, 0x4000 ;  /* 0x0000400000028802 */ /* 0x004fcc0000000f00 */
[----:B------:R-:W1:Y:S02]  /*1a240*/  SYNCS.PHASECHK.TRANS64.TRYWAIT P2, [UR17+0x14038], R5 ;  /* 0x01403805ff0075a7 */ /* 0x000e640008041111 */
[----:B-1----:R-:W-:Y:S05]  /*1a250*/  @!P2 BRA `(.L_x_334) ;  /* 0x0000002000cca947 */ /* 0x002fea0003800000 */
.L_x_452:
[----:B------:R2:W-:Y:S01]  /*1a260*/  @!P0 SYNCS.ARRIVE.TRANS64 RZ, [UR17+0x14020], R2 ;  /* 0x01402002ffff89a7 */ /* 0x0005e20008000011 */
[----:B------:R-:W-:Y:S05]  /*1a270*/  BRA.U !UP2, `(.L_x_335) ;  /* 0x000000010a047547 */ /* 0x000fea000b800000 */
[----:B------:R-:W-:Y:S05]  /*1a280*/  BPT.TRAP 0x1 ;  /* 0x000000040000795c */ /* 0x000fea0000300000 */
.L_x_335:
[----:B------:R-:W-:Y:S04]  /*1a290*/  BSSY.RECONVERGENT B0, `(.L_x_336) ;  /* 0x0000003000007945 */ /* 0x000fe80003800200 */
[----:B------:R-:W-:Y:S05]  /*1a2a0*/  @P1 BRA `(.L_x_337) ;  /* 0x0000000000041947 */ /* 0x000fea0003800000 */
[----:B------:R-:W-:Y:S05]  /*1a2b0*/  BPT.TRAP 0x1 ;  /* 0x000000040000795c */ /* 0x000fea0000300000 */
.L_x_337:
[----:B------:R-:W-:Y:S05]  /*1a2c0*/  BSYNC.RECONVERGENT B0 ;  /* 0x0000000000007941 */ /* 0x000fea0003800200 */
.L_x_336:
        /* <DEDUP_REMOVED lines=19> */
.L_x_338:
[----:B------:R-:W-:Y:S01]  /*1a400*/  ULEA UR17, UR10, UR8, 0x3 ;  /* 0x000000080a117291 */ /* 0x000fe2000f8e18ff */
[----:B-1----:R-:W-:Y:S02]  /*1a410*/  SHF.L.U32 R5, R3, 0x1f, RZ ;  /* 0x0000001f03057819 */ /* 0x002fe400000006ff */
[----:B--2---:R-:W-:-:S06]  /*1a420*/  @!P0 MOV R2, 0x4000 ;  /* 0x0000400000028802 */ /* 0x004fcc0000000f00 */
[----:B------:R-:W1:Y:S02]  /*1a430*/  SYNCS.PHASECHK.TRANS64.TRYWAIT P2, [UR17+0x14038], R5 ;  /* 0x01403805ff0075a7 */ /* 0x000e640008041111 */
[----:B-1----:R-:W-:Y:S05]  /*1a440*/  @!P2 BRA `(.L_x_339) ;  /* 0x000000200068a947 */ /* 0x002fea0003800000 */
.L_x_454:
[----:B------:R2:W-:Y:S01]  /*1a450*/  @!P0 SYNCS.ARRIVE.TRANS64 RZ, [UR17+0x14020], R2 ;  /* 0x01402002ffff89a7 */ /* 0x0005e20008000011 */
[----:B------:R-:W-:Y:S05]  /*1a460*/  BRA.U !UP2, `(.L_x_340) ;  /* 0x000000010a047547 */ /* 0x000fea000b800000 */
[----:B------:R-:W-:Y:S05]  /*1a470*/  BPT.TRAP 0x1 ;  /* 0x000000040000795c */ /* 0x000fea0000300000 */
.L_x_340:
[----:B------:R-:W-:Y:S04]  /*1a480*/  BSSY.RECONVERGENT B0, `(.L_x_341) ;  /* 0x0000003000007945 */ /* 0x000fe80003800200 */
[----:B------:R-:W-:Y:S05]  /*1a490*/  @P1 BRA `(.L_x_342) ;  /* 0x0000000000041947 */ /* 0x000fea0003800000 */
[----:B------:R-:W-:Y:S05]  /*1a4a0*/  BPT.TRAP 0x1 ;  /* 0x000000040000795c */ /* 0x000fea0000300000 */
.L_x_342:
[----:B------:R-:W-:Y:S05]  /*1a4b0*/  BSYNC.RECONVERGENT B0 ;  /* 0x0000000000007941 */ /* 0x000fea0003800200 */
.L_x_341:
        /* <DEDUP_REMOVED lines=19> */
.L_x_343:
[----:B------:R-:W-:Y:S01]  /*1a5f0*/  ULEA UR17, UR10, UR8, 0x3 ;  /* 0x000000080a117291 */ /* 0x000fe2000f8e18ff */
[----:B-1----:R-:W-:Y:S02]  /*1a600*/  SHF.L.U32 R5, R3, 0x1f, RZ ;  /* 0x0000001f03057819 */ /* 0x002fe400000006ff */
[----:B--2---:R-:W-:-:S06]  /*1a610*/  @!P0 MOV R2, 0x4000 ;  /* 0x0000400000028802 */ /* 0x004fcc0000000f00 */
[----:B------:R-:W1:Y:S02]  /*1a620*/  SYNCS.PHASECHK.TRANS64.TRYWAIT P2, [UR17+0x14038], R5 ;  /* 0x01403805ff0075a7 */ /* 0x000e640008041111 */
[----:B-1----:R-:W-:Y:S05]  /*1a630*/  @!P2 BRA `(.L_x_344) ;  /* 0x000000200004a947 */ /* 0x002fea0003800000 */
.L_x_456:
[----:B------:R2:W-:Y:S01]  /*1a640*/  @!P0 SYNCS.ARRIVE.TRANS64 RZ, [UR17+0x14020], R2 ;  /* 0x01402002ffff89a7 */ /* 0x0005e20008000011 */
[----:B------:R-:W-:Y:S05]  /*1a650*/  BRA.U !UP2, `(.L_x_345) ;  /* 0x000000010a047547 */ /* 0x000fea000b800000 */
[----:B------:R-:W-:Y:S05]  /*1a660*/  BPT.TRAP 0x1 ;  /* 0x000000040000795c */ /* 0x000fea0000300000 */
.L_x_345:
[----:B------:R-:W-:Y:S04]  /*1a670*/  BSSY.RECONVERGENT B0, `(.L_x_346) ;  /* 0x0000003000007945 */ /* 0x000fe80003800200 */
[----:B------:R-:W-:Y:S05]  /*1a680*/  @P1 BRA `(.L_x_347) ;  /* 0x0000000000041947 */ /* 0x000fea0003800000 */
[----:B------:R-:W-:Y:S05]  /*1a690*/  BPT.TRAP 0x1 ;  /* 0x000000040000795c */ /* 0x000fea0000300000 */
.L_x_347:
[----:B------:R-:W-:Y:S05]  /*1a6a0*/  BSYNC.RECONVERGENT B0 ;  /* 0x0000000000007941 */ /* 0x000fea0003800200 */
.L_x_346:
        /* <DEDUP_REMOVED lines=13> */
[----:B------:R-:W-:Y:S02]  /*1a780*/  UIADD3 UR9, UPT, UPT, UR9, 0x4, URZ ;  /* 0x0000000409097890 */ /* 0x000fe4000fffe0ff */
[----:B------:R-:W-:Y:S02]  /*1a790*/  UISETP.NE.AND UP1, UPT, UR10, 0x3, UPT ;  /* 0x000000030a00788c */ /* 0x000fe4000bf25270 */
[----:B------:R-:W-:Y:S02]  /*1a7a0*/  UIADD3 UR7, UPT, UPT, UR7, 0x4, URZ ;  /* 0x0000000407077890 */ /* 0x000fe4000fffe0ff */
[----:B------:R-:W-:Y:S02]  /*1a7b0*/  USEL UR11, URZ, 0x1, UP1 ;  /* 0x00000001ff0b7887 */ /* 0x000fe40008800000 */
[----:B------:R-:W-:Y:S02]  /*1a7c0*/  USEL UR10, UR10, URZ, UP1 ;  /* 0x000000ff0a0a7287 */ /* 0x000fe40008800000 */
[----:B------:R-:W-:-:S02]  /*1a7d0*/  UISETP.NE.AND UP1, UPT, UR9, URZ, UPT ;  /* 0x000000ff0900728c */ /* 0x000fc4000bf25270 */
[----:B------:R-:W-:Y:S01]  /*1a7e0*/  LOP3.LUT R4, R3, UR11, RZ, 0x3c, !PT ;  /* 0x0000000b03047c12 */ /* 0x000fe2000f8e3cff */
[----:B------:R-:W-:-:S06]  /*1a7f0*/  UIADD3 UR27, UPT, UPT, UR27, 0x200, URZ ;  /* 0x000002001b1b7890 */ /* 0x000fcc000fffe0ff */
[----:B----4-:R-:W-:Y:S06]  /*1a800*/  BRA.U UP1, `(.L_x_348) ;  /* 0xfffffff1010c7547 */ /* 0x010fec000b83ffff */
[----:B------:R-:W-:Y:S02]  /*1a810*/  UIADD3 UR9, UPT, UPT, UR7, 0x1, URZ ;  /* 0x0000000107097890 */ /* 0x000fe4000fffe0ff */
.L_x_307:
[----:B------:R-:W-:-:S13]  /*1a820*/  ISETP.NE.AND P2, PT, RZ, UR6, PT ;  /* 0x00000006ff007c0c */ /* 0x000fda000bf45270 */
[----:B---3--:R-:W-:Y:S05]  /*1a830*/  @!P2 EXIT ;  /* 0x000000000000a94d */ /* 0x008fea0003800000 */
[----:B------:R-:W-:Y:S02]  /*1a840*/  UIADD3 UR7, UPT, UPT, -UR6, URZ, URZ ;  /* 0x000000ff06077290 */ /* 0x000fe4000fffe1ff */
[----:B------:R-:W-:-:S12]  /*1a850*/  USHF.L.U32 UR27, UR9, 0x7, URZ ;  /* 0x00000007091b7899 */ /* 0x000fd800080006ff */
.L_x_359:
[----:B------:R-:W-:Y:S05]  /*1a860*/  BRA.U !UP0, `(.L_x_349) ;  /* 0x0000000108047547 */ /* 0x000fea000b800000 */
[----:B------:R-:W-:Y:S05]  /*1a870*/  BPT.TRAP 0x1 ;  /* 0x000000040000795c */ /* 0x000fea0000300000 */
.L_x_349:
[----:B------:R-:W-:Y:S01]  /*1a880*/  ULEA UR25, UR10, UR8, 0x3 ;  /* 0x000000080a197291 */ /* 0x000fe2000f8e18ff */
[----:B-1----:R-:W-:Y:S02]  /*1a890*/  SHF.L.U32 R3, R4, 0x1f, RZ ;  /* 0x0000001f04037819 */ /* 0x002fe400000006ff */
[----:B--2---:R-:W-:-:S06]  /*1a8a0*/  @!P0 MOV R2, 0x4000 ;  /* 0x0000400000028802 */ /* 0x004fcc0000000f00 */
[----:B------:R-:W1:Y:S02]  /*1a8b0*/  SYNCS.PHASECHK.TRANS64.TRYWAIT P2, [UR25+0x14038], R3 ;  /* 0x01403803ff0075a7 */ /* 0x000e640008041119 */
[----:B-1----:R-:W-:Y:S05]  /*1a8c0*/  @!P2 BRA `(.L_x_350) ;  /* 0x0000001c0078a947 */ /* 0x002fea0003800000 */
.L_x_458:
[----:B------:R2:W-:Y:S01]  /*1a8d0*/  @!P0 SYNCS.ARRIVE.TRANS64 RZ, [UR25+0x14020], R2 ;  /* 0x01402002ffff89a7 */ /* 0x0005e20008000019 */
[----:B------:R-:W-:Y:S05]  /*1a8e0*/  BRA.U !UP2, `(.L_x_351) ;  /* 0x000000010a047547 */ /* 0x000fea000b800000 */
[----:B------:R-:W-:Y:S05]  /*1a8f0*/  BPT.TRAP 0x1 ;  /* 0x000000040000795c */ /* 0x000fea0000300000 */
.L_x_351:
[----:B------:R-:W-:Y:S04]  /*1a900*/  BSSY.RECONVERGENT B0, `(.L_x_352) ;  /* 0x0000003000007945 */ /* 0x000fe80003800200 */
[----:B------:R-:W-:Y:S05]  /*1a910*/  @P1 BRA `(.L_x_353) ;  /* 0x0000000000041947 */ /* 0x000fea0003800000 */
[----:B------:R-:W-:Y:S05]  /*1a920*/  BPT.TRAP 0x1 ;  /* 0x000000040000795c */ /* 0x000fea0000300000 */
.L_x_353:
[----:B------:R-:W-:Y:S05]  /*1a930*/  BSYNC.RECONVERGENT B0 ;  /* 0x0000000000007941 */ /* 0x000fea0003800200 */
.L_x_352:
        /* <DEDUP_REMOVED lines=15> */
[----:B-1----:R-:W-:Y:S01]  /*1aa30*/  LOP3.LUT R3, R4, UR9, RZ, 0x3c, !PT ;  /* 0x0000000904037c12 */ /* 0x002fe2000f8e3cff */
[----:B---3--:R-:W-:Y:S07]  /*1aa40*/  BRA.U !UP0, `(.L_x_354) ;  /* 0x0000000108047547 */ /* 0x008fee000b800000 */
[----:B------:R-:W-:Y:S05]  /*1aa50*/  BPT.TRAP 0x1 ;  /* 0x000000040000795c */ /* 0x000fea0000300000 */
.L_x_354:
[----:B------:R-:W-:Y:S01]  /*1aa60*/  ULEA UR17, UR6, UR8, 0x3 ;  /* 0x0000000806117291 */ /* 0x000fe2000f8e18ff */
[----:B------:R-:W-:Y:S02]  /*1aa70*/  SHF.L.U32 R5, R3, 0x1f, RZ ;  /* 0x0000001f03057819 */ /* 0x000fe400000006ff */
[----:B--2---:R-:W-:-:S06]  /*1aa80*/  @!P0 MOV R2, 0x4000 ;  /* 0x0000400000028802 */ /* 0x004fcc0000000f00 */
[----:B------:R-:W1:Y:S02]  /*1aa90*/  SYNCS.PHASECHK.TRANS64.TRYWAIT P2, [UR17+0x14038], R5 ;  /* 0x01403805ff0075a7 */ /* 0x000e640008041111 */
[----:B-1----:R-:W-:Y:S05]  /*1aaa0*/  @!P2 BRA `(.L_x_355) ;  /* 0x0000001c0018a947 */ /* 0x002fea0003800000 */
.L_x_460:
[----:B------:R2:W-:Y:S01]  /*1aab0*/  @!P0 SYNCS.ARRIVE.TRANS64 RZ, [UR17+0x14020], R2 ;  /* 0x01402002ffff89a7 */ /* 0x0005e20008000011 */
[----:B------:R-:W-:Y:S05]  /*1aac0*/  BRA.U !UP2, `(.L_x_356) ;  /* 0x000000010a047547 */ /* 0x000fea000b800000 */
[----:B------:R-:W-:Y:S05]  /*1aad0*/  BPT.TRAP 0x1 ;  /* 0x000000040000795c */ /* 0x000fea0000300000 */
.L_x_356:
[----:B------:R-:W-:Y:S04]  /*1aae0*/  BSSY.RECONVERGENT B0, `(.L_x_357) ;  /* 0x0000003000007945 */ /* 0x000fe80003800200 */
[----:B------:R-:W-:Y:S05]  /*1aaf0*/  @P1 BRA `(.L_x_358) ;  /* 0x0000000000041947 */ /* 0x000fea0003800000 */
[----:B------:R-:W-:Y:S05]  /*1ab00*/  BPT.TRAP 0x1 ;  /* 0x000000040000795c */ /* 0x000fea0000300000 */
.L_x_358:
[----:B------:R-:W-:Y:S05]  /*1ab10*/  BSYNC.RECONVERGENT B0 ;  /* 0x0000000000007941 */ /* 0x000fea0003800200 */
.L_x_357:
        /* <DEDUP_REMOVED lines=12> */
[----:B------:R3:W-:Y:S01]  /*1abe0*/  UTMALDG.4D [UR16], [UR14], desc[UR12] ;  /* 0x00000c100e0075b4 */ /* 0x0007e20008019000 */
[----:B------:R-:W-:Y:S02]  /*1abf0*/  UIADD3 UR7, UPT, UPT, UR7, 0x1, URZ ;  /* 0x0000000107077890 */ /* 0x000fe4000fffe0ff */
[----:B------:R-:W-:Y:S02]  /*1ac00*/  UISETP.NE.AND UP1, UPT, UR10, 0x3, UPT ;  /* 0x000000030a00788c */ /* 0x000fe4000bf25270 */
[----:B------:R-:W-:Y:S02]  /*1ac10*/  UIADD3 UR27, UPT, UPT, UR27, 0x80, URZ ;  /* 0x000000801b1b7890 */ /* 0x000fe4000fffe0ff */
[----:B------:R-:W-:Y:S02]  /*1ac20*/  USEL UR6, URZ, 0x1, UP1 ;  /* 0x00000001ff067887 */ /* 0x000fe40008800000 */
[----:B------:R-:W-:Y:S02]  /*1ac30*/  USEL UR10, UR10, URZ, UP1 ;  /* 0x000000ff0a0a7287 */ /* 0x000fe40008800000 */
[----:B------:R-:W-:-:S02]  /*1ac40*/  UISETP.NE.AND UP1, UPT, UR7, URZ, UPT ;  /* 0x000000ff0700728c */ /* 0x000fc4000bf25270 */
[----:B------:R-:W-:-:S07]  /*1ac50*/  LOP3.LUT R4, R3, UR6, RZ, 0x3c, !PT ;  /* 0x0000000603047c12 */ /* 0x000fce000f8e3cff */
[----:B---3--:R-:W-:Y:S05]  /*1ac60*/  BRA.U UP1, `(.L_x_359) ;  /* 0xfffffff901fc7547 */ /* 0x008fea000b83ffff */
[----:B------:R-:W-:Y:S05]  /*1ac70*/  EXIT ;  /* 0x000000000000794d */ /* 0x000fea0003800000 */
.L_x_479:
[----:B------:R-:W-:-:S08]  /*1ac80*/  NOP ;  /* 0x0000000000007918 */ /* 0x000fd00000000000 */
[----:B------:R-:W1:-:S00]  /*1ac90*/  USETMAXREG.DEALLOC.CTAPOOL 0x20 ;  /* 0x00000020000079c8 */ /* 0x000e4000080e0500 */
[----:B------:R-:W2:Y:S08]  /*1aca0*/  S2UR UR18, SR_CTAID.X ;  /* 0x00000000001279c3 */ /* 0x000eb00000002500 */
[----:B-1----:R-:W1:Y:S01]  /*1acb0*/  LDC R0, c[0x0][0x380] ;  /* 0x0000e000ff007b82 */ /* 0x002e620000000800 */
[----:B--2---:R-:W-:-:S06]  /*1acc0*/  USHF.L.U32 UR18, UR18, 0x8, URZ ;  /* 0x0000000812127899 */ /* 0x004fcc00080006ff */
[----:B-1----:R-:W-:-:S13]  /*1acd0*/  ISETP.LE.U32.AND P0, PT, R0, UR18, PT ;  /* 0x0000001200007c0c */ /* 0x002fda000bf03070 */
[----:B------:R-:W-:Y:S05]  /*1ace0*/  @P0 EXIT ;  /* 0x000000000000094d */ /* 0x000fea0003800000 */
[----:B------:R-:W1:Y:S01]  /*1acf0*/  LDCU UR19, c[0x0][0x38c] ;  /* 0x00007180ff1377ac */ /* 0x000e620008000800 */
[----:B------:R-:W2:Y:S01]  /*1ad00*/  S2UR UR4, SR_CTAID.Y ;  /* 0x00000000000479c3 */ /* 0x000ea20000002600 */
[----:B------:R-:W-:Y:S01]  /*1ad10*/  UMOV UR6, URZ ;  /* 0x000000ff00067c82 */ /* 0x000fe20008000000 */
[----:B------:R-:W-:Y:S01]  /*1ad20*/  ELECT P0, URZ, PT ;  /* 0x0000000000ff782f */ /* 0x000fe20003800000 */
[----:B-1----:R-:W1:Y:S01]  /*1ad30*/  I2F.U32.RP R2, UR19 ;  /* 0x0000001300027d06 */ /* 0x002e620008209000 */
[----:B------:R-:W-:-:S07]  /*1ad40*/  UISETP.NE.U32.AND UP0, UPT, UR19, URZ, UPT ;  /* 0x000000ff1300728c */ /* 0x000fce000bf05070 */
[----:B-1----:R-:W1:Y:S02]  /*1ad50*/  MUFU.RCP R0, R2 ;  /* 0x0000000200007308 */ /* 0x002e640000001000 */
[----:B-1----:R-:W-:-:S06]  /*1ad60*/  VIADD R0, R0, 0xffffffe ;  /* 0x0ffffffe00007836 */ /* 0x002fcc0000000000 */
[----:B------:R-:W1:Y:S02]  /*1ad70*/  F2I.FTZ.U32.TRUNC.NTZ R0, R0 ;  /* 0x0000000000007305 */ /* 0x000e64000021f000 */
[----:B-1----:R-:W-:-:S13]  /*1ad80*/  R2UR UR7, R0 ;  /* 0x00000000000772ca */ /* 0x002fda00000e0000 */
[----:B------:R-:W-:-:S04]  /*1ad90*/  UIADD3 UR5, UPT, UPT, URZ, -UR7, URZ ;  /* 0x80000007ff057290 */ /* 0x000fc8000fffe0ff */
[----:B------:R-:W-:-:S04]  /*1ada0*/  UIMAD UR5, UR5, UR19, URZ ;  /* 0x00000013050572a4 */ /* 0x000fc8000f8e02ff */
[----:B------:R-:W-:-:S04]  /*1adb0*/  UIMAD.WIDE.U32 UR6, UR7, UR5, UR6 ;  /* 0x00000005070672a5 */ /* 0x000fc8000f8e0006 */
[----:B--2---:R-:W-:-:S07]  /*1adc0*/  UIMAD.WIDE.U32 UR20, UR7, UR4, URZ ;  /* 0x00000004071472a5 */ /* 0x004fce000f8e00ff */
[----:B------:R-:W-:Y:S02]  /*1add0*/  UMOV UR20, UR21 ;  /* 0x0000001500147c82 */ /* 0x000fe40008000000 */
[----:B------:R-:W-:Y:S02]  /*1ade0*/  UIADD3 UR5, UPT, UPT, -UR20, URZ, URZ ;  /* 0x000000ff14057290 */ /* 0x000fe4000fffe1ff */
[----:B------:R-:W1:Y:S02]  /*1adf0*/  S2UR UR21, SR_CTAID.Z ;  /* 0x00000000001579c3 */ /* 0x000e640000002700 */
[----:B------:R-:W-:-:S04]  /*1ae00*/  UIMAD UR5, UR19, UR5, UR4 ;  /* 0x00000005130572a4 */ /* 0x000fc8000f8e0204 */
[----:B------:R-:W-:-:S11]  /*1ae10*/  UISETP.GE.U32.AND UP2, UPT, UR5, UR19, UPT ;  /* 0x000000130500728c */ /* 0x000fd6000bf46070 */
[----:B------:R-:W-:Y:S02]  /*1ae20*/  @UP2 UIADD3 UR5, UPT, UPT, UR5, -UR19, URZ ;  /* 0x8000001305052290 */ /* 0x000fe4000fffe0ff */
[----:B------:R-:W-:Y:S02]  /*1ae30*/  @UP2 UIADD3 UR20, UPT, UPT, UR20, 0x1, URZ ;  /* 0x0000000114142890 */ /* 0x000fe4000fffe0ff */
[----:B------:R-:W-:-:S11]  /*1ae40*/  UISETP.GE.U32.AND UP1, UPT, UR5, UR19, UPT ;  /* 0x000000130500728c */ /* 0x000fd6000bf26070 */
[----:B------:R-:W-:Y:S02]  /*1ae50*/  @UP1 UIADD3 UR20, UPT, UPT, UR20, 0x1, URZ ;  /* 0x0000000114141890 */ /* 0x000fe4000fffe0ff */
[----:B------:R-:W-:-:S04]  /*1ae60*/  @!UP0 ULOP3.LUT UR20, URZ, UR19, URZ, 0x33, !UPT ;  /* 0x00000013ff148292 */ /* 0x000fc8000f8e33ff */
[----:B------:R-:W-:-:S04]  /*1ae70*/  UIADD3 UR5, UPT, UPT, -UR20, URZ, URZ ;  /* 0x000000ff14057290 */ /* 0x000fc8000fffe1ff */
[----:B------:R-:W-:Y:S01]  /*1ae80*/  UIMAD UR19, UR19, UR5, UR4 ;  /* 0x00000005131372a4 */ /* 0x000fe2000f8e0204 */
[----:B-1----:R-:W-:Y:S11]  /*1ae90*/  BRA.U UP6, `(.L_x_360) ;  /* 0x0000000106047547 */ /* 0x002ff6000b800000 */
[----:B------:R-:W-:Y:S05]  /*1aea0*/  BPT.TRAP 0x1 ;  /* 0x000000040000795c */ /* 0x000fea0000300000 */
.L_x_360:
[----:B------:R-:W1:Y:S01]  /*1aeb0*/  S2UR UR4, SR_CgaCtaId ;  /* 0x00000000000479c3 */ /* 0x000e620000008800 */
[----:B------:R-:W-:Y:S01]  /*1aec0*/  UMOV UR16, 0x400 ;  /* 0x0000040000107882 */ /* 0x000fe20000000000 */
[----:B------:R-:W-:Y:S01]  /*1aed0*/  SHF.L.U32 R3, RZ, 0x1f, RZ ;  /* 0x0000001fff037819 */ /* 0x000fe200000006ff */
[----:B-1----:R-:W-:-:S09]  /*1aee0*/  ULEA UR16, UR4, UR16, 0x18 ;  /* 0x0000001004107291 */ /* 0x002fd2000f8ec0ff */
[----:B------:R-:W1:Y:S02]  /*1aef0*/  SYNCS.PHASECHK.TRANS64.TRYWAIT P0, [UR16+0x140b0], R3 ;  /* 0x0140b003ff0075a7 */ /* 0x000e640008001110 */
[----:B-1----:R-:W-:Y:S05]  /*1af00*/  @!P0 BRA `(.L_x_361) ;  /* 0x0000001800188947 */ /* 0x002fea0003800000 */
.L_x_462:
[----:B------:R-:W2:Y:S01]  /*1af10*/  LDCU.64 UR6, c[0x0][0x348] ;  /* 0x00006900ff0677ac */ /* 0x000ea20008000a00 */
[----:B------:R-:W-:Y:S01]  /*1af20*/  UMOV UR17, URZ ;  /* 0x000000ff00117c82 */ /* 0x000fe20008000000 */
[----:B--2---:R-:W-:-:S04]  /*1af30*/  UIADD3 UR6, UP0, UPT, UR6, 0x400, URZ ;  /* 0x0000040006067890 */ /* 0x004fc8000ff1e0ff */
[----:B------:R-:W-:-:S09]  /*1af40*/  UIADD3.X UR7, UPT, UPT, URZ, UR7, URZ, UP0, !UPT ;  /* 0x00000007ff077290 */ /* 0x000fd200087fe4ff */
[----:B------:R2:W-:Y:S01]  /*1af50*/  UTMASTG.5D [UR16], [UR6] ;  /* 0x00000010060073b5 */ /* 0x0005e20008020000 */
[----:B------:R0:W-:Y:S01]  /*1af60*/  UTMACMDFLUSH ;  /* 0x00000000000079b7 */ /* 0x0001e20000000000 */
[----:B--2---:R-:W-:Y:S05]  /*1af70*/  BRA.U UP6, `(.L_x_362) ;  /* 0x0000000106047547 */ /* 0x004fea000b800000 */
[----:B------:R-:W-:Y:S05]  /*1af80*/  BPT.TRAP 0x1 ;  /* 0x000000040000795c */ /* 0x000fea0000300000 */
.L_x_362:
[----:B------:R-:W2:Y:S02]  /*1af90*/  SYNCS.PHASECHK.TRANS64.TRYWAIT P0, [UR16+0x140b8], R3 ;  /* 0x0140b803ff0075a7 */ /* 0x000ea40008001110 */
[----:B--2---:R-:W-:Y:S05]  /*1afa0*/  @!P0 BRA `(.L_x_363) ;  /* 0x0000001800088947 */ /* 0x004fea0003800000 */
.L_x_464:
[----:B------:R-:W2:Y:S01]  /*1afb0*/  LDCU.64 UR6, c[0x0][0x348] ;  /* 0x00006900ff0677ac */ /* 0x000ea20008000a00 */
[----:B------:R-:W-:Y:S02]  /*1afc0*/  UIADD3 UR10, UPT, UPT, UR18, 0x80, URZ ;  /* 0x00000080120a7890 */ /* 0x000fe4000fffe0ff */
[----:B------:R-:W-:Y:S01]  /*1afd0*/  UIADD3 UR8, UPT, UPT, UR16, 0x4000, URZ ;  /* 0x0000400010087890 */ /* 0x000fe2000fffe0ff */
[----:B------:R-:W-:Y:S01]  /*1afe0*/  UMOV UR9, URZ ;  /* 0x000000ff00097c82 */ /* 0x000fe20008000000 */
[----:B------:R-:W-:Y:S01]  /*1aff0*/  UMOV UR11, UR19 ;  /* 0x00000013000b7c82 */ /* 0x000fe20008000000 */
[----:B------:R-:W-:Y:S01]  /*1b000*/  UMOV UR12, UR20 ;  /* 0x00000014000c7c82 */ /* 0x000fe20008000000 */
[----:B------:R-:W-:Y:S01]  /*1b010*/  UMOV UR13, UR21 ;  /* 0x00000015000d7c82 */ /* 0x000fe20008000000 */
[----:B--2---:R-:W-:-:S04]  /*1b020*/  UIADD3 UR6, UP0, UPT, UR6, 0x400, URZ ;  /* 0x0000040006067890 */ /* 0x004fc8000ff1e0ff */
[----:B------:R-:W-:-:S09]  /*1b030*/  UIADD3.X UR7, UPT, UPT, URZ, UR7, URZ, UP0, !UPT ;  /* 0x00000007ff077290 */ /* 0x000fd200087fe4ff */
[----:B------:R2:W-:Y:S01]  /*1b040*/  UTMASTG.5D [UR8], [UR6] ;  /* 0x00000008060073b5 */ /* 0x0005e20008020000 */
[----:B------:R0:W-:Y:S01]  /*1b050*/  UTMACMDFLUSH ;  /* 0x00000000000079b7 */ /* 0x0001e20000000000 */
[----:B------:R-:W-:-:S04]  /*1b060*/  DEPBAR.LE SB0, 0x1 ;  /* 0x000080400000791a */ /* 0x000fc80000000000 */
[----:B--2---:R-:W-:Y:S05]  /*1b070*/  BRA.U UP6, `(.L_x_364) ;  /* 0x0000000106047547 */ /* 0x004fea000b800000 */
[----:B------:R-:W-:Y:S05]  /*1b080*/  BPT.TRAP 0x1 ;  /* 0x000000040000795c */ /* 0x000fea0000300000 */
.L_x_364:
[----:B------:R-:W-:-:S04]  /*1b090*/  UIADD3 UR5, UPT, UPT, UR16, 0x140c0, URZ ;  /* 0x000140c010057890 */ /* 0x000fc8000fffe0ff */
[----:B------:R-:W-:-:S09]  /*1b0a0*/  UPRMT UR5, UR4, 0x654, UR5 ;  /* 0x0000065404057896 */ /* 0x000fd20008000005 */
[----:B------:R-:W-:Y:S01]  /*1b0b0*/  SYNCS.ARRIVE.TRANS64.RED.A1T0 RZ, [UR5], RZ ;  /* 0x000000ffffff79a7 */ /* 0x000fe20008100405 */
[----:B------:R-:W-:-:S04]  /*1b0c0*/  DEPBAR.LE SB0, 0x0 ;  /* 0x000080000000791a */ /* 0x000fc80000000000 */
[----:B------:R-:W-:Y:S05]  /*1b0d0*/  BRA.U UP6, `(.L_x_365) ;  /* 0x0000000106047547 */ /* 0x000fea000b800000 */
[----:B------:R-:W-:Y:S05]  /*1b0e0*/  BPT.TRAP 0x1 ;  /* 0x000000040000795c */ /* 0x000fea0000300000 */
.L_x_365:
[----:B------:R-:W-:Y:S01]  /*1b0f0*/  UIADD3 UR5, UPT, UPT, UR16, 0x140c8, URZ ;  /* 0x000140c810057890 */ /* 0x000fe2000fffe0ff */
[----:B------:R-:W-:Y:S02]  /*1b100*/  IMAD.MOV.U32 R2, RZ, RZ, 0xffff ;  /* 0x0000ffffff027424 */ /* 0x000fe400078e00ff */
[----:B-1----:R-:W-:Y:S01]  /*1b110*/  IMAD.MOV.U32 R0, RZ, RZ, 0x1 ;  /* 0x00000001ff007424 */ /* 0x002fe200078e00ff */
[----:B------:R-:W-:-:S09]  /*1b120*/  UPRMT UR5, UR4, 0x654, UR5 ;  /* 0x0000065404057896 */ /* 0x000fd20008000005 */
[----:B------:R-:W-:Y:S01]  /*1b130*/  SYNCS.ARRIVE.TRANS64.RED.A1T0 RZ, [UR5], RZ ;  /* 0x000000ffffff79a7 */ /* 0x000fe20008100405 */
[----:B------:R-:W1:Y:S01]  /*1b140*/  LDS R3, [UR16+0x140e0] ;  /* 0x0140e010ff037984 */ /* 0x000e620008000800 */
[----:B------:R-:W-:Y:S02]  /*1b150*/  UMOV UR6, 0x40 ;  /* 0x0000004000067882 */ /* 0x000fe40000000000 */
[----:B------:R-:W-:Y:S01]  /*1b160*/  ULEA UR6, UR4, UR6, 0x18 ;  /* 0x0000000604067291 */ /* 0x000fe2000f8ec0ff */
[----:B------:R-:W-:-:S08]  /*1b170*/  NOP ;  /* 0x0000000000007918 */ /* 0x000fd00000000000 */
[----:B------:R-:W2:Y:S01]  /*1b180*/  LDS R5, [UR6+0x14] ;  /* 0x00001406ff057984 */ /* 0x000ea20008000800 */
[----:B-1----:R-:W-:-:S04]  /*1b190*/  LOP3.LUT R3, R3, 0xffff, RZ, 0xc0, !PT ;  /* 0x0000ffff03037812 */ /* 0x002fc800078ec0ff */
[----:B------:R-:W-:-:S04]  /*1b1a0*/  SHF.R.U32.HI R3, RZ, 0x5, R3 ;  /* 0x00000005ff037819 */ /* 0x000fc80000011603 */
[-C--:B------:R-:W-:Y:S02]  /*1b1b0*/  SHF.L.U32 R2, R2, R3.reuse, RZ ;  /* 0x0000000302027219 */ /* 0x080fe400000006ff */
[----:B------:R-:W-:Y:S02]  /*1b1c0*/  SHF.L.U32 R0, R0, R3, RZ ;  /* 0x0000000300007219 */ /* 0x000fe400000006ff */
[----:B--2---:R-:W-:-:S04]  /*1b1d0*/  LOP3.LUT R5, R5, R2, RZ, 0xc0, !PT ;  /* 0x0000000205057212 */ /* 0x004fc800078ec0ff */
[----:B------:R-:W-:-:S13]  /*1b1e0*/  ISETP.NE.AND P0, PT, R5, R2, PT ;  /* 0x000000020500720c */ /* 0x000fda0003f05270 */
[----:B------:R-:W-:Y:S05]  /*1b1f0*/  @P0 BRA `(.L_x_366) ;  /* 0x00000000005c0947 */ /* 0x000fea0003800000 */
[----:B------:R-:W1:Y:S02]  /*1b200*/  LDS R3, [UR6+0x18] ;  /* 0x00001806ff037984 */ /* 0x000e640008000800 */
[----:B-1----:R-:W-:-:S04]  /*1b210*/  LOP3.LUT R3, R3, R0, RZ, 0xc0, !PT ;  /* 0x0000000003037212 */ /* 0x002fc800078ec0ff */
[----:B------:R-:W-:-:S13]  /*1b220*/  ISETP.NE.AND P0, PT, R3, R0, PT ;  /* 0x000000000300720c */ /* 0x000fda0003f05270 */
[----:B------:R-:W-:Y:S05]  /*1b230*/  @P0 BRA `(.L_x_367) ;  /* 0x0000000000400947 */ /* 0x000fea0003800000 */
[----:B------:R-:W-:Y:S01]  /*1b240*/  R2UR UR8, R2 ;  /* 0x00000000020872ca */ /* 0x000fe200000e0000 */
[----:B------:R-:W1:Y:S01]  /*1b250*/  S2R R3, SR_LANEID ;  /* 0x0000000000037919 */ /* 0x000e620000000000 */
[----:B------:R-:W-:Y:S01]  /*1b260*/  LOP3.LUT R4, RZ, R0, RZ, 0x33, !PT ;  /* 0x00000000ff047212 */ /* 0x000fe200078e33ff */
[----:B------:R-:W-:Y:S02]  /*1b270*/  VOTEU.ANY UR7, UPT, PT ;  /* 0x0000000000077886 */ /* 0x000fe400038e0100 */
[----:B------:R-:W-:Y:S01]  /*1b280*/  UFLO.U32 UR7, UR7 ;  /* 0x00000007000772bd */ /* 0x000fe200080e0000 */
[----:B------:R-:W2:Y:S07]  /*1b290*/  REDUX UR4, R4 ;  /* 0x00000000040473c4 */ /* 0x000eae0000000000 */
[----:B------:R-:W-:-:S06]  /*1b2a0*/  ULOP3.LUT UR8, URZ, UR8, URZ, 0x33, !UPT ;  /* 0x00000008ff087292 */ /* 0x000fcc000f8e33ff */
[----:B------:R-:W-:-:S04]  /*1b2b0*/  IMAD.U32 R2, RZ, RZ, UR8 ;  /* 0x00000008ff027e24 */ /* 0x000fc8000f8e00ff */
[----:B------:R-:W3:Y:S02]  /*1b2c0*/  REDUX UR5, R2 ;  /* 0x00000000020573c4 */ /* 0x000ee40000000000 */
[----:B------:R4:W-:Y:S01]  /*1b2d0*/  UTCATOMSWS.AND URZ, UR8 ;  /* 0x0000000800ff79e3 */ /* 0x0009e20008000000 */
[----:B--2---:R-:W-:Y:S01]  /*1b2e0*/  IMAD.U32 R0, RZ, RZ, UR4 ;  /* 0x00000004ff007e24 */ /* 0x004fe2000f8e00ff */
[----:B-1----:R-:W-:Y:S01]  /*1b2f0*/  ISETP.EQ.U32.AND P0, PT, R3, UR7, PT ;  /* 0x0000000703007c0c */ /* 0x002fe2000bf02070 */
[----:B---3--:R-:W-:-:S12]  /*1b300*/  IMAD.U32 R3, RZ, RZ, UR5 ;  /* 0x00000005ff037e24 */ /* 0x008fd8000f8e00ff */
[----:B------:R4:W-:Y:S04]  /*1b310*/  @P0 ATOMS.AND RZ, [UR6+0x14], R3 ;  /* 0x00001403ffff098c */ /* 0x0009e8000a800006 */
[----:B------:R4:W-:Y:S01]  /*1b320*/  @P0 ATOMS.AND RZ, [UR6+0x18], R0 ;  /* 0x00001800ffff098c */ /* 0x0009e2000a800006 */
[----:B------:R-:W-:Y:S05]  /*1b330*/  BRA `(.L_x_368) ;  /* 0x0000000000147947 */ /* 0x000fea0003800000 */
.L_x_367:
[----:B------:R-:W-:Y:S02]  /*1b340*/  MOV R2, 0x1b360 ;  /* 0x0001b36000027802 */ /* 0x000fe40000000f00 */
[----:B------:R-:W-:Y:S05]  /*1b350*/  CALL.REL.NOINC `($__internal_0_$__cuda_sm10x_tcgen05_guardrail_trap_col_being_dealloced_not_returned_by_alloc) ;  /* 0x0000001400347944 */ /* 0x000fea0003c00000 */
[----:B------:R-:W-:Y:S05]  /*1b360*/  BRA `(.L_x_368) ;  /* 0x0000000000087947 */ /* 0x000fea0003800000 */
.L_x_366:
[----:B------:R-:W-:Y:S02]  /*1b370*/  MOV R2, 0x1b390 ;  /* 0x0001b39000027802 */ /* 0x000fe40000000f00 */
[----:B------:R-:W-:Y:S05]  /*1b380*/  CALL.REL.NOINC `($__internal_2_$__cuda_sm10x_tcgen05_guardrail_trap_unallocated_columns_being_dealloced) ;  /* 0x0000001400407944 */ /* 0x000fea0003c00000 */
.L_x_368:
[----:B------:R-:W-:Y:S01]  /*1b390*/  NOP ;  /* 0x0000000000007918 */ /* 0x000fe20000000000 */
[----:B----4-:R-:W-:Y:S05]  /*1b3a0*/  EXIT ;  /* 0x000000000000794d */ /* 0x010fea0003800000 */
.L_x_35:
[----:B-1----:R-:W-:-:S07]  /*1b3b0*/  MOV R3, UR4 ;  /* 0x0000000400037c02 */ /* 0x002fce0008000f00 */
.L_x_369:
[----:B-1----:R1:W2:Y:S02]  /*1b3c0*/  SYNCS.PHASECHK.TRANS64.TRYWAIT P0, [R3+URZ+0x14000], R6 ;  /* 0x01400006030075a7 */ /* 0x0022a400080011ff */
[----:B--2---:R-:W-:Y:S05]  /*1b3d0*/  @!P0 NANOSLEEP.SYNCS 0x989680 ;  /* 0x009896800000895d */ /* 0x004fea0003900000 */
[----:B------:R-:W2:Y:S02]  /*1b3e0*/  @!P0 SYNCS.PHASECHK.TRANS64 P0, [R3+URZ+0x14000], R6 ;  /* 0x01400006030085a7 */ /* 0x000ea400080010ff */
[----:B--2---:R-:W-:Y:S05]  /*1b3f0*/  @!P0 BRA `(.L_x_369) ;  /* 0xfffffffc00f08947 */ /* 0x004fea000383ffff */
[----:B------:R-:W-:Y:S05]  /*1b400*/  BRA `(.L_x_370) ;  /* 0xfffffe6400f07947 */ /* 0x000fea000383ffff */
.L_x_37:
[----:B-1----:R-:W-:-:S07]  /*1b410*/  MOV R3, UR4 ;  /* 0x0000000400037c02 */ /* 0x002fce0008000f00 */
.L_x_371:
[----:B-1----:R1:W2:Y:S02]  /*1b420*/  SYNCS.PHASECHK.TRANS64.TRYWAIT P0, [R3+URZ+0x14020], R6 ;  /* 0x01402006030075a7 */ /* 0x0022a400080011ff */
[----:B--2---:R-:W-:Y:S05]  /*1b430*/  @!P0 NANOSLEEP.SYNCS 0x989680 ;  /* 0x009896800000895d */ /* 0x004fea0003900000 */
[----:B------:R-:W2:Y:S02]  /*1b440*/  @!P0 SYNCS.PHASECHK.TRANS64 P0, [R3+URZ+0x14020], R6 ;  /* 0x01402006030085a7 */ /* 0x000ea400080010ff */
[----:B--2---:R-:W-:Y:S05]  /*1b450*/  @!P0 BRA `(.L_x_371) ;  /* 0xfffffffc00f08947 */ /* 0x004fea000383ffff */
[----:B------:R-:W-:Y:S05]  /*1b460*/  BRA `(.L_x_372) ;  /* 0xfffffe6400ec7947 */ /* 0x000fea000383ffff */
.L_x_39:
[----:B------:R-:W-:-:S07]  /*1b470*/  MOV R4, UR4 ;  /* 0x0000000400047c02 */ /* 0x000fce0008000f00 */
.L_x_373:
[----:B-1----:R1:W2:Y:S02]  /*1b480*/  SYNCS.PHASECHK.TRANS64.TRYWAIT P0, [R4+URZ+0x14058], R5 ;  /* 0x01405805040075a7 */ /* 0x0022a400080011ff */
[----:B--2---:R-:W-:Y:S05]  /*1b490*/  @!P0 NANOSLEEP.SYNCS 0x989680 ;  /* 0x009896800000895d */ /* 0x004fea0003900000 */
[----:B------:R-:W2:Y:S02]  /*1b4a0*/  @!P0 SYNCS.PHASECHK.TRANS64 P0, [R4+URZ+0x14058], R5 ;  /* 0x01405805040085a7 */ /* 0x000ea400080010ff */
[----:B--2---:R-:W-:Y:S05]  /*1b4b0*/  @!P0 BRA `(.L_x_373) ;  /* 0xfffffffc00f08947 */ /* 0x004fea000383ffff */
[----:B------:R-:W-:Y:S05]  /*1b4c0*/  BRA `(.L_x_374) ;  /* 0xfffffe6400fc7947 */ /* 0x000fea000383ffff */
.L_x_43:
[----:B------:R-:W-:-:S07]  /*1b4d0*/  MOV R3, UR4 ;  /* 0x0000000400037c02 */ /* 0x000fce0008000f00 */
.L_x_375:
[----:B--2---:R2:W3:Y:S02]  /*1b4e0*/  SYNCS.PHASECHK.TRANS64.TRYWAIT P0, [R3+URZ+0x14008], R6 ;  /* 0x01400806030075a7 */ /* 0x0044e400080011ff */
[----:B---3--:R-:W-:Y:S05]  /*1b4f0*/  @!P0 NANOSLEEP.SYNCS 0x989680 ;  /* 0x009896800000895d */ /* 0x008fea0003900000 */
[----:B------:R-:W3:Y:S02]  /*1b500*/  @!P0 SYNCS.PHASECHK.TRANS64 P0, [R3+URZ+0x14008], R6 ;  /* 0x01400806030085a7 */ /* 0x000ee400080010ff */
[----:B---3--:R-:W-:Y:S05]  /*1b510*/  @!P0 BRA `(.L_x_375) ;  /* 0xfffffffc00f08947 */ /* 0x008fea000383ffff */
[----:B------:R-:W-:Y:S05]  /*1b520*/  BRA `(.L_x_376) ;  /* 0xfffffe68008c7947 */ /* 0x000fea000383ffff */
.L_x_45:
[----:B-1----:R-:W-:-:S07]  /*1b530*/  MOV R4, UR4 ;  /* 0x0000000400047c02 */ /* 0x002fce0008000f00 */
.L_x_377:
[----:B-1----:R1:W2:Y:S02]  /*1b540*/  SYNCS.PHASECHK.TRANS64.TRYWAIT P0, [R4+URZ+0x14068], R5 ;  /* 0x01406805040075a7 */ /* 0x0022a400080011ff */
[----:B--2---:R-:W-:Y:S05]  /*1b550*/  @!P0 NANOSLEEP.SYNCS 0x989680 ;  /* 0x009896800000895d */ /* 0x004fea0003900000 */
[----:B------:R-:W2:Y:S02]  /*1b560*/  @!P0 SYNCS.PHASECHK.TRANS64 P0, [R4+URZ+0x14068], R5 ;  /* 0x01406805040085a7 */ /* 0x000ea400080010ff */
[----:B--2---:R-:W-:Y:S05]  /*1b570*/  @!P0 BRA `(.L_x_377) ;  /* 0xfffffffc00f08947 */ /* 0x004fea000383ffff */
[----:B------:R-:W-:Y:S05]  /*1b580*/  BRA `(.L_x_378) ;  /* 0xfffffe6800947947 */ /* 0x000fea000383ffff */
.L_x_49:
[----:B------:R-:W-:-:S07]  /*1b590*/  MOV R3, UR4 ;  /* 0x0000000400037c02 */ /* 0x000fce0008000f00 */
.L_x_379:
[----:B---3--:R3:W4:Y:S02]  /*1b5a0*/  SYNCS.PHASECHK.TRANS64.TRYWAIT P0, [R3+URZ+0x14028], R6 ;  /* 0x01402806030075a7 */ /* 0x00872400080011ff */
[----:B----4-:R-:W-:Y:S05]  /*1b5b0*/  @!P0 NANOSLEEP.SYNCS 0x989680 ;  /* 0x009896800000895d */ /* 0x010fea0003900000 */
[----:B------:R-:W4:Y:S02]  /*1b5c0*/  @!P0 SYNCS.PHASECHK.TRANS64 P0, [R3+URZ+0x14028], R6 ;  /* 0x01402806030085a7 */ /* 0x000f2400080010ff */
[----:B----4-:R-:W-:Y:S05]  /*1b5d0*/  @!P0 BRA `(.L_x_379) ;  /* 0xfffffffc00f08947 */ /* 0x010fea000383ffff */
[----:B------:R-:W-:Y:S05]  /*1b5e0*/  BRA `(.L_x_380) ;  /* 0xfffffe6c00287947 */ /* 0x000fea000383ffff */
.L_x_51:
[----:B------:R-:W-:-:S07]  /*1b5f0*/  MOV R0, UR4 ;  /* 0x0000000400007c02 */ /* 0x000fce0008000f00 */
.L_x_381:
[----:B----4-:R4:W1:Y:S02]  /*1b600*/  SYNCS.PHASECHK.TRANS64.TRYWAIT P0, [R0+URZ+0x140a0], R5 ;  /* 0x0140a005000075a7 */ /* 0x01086400080011ff */
[----:B-1----:R-:W-:Y:S05]  /*1b610*/  @!P0 NANOSLEEP.SYNCS 0x989680 ;  /* 0x009896800000895d */ /* 0x002fea0003900000 */
[----:B------:R-:W1:Y:S02]  /*1b620*/  @!P0 SYNCS.PHASECHK.TRANS64 P0, [R0+URZ+0x140a0], R5 ;  /* 0x0140a005000085a7 */ /* 0x000e6400080010ff */
[----:B-1----:R-:W-:Y:S05]  /*1b630*/  @!P0 BRA `(.L_x_381) ;  /* 0xfffffffc00f08947 */ /* 0x002fea000383ffff */
[----:B------:R-:W-:Y:S05]  /*1b640*/  BRA `(.L_x_382) ;  /* 0xfffffe6c00207947 */ /* 0x000fea000383ffff */
.L_x_53:
[----:B---3--:R-:W-:-:S07]  /*1b650*/  MOV R3, UR4 ;  /* 0x0000000400037c02 */ /* 0x008fce0008000f00 */
.L_x_383:
[----:B---3--:R3:W4:Y:S02]  /*1b660*/  SYNCS.PHASECHK.TRANS64.TRYWAIT P0, [R3+URZ+0x14058], R6 ;  /* 0x01405806030075a7 */ /* 0x00872400080011ff */
[----:B----4-:R-:W-:Y:S05]  /*1b670*/  @!P0 NANOSLEEP.SYNCS 0x989680 ;  /* 0x009896800000895d */ /* 0x010fea0003900000 */
[----:B------:R-:W4:Y:S02]  /*1b680*/  @!P0 SYNCS.PHASECHK.TRANS64 P0, [R3+URZ+0x14058], R6 ;  /* 0x01405806030085a7 */ /* 0x000f2400080010ff */
[----:B----4-:R-:W-:Y:S05]  /*1b690*/  @!P0 BRA `(.L_x_383) ;  /* 0xfffffffc00f08947 */ /* 0x010fea000383ffff */
[----:B------:R-:W-:Y:S05]  /*1b6a0*/  BRA `(.L_x_384) ;  /* 0xfffffe6c00207947 */ /* 0x000fea000383ffff */
.L_x_57:
[----:B------:R-:W-:Y:S07]  /*1b6b0*/  MOV R3, UR12 ;  /* 0x0000000c00037c02 */ /* 0x000fee0008000f00 */
.L_x_385:
[----:B-1----:R1:W2:Y:S02]  /*1b6c0*/  SYNCS.PHASECHK.TRANS64.TRYWAIT P0, [R3+URZ+0x14020], R4 ;  /* 0x01402004030075a7 */ /* 0x0022a400080011ff */
[----:B--2---:R-:W-:Y:S05]  /*1b6d0*/  @!P0 NANOSLEEP.SYNCS 0x989680 ;  /* 0x009896800000895d */ /* 0x004fea0003900000 */
[----:B------:R-:W2:Y:S02]  /*1b6e0*/  @!P0 SYNCS.PHASECHK.TRANS64 P0, [R3+URZ+0x14020], R4 ;  /* 0x01402004030085a7 */ /* 0x000ea400080010ff */
[----:B--2---:R-:W-:Y:S05]  /*1b6f0*/  @!P0 BRA `(.L_x_385) ;  /* 0xfffffffc00f08947 */ /* 0x004fea000383ffff */
[----:B------:R-:W-:Y:S05]  /*1b700*/  BRA `(.L_x_386) ;  /* 0xfffffe7000747947 */ /* 0x000fea000383ffff */
.L_x_60:
[----:B------:R-:W-:Y:S07]  /*1b710*/  MOV R0, UR4 ;  /* 0x0000000400007c02 */ /* 0x000fee0008000f00 */
.L_x_387:
[----:B-1----:R1:W4:Y:S02]  /*1b720*/  SYNCS.PHASECHK.TRANS64.TRYWAIT P0, [R0+URZ+0x140a8], R3 ;  /* 0x0140a803000075a7 */ /* 0x00232400080011ff */
[----:B----4-:R-:W-:Y:S05]  /*1b730*/  @!P0 NANOSLEEP.SYNCS 0x989680 ;  /* 0x009896800000895d */ /* 0x010fea0003900000 */
[----:B------:R-:W4:Y:S02]  /*1b740*/  @!P0 SYNCS.PHASECHK.TRANS64 P0, [R0+URZ+0x140a8], R3 ;  /* 0x0140a803000085a7 */ /* 0x000f2400080010ff */
[----:B----4-:R-:W-:Y:S05]  /*1b750*/  @!P0 BRA `(.L_x_387) ;  /* 0xfffffffc00f08947 */ /* 0x010fea000383ffff */
[----:B------:R-:W-:Y:S05]  /*1b760*/  BRA `(.L_x_388) ;  /* 0xfffffe7400207947 */ /* 0x000fea000383ffff */
.L_x_62:
[----:B------:R-:W-:Y:S07]  /*1b770*/  MOV R0, UR4 ;  /* 0x0000000400007c02 */ /* 0x000fee0008000f00 */
.L_x_389:
[----:B-1----:R1:W4:Y:S02]  /*1b780*/  SYNCS.PHASECHK.TRANS64.TRYWAIT P0, [R0+URZ+0x14068], R9 ;  /* 0x01406809000075a7 */ /* 0x00232400080011ff */
[----:B----4-:R-:W-:Y:S05]  /*1b790*/  @!P0 NANOSLEEP.SYNCS 0x989680 ;  /* 0x009896800000895d */ /* 0x010fea0003900000 */
[----:B------:R-:W4:Y:S02]  /*1b7a0*/  @!P0 SYNCS.PHASECHK.TRANS64 P0, [R0+URZ+0x14068], R9 ;  /* 0x01406809000085a7 */ /* 0x000f2400080010ff */
[----:B----4-:R-:W-:Y:S05]  /*1b7b0*/  @!P0 BRA `(.L_x_389) ;  /* 0xfffffffc00f08947 */ /* 0x010fea000383ffff */
[----:B------:R-:W-:Y:S05]  /*1b7c0*/  BRA `(.L_x_390) ;  /* 0xfffffe7400247947 */ /* 0x000fea000383ffff */
.L_x_68:
[----:B------:R-:W-:Y:S07]  /*1b7d0*/  MOV R0, UR7 ;  /* 0x0000000700007c02 */ /* 0x000fee0008000f00 */
.L_x_391:
[----:B-1----:R1:W2:Y:S02]  /*1b7e0*/  SYNCS.PHASECHK.TRANS64.TRYWAIT P0, [R0+URZ+0x14020], R3 ;  /* 0x01402003000075a7 */ /* 0x0022a400080011ff */
[----:B--2---:R-:W-:Y:S05]  /*1b7f0*/  @!P0 NANOSLEEP.SYNCS 0x989680 ;  /* 0x009896800000895d */ /* 0x004fea0003900000 */
[----:B------:R-:W2:Y:S02]  /*1b800*/  @!P0 SYNCS.PHASECHK.TRANS64 P0, [R0+URZ+0x14020], R3 ;  /* 0x01402003000085a7 */ /* 0x000ea400080010ff */
[----:B--2---:R-:W-:Y:S05]  /*1b810*/  @!P0 BRA `(.L_x_391) ;  /* 0xfffffffc00f08947 */ /* 0x004fea000383ffff */
[----:B------:R-:W-:Y:S05]  /*1b820*/  BRA `(.L_x_392) ;  /* 0xfffffe7c00087947 */ /* 0x000fea000383ffff */
.L_x_70:
[----:B------:R-:W-:Y:S07]  /*1b830*/  MOV R0, UR4 ;  /* 0x0000000400007c02 */ /* 0x000fee0008000f00 */
.L_x_393:
[----:B-1----:R1:W2:Y:S02]  /*1b840*/  SYNCS.PHASECHK.TRANS64.TRYWAIT P0, [R0+URZ+0x140a0], R3 ;  /* 0x0140a003000075a7 */ /* 0x0022a400080011ff */
[----:B--2---:R-:W-:Y:S05]  /*1b850*/  @!P0 NANOSLEEP.SYNCS 0x989680 ;  /* 0x009896800000895d */ /* 0x004fea0003900000 */
[----:B------:R-:W2:Y:S02]  /*1b860*/  @!P0 SYNCS.PHASECHK.TRANS64 P0, [R0+URZ+0x140a0], R3 ;  /* 0x0140a003000085a7 */ /* 0x000ea400080010ff */
[----:B--2---:R-:W-:Y:S05]  /*1b870*/  @!P0 BRA `(.L_x_393) ;  /* 0xfffffffc00f08947 */ /* 0x004fea000383ffff */
[----:B------:R-:W-:Y:S05]  /*1b880*/  BRA `(.L_x_394) ;  /* 0xfffffe7c00047947 */ /* 0x000fea000383ffff */
.L_x_72:
[----:B------:R-:W-:Y:S07]  /*1b890*/  MOV R3, UR4 ;  /* 0x0000000400037c02 */ /* 0x000fee0008000f00 */
.L_x_395:
[----:B-1----:R1:W2:Y:S02]  /*1b8a0*/  SYNCS.PHASECHK.TRANS64.TRYWAIT P0, [R3+URZ+0x14058], R4 ;  /* 0x01405804030075a7 */ /* 0x0022a400080011ff */
[----:B--2---:R-:W-:Y:S05]  /*1b8b0*/  @!P0 NANOSLEEP.SYNCS 0x989680 ;  /* 0x009896800000895d */ /* 0x004fea0003900000 */
[----:B------:R-:W2:Y:S02]  /*1b8c0*/  @!P0 SYNCS.PHASECHK.TRANS64 P0, [R3+URZ+0x14058], R4 ;  /* 0x01405804030085a7 */ /* 0x000ea400080010ff */
[----:B--2---:R-:W-:Y:S05]  /*1b8d0*/  @!P0 BRA `(.L_x_395) ;  /* 0xfffffffc00f08947 */ /* 0x004fea000383ffff */
[----:B------:R-:W-:Y:S05]  /*1b8e0*/  BRA `(.L_x_396) ;  /* 0xfffffe7c00087947 */ /* 0x000fea000383ffff */
.L_x_80:
[----:B------:R-:W-:-:S07]  /*1b8f0*/  MOV R0, UR4 ;  /* 0x0000000400007c02 */ /* 0x000fce0008000f00 */
.L_x_397:
[----:B--2---:R2:W3:Y:S02]  /*1b900*/  SYNCS.PHASECHK.TRANS64.TRYWAIT P0, [R0+URZ+0x140a8], R3 ;  /* 0x0140a803000075a7 */ /* 0x0044e400080011ff */
[----:B---3--:R-:W-:Y:S05]  /*1b910*/  @!P0 NANOSLEEP.SYNCS 0x989680 ;  /* 0x009896800000895d */ /* 0x008fea0003900000 */
[----:B------:R-:W3:Y:S02]  /*1b920*/  @!P0 SYNCS.PHASECHK.TRANS64 P0, [R0+URZ+0x140a8], R3 ;  /* 0x0140a803000085a7 */ /* 0x000ee400080010ff */
[----:B---3--:R-:W-:Y:S05]  /*1b930*/  @!P0 BRA `(.L_x_397) ;  /* 0xfffffffc00f08947 */ /* 0x008fea000383ffff */
[----:B------:R-:W-:Y:S05]  /*1b940*/  BRA `(.L_x_398) ;  /* 0xfffffe80007c7947 */ /* 0x000fea000383ffff */
.L_x_82:
[----:B------:R-:W-:-:S07]  /*1b950*/  MOV R0, UR4 ;  /* 0x0000000400007c02 */ /* 0x000fce0008000f00 */
.L_x_399:
[----:B--2---:R2:W3:Y:S02]  /*1b960*/  SYNCS.PHASECHK.TRANS64.TRYWAIT P0, [R0+URZ+0x14068], R7 ;  /* 0x01406807000075a7 */ /* 0x0044e400080011ff */
[----:B---3--:R-:W-:Y:S05]  /*1b970*/  @!P0 NANOSLEEP.SYNCS 0x989680 ;  /* 0x009896800000895d */ /* 0x008fea0003900000 */
[----:B------:R-:W3:Y:S02]  /*1b980*/  @!P0 SYNCS.PHASECHK.TRANS64 P0, [R0+URZ+0x14068], R7 ;  /* 0x01406807000085a7 */ /* 0x000ee400080010ff */
[----:B---3--:R-:W-:Y:S05]  /*1b990*/  @!P0 BRA `(.L_x_399) ;  /* 0xfffffffc00f08947 */ /* 0x008fea000383ffff */
[----:B------:R-:W-:Y:S05]  /*1b9a0*/  BRA `(.L_x_400) ;  /* 0xfffffe8000807947 */ /* 0x000fea000383ffff */
.L_x_89:
[----:B-1----:R1:W2:Y:S02]  /*1b9b0*/  SYNCS.PHASECHK.TRANS64.TRYWAIT P0, [R16+URZ+0x140c0], R3 ;  /* 0x0140c003100075a7 */ /* 0x0022a400080011ff */
[----:B--2---:R-:W-:Y:S05]  /*1b9c0*/  @!P0 NANOSLEEP.SYNCS 0x989680 ;  /* 0x009896800000895d */ /* 0x004fea0003900000 */
[----:B------:R-:W2:Y:S02]  /*1b9d0*/  @!P0 SYNCS.PHASECHK.TRANS64 P0, [R16+URZ+0x140c0], R3 ;  /* 0x0140c003100085a7 */ /* 0x000ea400080010ff */
[----:B--2---:R-:W-:Y:S05]  /*1b9e0*/  @!P0 BRA `(.L_x_89) ;  /* 0xfffffffc00f08947 */ /* 0x004fea000383ffff */
[----:B------:R-:W-:Y:S05]  /*1b9f0*/  BRA `(.L_x_401) ;  /* 0xfffffe8800247947 */ /* 0x000fea000383ffff */
.L_x_155:
[----:B-1----:R1:W2:Y:S02]  /*1ba00*/  SYNCS.PHASECHK.TRANS64.TRYWAIT P0, [R16+URZ+0x140c8], R3 ;  /* 0x0140c803100075a7 */ /* 0x0022a400080011ff */
[----:B--2---:R-:W-:Y:S05]  /*1ba10*/  @!P0 NANOSLEEP.SYNCS 0x989680 ;  /* 0x009896800000895d */ /* 0x004fea0003900000 */
[----:B------:R-:W2:Y:S02]  /*1ba20*/  @!P0 SYNCS.PHASECHK.TRANS64 P0, [R16+URZ+0x140c8], R3 ;  /* 0x0140c803100085a7 */ /* 0x000ea400080010ff */
[----:B--2---:R-:W-:Y:S05]  /*1ba30*/  @!P0 BRA `(.L_x_155) ;  /* 0xfffffffc00f08947 */ /* 0x004fea000383ffff */
[----:B------:R-:W-:Y:S05]  /*1ba40*/  BRA `(.L_x_402) ;  /* 0xfffffec4006c7947 */ /* 0x000fea000383ffff */
.L_x_160:
[----:B-1----:R-:W-:-:S04]  /*1ba50*/  MOV R0, UR39 ;  /* 0x0000002700007c02 */ /* 0x002fc80008000f00 */
[----:B------:R1:W2:Y:S03]  /*1ba60*/  SYNCS.PHASECHK.TRANS64.TRYWAIT P0, [R0+URZ+0x14070], R3 ;  /* 0x01407003000075a7 */ /* 0x0002a600080011ff */
[----:B--2---:R-:W-:Y:S05]  /*1ba70*/  @!P0 NANOSLEEP.SYNCS 0x989680 ;  /* 0x009896800000895d */ /* 0x004fea0003900000 */
[----:B------:R-:W2:Y:S02]  /*1ba80*/  @!P0 SYNCS.PHASECHK.TRANS64 P0, [R0+URZ+0x14070], R3 ;  /* 0x01407003000085a7 */ /* 0x000ea400080010ff */
[----:B--2---:R-:W-:Y:S05]  /*1ba90*/  @!P0 BRA `(.L_x_160) ;  /* 0xfffffffc00ec8947 */ /* 0x004fea000383ffff */
[----:B------:R-:W-:Y:S05]  /*1baa0*/  BRA `(.L_x_403) ;  /* 0xfffffec800707947 */ /* 0x000fea000383ffff */
.L_x_163:
[----:B-1----:R-:W-:-:S04]  /*1bab0*/  MOV R0, UR39 ;  /* 0x0000002700007c02 */ /* 0x002fc80008000f00 */
[----:B------:R1:W2:Y:S03]  /*1bac0*/  SYNCS.PHASECHK.TRANS64.TRYWAIT P0, [R0+URZ+0x14080], R3 ;  /* 0x01408003000075a7 */ /* 0x0002a600080011ff */
[----:B--2---:R-:W-:Y:S05]  /*1bad0*/  @!P0 NANOSLEEP.SYNCS 0x989680 ;  /* 0x009896800000895d */ /* 0x004fea0003900000 */
[----:B------:R-:W2:Y:S02]  /*1bae0*/  @!P0 SYNCS.PHASECHK.TRANS64 P0, [R0+URZ+0x14080], R3 ;  /* 0x01408003000085a7 */ /* 0x000ea400080010ff */
[----:B--2---:R-:W-:Y:S05]  /*1baf0*/  @!P0 BRA `(.L_x_163) ;  /* 0xfffffffc00ec8947 */ /* 0x004fea000383ffff */
[----:B------:R-:W-:Y:S05]  /*1bb00*/  BRA `(.L_x_404) ;  /* 0xfffffec800887947 */ /* 0x000fea000383ffff */
.L_x_166:
[----:B-1----:R-:W-:-:S04]  /*1bb10*/  MOV R0, UR39 ;  /* 0x0000002700007c02 */ /* 0x002fc80008000f00 */
[----:B------:R1:W2:Y:S03]  /*1bb20*/  SYNCS.PHASECHK.TRANS64.TRYWAIT P0, [R0+URZ+0x14070], R3 ;  /* 0x01407003000075a7 */ /* 0x0002a600080011ff */
[----:B--2---:R-:W-:Y:S05]  /*1bb30*/  @!P0 NANOSLEEP.SYNCS 0x989680 ;  /* 0x009896800000895d */ /* 0x004fea0003900000 */
[----:B------:R-:W2:Y:S02]  /*1bb40*/  @!P0 SYNCS.PHASECHK.TRANS64 P0, [R0+URZ+0x14070], R3 ;  /* 0x01407003000085a7 */ /* 0x000ea400080010ff */
[----:B--2---:R-:W-:Y:S05]  /*1bb50*/  @!P0 BRA `(.L_x_166) ;  /* 0xfffffffc00ec8947 */ /* 0x004fea000383ffff */
[----:B------:R-:W-:Y:S05]  /*1bb60*/  BRA `(.L_x_405) ;  /* 0xfffffecc00007947 */ /* 0x000fea000383ffff */
.L_x_168:
[----:B-1----:R-:W-:-:S04]  /*1bb70*/  MOV R0, UR39 ;  /* 0x0000002700007c02 */ /* 0x002fc80008000f00 */
[----:B------:R1:W2:Y:S03]  /*1bb80*/  SYNCS.PHASECHK.TRANS64.TRYWAIT P0, [R0+URZ+0x14090], R3 ;  /* 0x01409003000075a7 */ /* 0x0002a600080011ff */
[----:B--2---:R-:W-:Y:S05]  /*1bb90*/  @!P0 NANOSLEEP.SYNCS 0x989680 ;  /* 0x009896800000895d */ /* 0x004fea0003900000 */
[----:B------:R-:W2:Y:S02]  /*1bba0*/  @!P0 SYNCS.PHASECHK.TRANS64 P0, [R0+URZ+0x14090], R3 ;  /* 0x01409003000085a7 */ /* 0x000ea400080010ff */
[----:B--2---:R-:W-:Y:S05]  /*1bbb0*/  @!P0 BRA `(.L_x_168) ;  /* 0xfffffffc00ec8947 */ /* 0x004fea000383ffff */
[----:B------:R-:W-:Y:S05]  /*1bbc0*/  BRA `(.L_x_406) ;  /* 0xfffffecc00407947 */ /* 0x000fea000383ffff */
.L_x_181:
[----:B-1----:R-:W-:-:S04]  /*1bbd0*/  MOV R0, UR39 ;  /* 0x0000002700007c02 */ /* 0x002fc80008000f00 */
[----:B------:R1:W4:Y:S03]  /*1bbe0*/  SYNCS.PHASECHK.TRANS64.TRYWAIT P1, [R0+URZ+0x14080], R3 ;  /* 0x01408003000075a7 */ /* 0x00032600080211ff */
[----:B----4-:R-:W-:Y:S05]  /*1bbf0*/  @!P1 NANOSLEEP.SYNCS 0x989680 ;  /* 0x009896800000995d */ /* 0x010fea0003900000 */
[----:B------:R-:W4:Y:S02]  /*1bc00*/  @!P1 SYNCS.PHASECHK.TRANS64 P1, [R0+URZ+0x14080], R3 ;  /* 0x01408003000095a7 */ /* 0x000f2400080210ff */
[----:B----4-:R-:W-:Y:S05]  /*1bc10*/  @!P1 BRA `(.L_x_181) ;  /* 0xfffffffc00ec9947 */ /* 0x010fea000383ffff */
[----:B------:R-:W-:Y:S05]  /*1bc20*/  BRA `(.L_x_407) ;  /* 0xfffffed800bc7947 */ /* 0x000fea000383ffff */
.L_x_184:
[----:B-1----:R-:W-:-:S04]  /*1bc30*/  MOV R0, UR39 ;  /* 0x0000002700007c02 */ /* 0x002fc80008000f00 */
[----:B------:R1:W4:Y:S03]  /*1bc40*/  SYNCS.PHASECHK.TRANS64.TRYWAIT P0, [R0+URZ+0x14098], R3 ;  /* 0x01409803000075a7 */ /* 0x00032600080011ff */
[----:B----4-:R-:W-:Y:S05]  /*1bc50*/  @!P0 NANOSLEEP.SYNCS 0x989680 ;  /* 0x009896800000895d */ /* 0x010fea0003900000 */
[----:B------:R-:W4:Y:S02]  /*1bc60*/  @!P0 SYNCS.PHASECHK.TRANS64 P0, [R0+URZ+0x14098], R3 ;  /* 0x01409803000085a7 */ /* 0x000f2400080010ff */
[----:B----4-:R-:W-:Y:S05]  /*1bc70*/  @!P0 BRA `(.L_x_184) ;  /* 0xfffffffc00ec8947 */ /* 0x010fea000383ffff */
[----:B------:R-:W-:Y:S05]  /*1bc80*/  BRA `(.L_x_408) ;  /* 0xfffffedc00447947 */ /* 0x000fea000383ffff */
.L_x_199:
[----:B---3--:R3:W4:Y:S02]  /*1bc90*/  SYNCS.PHASECHK.TRANS64.TRYWAIT P0, [R24+URZ+0x14070], R3 ;  /* 0x01407003180075a7 */ /* 0x00872400080011ff */
[----:B----4-:R-:W-:Y:S05]  /*1bca0*/  @!P0 NANOSLEEP.SYNCS 0x989680 ;  /* 0x009896800000895d */ /* 0x010fea0003900000 */
[----:B------:R-:W4:Y:S02]  /*1bcb0*/  @!P0 SYNCS.PHASECHK.TRANS64 P0, [R24+URZ+0x14070], R3 ;  /* 0x01407003180085a7 */ /* 0x000f2400080010ff */
[----:B----4-:R-:W-:Y:S05]  /*1bcc0*/  @!P0 BRA `(.L_x_199) ;  /* 0xfffffffc00f08947 */ /* 0x010fea000383ffff */
[----:B------:R-:W-:Y:S05]  /*1bcd0*/  BRA `(.L_x_409) ;  /* 0xfffffee800e87947 */ /* 0x000fea000383ffff */
.L_x_202:
[----:B-1----:R1:W3:Y:S02]  /*1bce0*/  SYNCS.PHASECHK.TRANS64.TRYWAIT P0, [R24+URZ+0x14090], R3 ;  /* 0x01409003180075a7 */ /* 0x0022e400080011ff */
[----:B---3--:R-:W-:Y:S05]  /*1bcf0*/  @!P0 NANOSLEEP.SYNCS 0x989680 ;  /* 0x009896800000895d */ /* 0x008fea0003900000 */
[----:B------:R-:W3:Y:S02]  /*1bd00*/  @!P0 SYNCS.PHASECHK.TRANS64 P0, [R24+URZ+0x14090], R3 ;  /* 0x01409003180085a7 */ /* 0x000ee400080010ff */
[----:B---3--:R-:W-:Y:S05]  /*1bd10*/  @!P0 BRA `(.L_x_202) ;  /* 0xfffffffc00f08947 */ /* 0x008fea000383ffff */
[----:B------:R-:W-:Y:S05]  /*1bd20*/  BRA `(.L_x_410) ;  /* 0xfffffeec00087947 */ /* 0x000fea000383ffff */
.L_x_204:
[----:B-1----:R1:W3:Y:S02]  /*1bd30*/  SYNCS.PHASECHK.TRANS64.TRYWAIT P0, [R24+URZ+0x140c0], R5 ;  /* 0x0140c005180075a7 */ /* 0x0022e400080011ff */
[----:B---3--:R-:W-:Y:S05]  /*1bd40*/  @!P0 NANOSLEEP.SYNCS 0x989680 ;  /* 0x009896800000895d */ /* 0x008fea0003900000 */
[----:B------:R-:W3:Y:S02]  /*1bd50*/  @!P0 SYNCS.PHASECHK.TRANS64 P0, [R24+URZ+0x140c0], R5 ;  /* 0x0140c005180085a7 */ /* 0x000ee400080010ff */
[----:B---3--:R-:W-:Y:S05]  /*1bd60*/  @!P0 BRA `(.L_x_204) ;  /* 0xfffffffc00f08947 */ /* 0x008fea000383ffff */
[----:B------:R-:W-:Y:S05]  /*1bd70*/  BRA `(.L_x_411) ;  /* 0xfffffeec00147947 */ /* 0x000fea000383ffff */
.L_x_216:
[----:B------:R1:W1:Y:S02]  /*1bd80*/  SYNCS.PHASECHK.TRANS64.TRYWAIT P1, [R24+URZ+0x14080], R3 ;  /* 0x01408003180075a7 */ /* 0x00026400080211ff */
[----:B-1----:R-:W-:Y:S05]  /*1bd90*/  @!P1 NANOSLEEP.SYNCS 0x989680 ;  /* 0x009896800000995d */ /* 0x002fea0003900000 */
[----:B------:R-:W1:Y:S02]  /*1bda0*/  @!P1 SYNCS.PHASECHK.TRANS64 P1, [R24+URZ+0x14080], R3 ;  /* 0x01408003180095a7 */ /* 0x000e6400080210ff */
[----:B-1----:R-:W-:Y:S05]  /*1bdb0*/  @!P1 BRA `(.L_x_216) ;  /* 0xfffffffc00f09947 */ /* 0x002fea000383ffff */
[----:B------:R-:W-:Y:S05]  /*1bdc0*/  BRA `(.L_x_412) ;  /* 0xfffffefc00ec7947 */ /* 0x000fea000383ffff */
.L_x_220:
[----:B------:R1:W1:Y:S02]  /*1bdd0*/  SYNCS.PHASECHK.TRANS64.TRYWAIT P0, [R24+URZ+0x14098], R3 ;  /* 0x01409803180075a7 */ /* 0x00026400080011ff */
[----:B-1----:R-:W-:Y:S05]  /*1bde0*/  @!P0 NANOSLEEP.SYNCS 0x989680 ;  /* 0x009896800000895d */ /* 0x002fea0003900000 */
[----:B------:R-:W1:Y:S02]  /*1bdf0*/  @!P0 SYNCS.PHASECHK.TRANS64 P0, [R24+URZ+0x14098], R3 ;  /* 0x01409803180085a7 */ /* 0x000e6400080010ff */
[----:B-1----:R-:W-:Y:S05]  /*1be00*/  @!P0 BRA `(.L_x_220) ;  /* 0xfffffffc00f08947 */ /* 0x002fea000383ffff */
[----:B------:R-:W-:Y:S05]  /*1be10*/  BRA `(.L_x_413) ;  /* 0xffffff0000587947 */ /* 0x000fea000383ffff */
.L_x_222:
[----:B-1----:R1:W3:Y:S02]  /*1be20*/  SYNCS.PHASECHK.TRANS64.TRYWAIT P0, [R24+URZ+0x140c8], R3 ;  /* 0x0140c803180075a7 */ /* 0x0022e400080011ff */
[----:B---3--:R-:W-:Y:S05]  /*1be30*/  @!P0 NANOSLEEP.SYNCS 0x989680 ;  /* 0x009896800000895d */ /* 0x008fea0003900000 */
[----:B------:R-:W3:Y:S02]  /*1be40*/  @!P0 SYNCS.PHASECHK.TRANS64 P0, [R24+URZ+0x140c8], R3 ;  /* 0x0140c803180085a7 */ /* 0x000ee400080010ff */
[----:B---3--:R-:W-:Y:S05]  /*1be50*/  @!P0 BRA `(.L_x_222) ;  /* 0xfffffffc00f08947 */ /* 0x008fea000383ffff */
[----:B------:R-:W-:Y:S05]  /*1be60*/  BRA `(.L_x_414) ;  /* 0xffffff0000647947 */ /* 0x000fea000383ffff */
.L_x_234:
[----:B------:R-:W-:-:S07]  /*1be70*/  MOV R0, UR5 ;  /* 0x0000000500007c02 */ /* 0x000fce0008000f00 */
.L_x_415:
[----:B-1----:R1:W2:Y:S02]  /*1be80*/  SYNCS.PHASECHK.TRANS64.TRYWAIT P0, [R0+URZ], R3 ;  /* 0x00000003000075a7 */ /* 0x0022a400080011ff */
[----:B--2---:R-:W-:Y:S05]  /*1be90*/  @!P0 NANOSLEEP.SYNCS 0x989680 ;  /* 0x009896800000895d */ /* 0x004fea0003900000 */
[----:B------:R-:W2:Y:S02]  /*1bea0*/  @!P0 SYNCS.PHASECHK.TRANS64 P0, [R0+URZ], R3 ;  /* 0x00000003000085a7 */ /* 0x000ea400080010ff */
[----:B--2---:R-:W-:Y:S05]  /*1beb0*/  @!P0 BRA `(.L_x_415) ;  /* 0xfffffffc00f08947 */ /* 0x004fea000383ffff */
[----:B------:R-:W-:Y:S05]  /*1bec0*/  BRA `(.L_x_416) ;  /* 0xffffff1400907947 */ /* 0x000fea000383ffff */
.L_x_237:
[----:B------:R-:W-:-:S07]  /*1bed0*/  MOV R0, UR5 ;  /* 0x0000000500007c02 */ /* 0x000fce0008000f00 */
.L_x_417:
[----:B-1----:R1:W3:Y:S02]  /*1bee0*/  SYNCS.PHASECHK.TRANS64.TRYWAIT P1, [R0+URZ], R3 ;  /* 0x00000003000075a7 */ /* 0x0022e400080211ff */
[----:B---3--:R-:W-:Y:S05]  /*1bef0*/  @!P1 NANOSLEEP.SYNCS 0x989680 ;  /* 0x009896800000995d */ /* 0x008fea0003900000 */
[----:B------:R-:W3:Y:S02]  /*1bf00*/  @!P1 SYNCS.PHASECHK.TRANS64 P1, [R0+URZ], R3 ;  /* 0x00000003000095a7 */ /* 0x000ee400080210ff */
[----:B---3--:R-:W-:Y:S05]  /*1bf10*/  @!P1 BRA `(.L_x_417) ;  /* 0xfffffffc00f09947 */ /* 0x008fea000383ffff */
[----:B------:R-:W-:Y:S05]  /*1bf20*/  BRA `(.L_x_418) ;  /* 0xffffff1800347947 */ /* 0x000fea000383ffff */
.L_x_244:
[----:B-1----:R-:W-:-:S04]  /*1bf30*/  MOV R4, UR44 ;  /* 0x0000002c00047c02 */ /* 0x002fc80008000f00 */
[----:B------:R1:W2:Y:S03]  /*1bf40*/  SYNCS.PHASECHK.TRANS64.TRYWAIT P5, [R4+URZ+0x140d0], R3 ;  /* 0x0140d003040075a7 */ /* 0x0002a600080a11ff */
[----:B--2---:R-:W-:Y:S05]  /*1bf50*/  @!P5 NANOSLEEP.SYNCS 0x989680 ;  /* 0x009896800000d95d */ /* 0x004fea0003900000 */
[----:B------:R-:W2:Y:S02]  /*1bf60*/  @!P5 SYNCS.PHASECHK.TRANS64 P5, [R4+URZ+0x140d0], R3 ;  /* 0x0140d0030400d5a7 */ /* 0x000ea400080a10ff */
[----:B--2---:R-:W-:Y:S05]  /*1bf70*/  @!P5 BRA `(.L_x_244) ;  /* 0xfffffffc00ecd947 */ /* 0x004fea000383ffff */
[----:B------:R-:W-:Y:S05]  /*1bf80*/  BRA `(.L_x_419) ;  /* 0xffffff2400707947 */ /* 0x000fea000383ffff */
.L_x_249:
[----:B------:R-:W-:-:S07]  /*1bf90*/  MOV R5, UR6 ;  /* 0x0000000600057c02 */ /* 0x000fce0008000f00 */
.L_x_420:
[----:B--2---:R2:W4:Y:S02]  /*1bfa0*/  SYNCS.PHASECHK.TRANS64.TRYWAIT P2, [R5+URZ], R0 ;  /* 0x00000000050075a7 */ /* 0x00452400080411ff */
[----:B----4-:R-:W-:Y:S05]  /*1bfb0*/  @!P2 NANOSLEEP.SYNCS 0x989680 ;  /* 0x009896800000a95d */ /* 0x010fea0003900000 */
[----:B------:R-:W4:Y:S02]  /*1bfc0*/  @!P2 SYNCS.PHASECHK.TRANS64 P2, [R5+URZ], R0 ;  /* 0x000000000500a5a7 */ /* 0x000f2400080410ff */
[----:B----4-:R-:W-:Y:S05]  /*1bfd0*/  @!P2 BRA `(.L_x_420) ;  /* 0xfffffffc00f0a947 */ /* 0x010fea000383ffff */
[----:B------:R-:W-:Y:S05]  /*1bfe0*/  BRA `(.L_x_421) ;  /* 0xffffff5400187947 */ /* 0x000fea000383ffff */
.L_x_254:
[----:B------:R-:W-:-:S07]  /*1bff0*/  MOV R3, UR6 ;  /* 0x0000000600037c02 */ /* 0x000fce0008000f00 */
.L_x_422:
[----:B-1----:R1:W2:Y:S02]  /*1c000*/  SYNCS.PHASECHK.TRANS64.TRYWAIT P1, [R3+URZ], R0 ;  /* 0x00000000030075a7 */ /* 0x0022a400080211ff */
[----:B--2---:R-:W-:Y:S05]  /*1c010*/  @!P1 NANOSLEEP.SYNCS 0x989680 ;  /* 0x009896800000995d */ /* 0x004fea0003900000 */
[----:B------:R-:W2:Y:S02]  /*1c020*/  @!P1 SYNCS.PHASECHK.TRANS64 P1, [R3+URZ], R0 ;  /* 0x00000000030095a7 */ /* 0x000ea400080210ff */
[----:B--2---:R-:W-:Y:S05]  /*1c030*/  @!P1 BRA `(.L_x_422) ;  /* 0xfffffffc00f09947 */ /* 0x004fea000383ffff */
[----:B------:R-:W-:Y:S05]  /*1c040*/  BRA `(.L_x_423) ;  /* 0xffffff58007c7947 */ /* 0x000fea000383ffff */
.L_x_259:
[----:B------:R-:W-:-:S07]  /*1c050*/  MOV R0, UR4 ;  /* 0x0000000400007c02 */ /* 0x000fce0008000f00 */
.L_x_424:
[----:B-1----:R1:W3:Y:S02]  /*1c060*/  SYNCS.PHASECHK.TRANS64.TRYWAIT P1, [R0+URZ], R3 ;  /* 0x00000003000075a7 */ /* 0x0022e400080211ff */
[----:B---3--:R-:W-:Y:S05]  /*1c070*/  @!P1 NANOSLEEP.SYNCS 0x989680 ;  /* 0x009896800000995d */ /* 0x008fea0003900000 */
[----:B------:R-:W3:Y:S02]  /*1c080*/  @!P1 SYNCS.PHASECHK.TRANS64 P1, [R0+URZ], R3 ;  /* 0x00000003000095a7 */ /* 0x000ee400080210ff */
[----:B---3--:R-:W-:Y:S05]  /*1c090*/  @!P1 BRA `(.L_x_424) ;  /* 0xfffffffc00f09947 */ /* 0x008fea000383ffff */
[----:B------:R-:W-:Y:S05]  /*1c0a0*/  BRA `(.L_x_425) ;  /* 0xffffff5c006c7947 */ /* 0x000fea000383ffff */
.L_x_266:
[----:B-1----:R-:W-:-:S04]  /*1c0b0*/  MOV R4, UR44 ;  /* 0x0000002c00047c02 */ /* 0x002fc80008000f00 */
[----:B------:R1:W4:Y:S03]  /*1c0c0*/  SYNCS.PHASECHK.TRANS64.TRYWAIT P5, [R4+URZ+0x140d0], R3 ;  /* 0x0140d003040075a7 */ /* 0x00032600080a11ff */
[----:B----4-:R-:W-:Y:S05]  /*1c0d0*/  @!P5 NANOSLEEP.SYNCS 0x989680 ;  /* 0x009896800000d95d */ /* 0x010fea0003900000 */
[----:B------:R-:W4:Y:S02]  /*1c0e0*/  @!P5 SYNCS.PHASECHK.TRANS64 P5, [R4+URZ+0x140d0], R3 ;  /* 0x0140d0030400d5a7 */ /* 0x000f2400080a10ff */
[----:B----4-:R-:W-:Y:S05]  /*1c0f0*/  @!P5 BRA `(.L_x_266) ;  /* 0xfffffffc00ecd947 */ /* 0x010fea000383ffff */
[----:B------:R-:W-:Y:S05]  /*1c100*/  BRA `(.L_x_426) ;  /* 0xffffff9000c07947 */ /* 0x000fea000383ffff */
.L_x_271:
[----:B------:R-:W-:-:S07]  /*1c110*/  MOV R3, UR5 ;  /* 0x0000000500037c02 */ /* 0x000fce0008000f00 */
.L_x_427:
[----:B--2---:R2:W3:Y:S02]  /*1c120*/  SYNCS.PHASECHK.TRANS64.TRYWAIT P2, [R3+URZ], R0 ;  /* 0x00000000030075a7 */ /* 0x0044e400080411ff */
[----:B---3--:R-:W-:Y:S05]  /*1c130*/  @!P2 NANOSLEEP.SYNCS 0x989680 ;  /* 0x009896800000a95d */ /* 0x008fea0003900000 */
[----:B------:R-:W3:Y:S02]  /*1c140*/  @!P2 SYNCS.PHASECHK.TRANS64 P2, [R3+URZ], R0 ;  /* 0x000000000300a5a7 */ /* 0x000ee400080410ff */
[----:B---3--:R-:W-:Y:S05]  /*1c150*/  @!P2 BRA `(.L_x_427) ;  /* 0xfffffffc00f0a947 */ /* 0x008fea000383ffff */
[----:B------:R-:W-:Y:S05]  /*1c160*/  BRA `(.L_x_428) ;  /* 0xffffffc000687947 */ /* 0x000fea000383ffff */
.L_x_276:
[----:B------:R-:W-:-:S07]  /*1c170*/  MOV R3, UR5 ;  /* 0x0000000500037c02 */ /* 0x000fce0008000f00 */
.L_x_429:
[----:B-1----:R1:W2:Y:S02]  /*1c180*/  SYNCS.PHASECHK.TRANS64.TRYWAIT P1, [R3+URZ], R0 ;  /* 0x00000000030075a7 */ /* 0x0022a400080211ff */
[----:B--2---:R-:W-:Y:S05]  /*1c190*/  @!P1 NANOSLEEP.SYNCS 0x989680 ;  /* 0x009896800000995d */ /* 0x004fea0003900000 */
[----:B------:R-:W2:Y:S02]  /*1c1a0*/  @!P1 SYNCS.PHASECHK.TRANS64 P1, [R3+URZ], R0 ;  /* 0x00000000030095a7 */ /* 0x000ea400080210ff */
[----:B--2---:R-:W-:Y:S05]  /*1c1b0*/  @!P1 BRA `(.L_x_429) ;  /* 0xfffffffc00f09947 */ /* 0x004fea000383ffff */
[----:B------:R-:W-:Y:S05]  /*1c1c0*/  BRA `(.L_x_430) ;  /* 0xffffffc400c07947 */ /* 0x000fea000383ffff */
.L_x_281:
[----:B------:R-:W-:-:S07]  /*1c1d0*/  MOV R0, UR7 ;  /* 0x0000000700007c02 */ /* 0x000fce0008000f00 */
.L_x_431:
[----:B-1----:R1:W3:Y:S02]  /*1c1e0*/  SYNCS.PHASECHK.TRANS64.TRYWAIT P0, [R0+URZ], R3 ;  /* 0x00000003000075a7 */ /* 0x0022e400080011ff */
[----:B---3--:R-:W-:Y:S05]  /*1c1f0*/  @!P0 NANOSLEEP.SYNCS 0x989680 ;  /* 0x009896800000895d */ /* 0x008fea0003900000 */
[----:B------:R-:W3:Y:S02]  /*1c200*/  @!P0 SYNCS.PHASECHK.TRANS64 P0, [R0+URZ], R3 ;  /* 0x00000003000085a7 */ /* 0x000ee400080010ff */
[----:B---3--:R-:W-:Y:S05]  /*1c210*/  @!P0 BRA `(.L_x_431) ;  /* 0xfffffffc00f08947 */ /* 0x008fea000383ffff */
[----:B------:R-:W-:Y:S05]  /*1c220*/  BRA `(.L_x_432) ;  /* 0xffffffc800807947 */ /* 0x000fea000383ffff */
.L_x_285:
[----:B------:R-:W-:-:S07]  /*1c230*/  MOV R0, UR8 ;  /* 0x0000000800007c02 */ /* 0x000fce0008000f00 */
.L_x_433:
[----:B-1----:R1:W2:Y:S02]  /*1c240*/  SYNCS.PHASECHK.TRANS64.TRYWAIT P1, [R0+URZ+0x14010], R3 ;  /* 0x01401003000075a7 */ /* 0x0022a400080211ff */
[----:B--2---:R-:W-:Y:S05]  /*1c250*/  @!P1 NANOSLEEP.SYNCS 0x989680 ;  /* 0x009896800000995d */ /* 0x004fea0003900000 */
[----:B------:R-:W2:Y:S02]  /*1c260*/  @!P1 SYNCS.PHASECHK.TRANS64 P1, [R0+URZ+0x14010], R3 ;  /* 0x01401003000095a7 */ /* 0x000ea400080210ff */
[----:B--2---:R-:W-:Y:S05]  /*1c270*/  @!P1 BRA `(.L_x_433) ;  /* 0xfffffffc00f09947 */ /* 0x004fea000383ffff */
[----:B------:R-:W-:Y:S05]  /*1c280*/  BRA `(.L_x_434) ;  /* 0xffffffcc00947947 */ /* 0x000fea000383ffff */
.L_x_291:
[----:B-1----:R-:W-:-:S07]  /*1c290*/  MOV R0, UR8 ;  /* 0x0000000800007c02 */ /* 0x002fce0008000f00 */
.L_x_435:
[----:B-1----:R1:W2:Y:S02]  /*1c2a0*/  SYNCS.PHASECHK.TRANS64.TRYWAIT P1, [R0+URZ+0x14038], R3 ;  /* 0x01403803000075a7 */ /* 0x0022a400080211ff */
[----:B--2---:R-:W-:Y:S05]  /*1c2b0*/  @!P1 NANOSLEEP.SYNCS 0x989680 ;  /* 0x009896800000995d */ /* 0x004fea0003900000 */
[----:B------:R-:W2:Y:S02]  /*1c2c0*/  @!P1 SYNCS.PHASECHK.TRANS64 P1, [R0+URZ+0x14038], R3 ;  /* 0x01403803000095a7 */ /* 0x000ea400080210ff */
[----:B--2---:R-:W-:Y:S05]  /*1c2d0*/  @!P1 BRA `(.L_x_435) ;  /* 0xfffffffc00f09947 */ /* 0x004fea000383ffff */
[----:B------:R-:W-:Y:S05]  /*1c2e0*/  BRA `(.L_x_436) ;  /* 0xffffffcc00e87947 */ /* 0x000fea000383ffff */
.L_x_297:
[----:B-1----:R-:W-:-:S07]  /*1c2f0*/  MOV R0, UR8 ;  /* 0x0000000800007c02 */ /* 0x002fce0008000f00 */
.L_x_437:
[----:B-1----:R1:W2:Y:S02]  /*1c300*/  SYNCS.PHASECHK.TRANS64.TRYWAIT P2, [R0+URZ+0x14018], R3 ;  /* 0x01401803000075a7 */ /* 0x0022a400080411ff */
[----:B--2---:R-:W-:Y:S05]  /*1c310*/  @!P2 NANOSLEEP.SYNCS 0x989680 ;  /* 0x009896800000a95d */ /* 0x004fea0003900000 */
[----:B------:R-:W2:Y:S02]  /*1c320*/  @!P2 SYNCS.PHASECHK.TRANS64 P2, [R0+URZ+0x14018], R3 ;  /* 0x014018030000a5a7 */ /* 0x000ea400080410ff */
[----:B--2---:R-:W-:Y:S05]  /*1c330*/  @!P2 BRA `(.L_x_437) ;  /* 0xfffffffc00f0a947 */ /* 0x004fea000383ffff */
[----:B------:R-:W-:Y:S05]  /*1c340*/  BRA `(.L_x_438) ;  /* 0xffffffd000407947 */ /* 0x000fea000383ffff */
.L_x_303:
[----:B-1----:R-:W-:-:S07]  /*1c350*/  MOV R0, UR8 ;  /* 0x0000000800007c02 */ /* 0x002fce0008000f00 */
.L_x_439:
[----:B-1----:R1:W2:Y:S02]  /*1c360*/  SYNCS.PHASECHK.TRANS64.TRYWAIT P2, [R0+URZ+0x14040], R3 ;  /* 0x01404003000075a7 */ /* 0x0022a400080411ff */
[----:B--2---:R-:W-:Y:S05]  /*1c370*/  @!P2 NANOSLEEP.SYNCS 0x989680 ;  /* 0x009896800000a95d */ /* 0x004fea0003900000 */
[----:B------:R-:W2:Y:S02]  /*1c380*/  @!P2 SYNCS.PHASECHK.TRANS64 P2, [R0+URZ+0x14040], R3 ;  /* 0x014040030000a5a7 */ /* 0x000ea400080410ff */
[----:B--2---:R-:W-:Y:S05]  /*1c390*/  @!P2 BRA `(.L_x_439) ;  /* 0xfffffffc00f0a947 */ /* 0x004fea000383ffff */
[----:B------:R-:W-:Y:S05]  /*1c3a0*/  BRA `(.L_x_440) ;  /* 0xffffffd000947947 */ /* 0x000fea000383ffff */
.L_x_309:
[----:B------:R-:W-:-:S07]  /*1c3b0*/  MOV R0, UR33 ;  /* 0x0000002100007c02 */ /* 0x000fce0008000f00 */
.L_x_441:
[----:B-1----:R1:W2:Y:S02]  /*1c3c0*/  SYNCS.PHASECHK.TRANS64.TRYWAIT P2, [R0+URZ+0x14038], R3 ;  /* 0x01403803000075a7 */ /* 0x0022a400080411ff */
[----:B--2---:R-:W-:Y:S05]  /*1c3d0*/  @!P2 NANOSLEEP.SYNCS 0x989680 ;  /* 0x009896800000a95d */ /* 0x004fea0003900000 */
[----:B------:R-:W2:Y:S02]  /*1c3e0*/  @!P2 SYNCS.PHASECHK.TRANS64 P2, [R0+URZ+0x14038], R3 ;  /* 0x014038030000a5a7 */ /* 0x000ea400080410ff */
[----:B--2---:R-:W-:Y:S05]  /*1c3f0*/  @!P2 BRA `(.L_x_441) ;  /* 0xfffffffc00f0a947 */ /* 0x004fea000383ffff */
[----:B------:R-:W-:Y:S05]  /*1c400*/  BRA `(.L_x_442) ;  /* 0xffffffd400347947 */ /* 0x000fea000383ffff */
.L_x_314:
[----:B------:R-:W-:-:S07]  /*1c410*/  MOV R0, UR17 ;  /* 0x0000001100007c02 */ /* 0x000fce0008000f00 */
.L_x_443:
[----:B-1----:R1:W2:Y:S02]  /*1c420*/  SYNCS.PHASECHK.TRANS64.TRYWAIT P2, [R0+URZ+0x14038], R5 ;  /* 0x01403805000075a7 */ /* 0x0022a400080411ff */
[----:B--2---:R-:W-:Y:S05]  /*1c430*/  @!P2 NANOSLEEP.SYNCS 0x989680 ;  /* 0x009896800000a95d */ /* 0x004fea0003900000 */
[----:B------:R-:W2:Y:S02]  /*1c440*/  @!P2 SYNCS.PHASECHK.TRANS64 P2, [R0+URZ+0x14038], R5 ;  /* 0x014038050000a5a7 */ /* 0x000ea400080410ff */
[----:B--2---:R-:W-:Y:S05]  /*1c450*/  @!P2 BRA `(.L_x_443) ;  /* 0xfffffffc00f0a947 */ /* 0x004fea000383ffff */
[----:B------:R-:W-:Y:S05]  /*1c460*/  BRA `(.L_x_444) ;  /* 0xffffffd400907947 */ /* 0x000fea000383ffff */
.L_x_319:
[----:B------:R-:W-:-:S07]  /*1c470*/  MOV R0, UR25 ;  /* 0x0000001900007c02 */ /* 0x000fce0008000f00 */
.L_x_445:
[----:B-1----:R1:W2:Y:S02]  /*1c480*/  SYNCS.PHASECHK.TRANS64.TRYWAIT P2, [R0+URZ+0x14038], R5 ;  /* 0x01403805000075a7 */ /* 0x0022a400080411ff */
[----:B--2---:R-:W-:Y:S05]  /*1c490*/  @!P2 NANOSLEEP.SYNCS 0x989680 ;  /* 0x009896800000a95d */ /* 0x004fea0003900000 */
[----:B------:R-:W2:Y:S02]  /*1c4a0*/  @!P2 SYNCS.PHASECHK.TRANS64 P2, [R0+URZ+0x14038], R5 ;  /* 0x014038050000a5a7 */ /* 0x000ea400080410ff */
[----:B--2---:R-:W-:Y:S05]  /*1c4b0*/  @!P2 BRA `(.L_x_445) ;  /* 0xfffffffc00f0a947 */ /* 0x004fea000383ffff */
[----:B------:R-:W-:Y:S05]  /*1c4c0*/  BRA `(.L_x_446) ;  /* 0xffffffd400f47947 */ /* 0x000fea000383ffff */
.L_x_324:
[----:B------:R-:W-:-:S07]  /*1c4d0*/  MOV R0, UR17 ;  /* 0x0000001100007c02 */ /* 0x000fce0008000f00 */
.L_x_447:
[----:B-1----:R1:W2:Y:S02]  /*1c4e0*/  SYNCS.PHASECHK.TRANS64.TRYWAIT P2, [R0+URZ+0x14038], R5 ;  /* 0x01403805000075a7 */ /* 0x0022a400080411ff */
[----:B--2---:R-:W-:Y:S05]  /*1c4f0*/  @!P2 NANOSLEEP.SYNCS 0x989680 ;  /* 0x009896800000a95d */ /* 0x004fea0003900000 */
[----:B------:R-:W2:Y:S02]  /*1c500*/  @!P2 SYNCS.PHASECHK.TRANS64 P2, [R0+URZ+0x14038], R5 ;  /* 0x014038050000a5a7 */ /* 0x000ea400080410ff */
[----:B--2---:R-:W-:Y:S05]  /*1c510*/  @!P2 BRA `(.L_x_447) ;  /* 0xfffffffc00f0a947 */ /* 0x004fea000383ffff */
[----:B------:R-:W-:Y:S05]  /*1c520*/  BRA `(.L_x_448) ;  /* 0xffffffd800547947 */ /* 0x000fea000383ffff */
.L_x_329:
[----:B------:R-:W-:-:S07]  /*1c530*/  MOV R0, UR17 ;  /* 0x0000001100007c02 */ /* 0x000fce0008000f00 */
.L_x_449:
[----:B-1----:R1:W2:Y:S02]  /*1c540*/  SYNCS.PHASECHK.TRANS64.TRYWAIT P2, [R0+URZ+0x14038], R5 ;  /* 0x01403805000075a7 */ /* 0x0022a400080411ff */
[----:B--2---:R-:W-:Y:S05]  /*1c550*/  @!P2 NANOSLEEP.SYNCS 0x989680 ;  /* 0x009896800000a95d */ /* 0x004fea0003900000 */
[----:B------:R-:W2:Y:S02]  /*1c560*/  @!P2 SYNCS.PHASECHK.TRANS64 P2, [R0+URZ+0x14038], R5 ;  /* 0x014038050000a5a7 */ /* 0x000ea400080410ff */
[----:B--2---:R-:W-:Y:S05]  /*1c570*/  @!P2 BRA `(.L_x_449) ;  /* 0xfffffffc00f0a947 */ /* 0x004fea000383ffff */
[----:B------:R-:W-:Y:S05]  /*1c580*/  BRA `(.L_x_450) ;  /* 0xffffffd800b87947 */ /* 0x000fea000383ffff */
.L_x_334:
[----:B------:R-:W-:-:S07]  /*1c590*/  MOV R0, UR17 ;  /* 0x0000001100007c02 */ /* 0x000fce0008000f00 */
.L_x_451:
[----:B-1----:R1:W2:Y:S02]  /*1c5a0*/  SYNCS.PHASECHK.TRANS64.TRYWAIT P2, [R0+URZ+0x14038], R5 ;  /* 0x01403805000075a7 */ /* 0x0022a400080411ff */
[----:B--2---:R-:W-:Y:S05]  /*1c5b0*/  @!P2 NANOSLEEP.SYNCS 0x989680 ;  /* 0x009896800000a95d */ /* 0x004fea0003900000 */
[----:B------:R-:W2:Y:S02]  /*1c5c0*/  @!P2 SYNCS.PHASECHK.TRANS64 P2, [R0+URZ+0x14038], R5 ;  /* 0x014038050000a5a7 */ /* 0x000ea400080410ff */
[----:B--2---:R-:W-:Y:S05]  /*1c5d0*/  @!P2 BRA `(.L_x_451) ;  /* 0xfffffffc00f0a947 */ /* 0x004fea000383ffff */
[----:B------:R-:W-:Y:S05]  /*1c5e0*/  BRA `(.L_x_452) ;  /* 0xffffffdc001c7947 */ /* 0x000fea000383ffff */
.L_x_339:
[----:B------:R-:W-:-:S07]  /*1c5f0*/  MOV R0, UR17 ;  /* 0x0000001100007c02 */ /* 0x000fce0008000f00 */
.L_x_453:
[----:B-1----:R1:W2:Y:S02]  /*1c600*/  SYNCS.PHASECHK.TRANS64.TRYWAIT P2, [R0+URZ+0x14038], R5 ;  /* 0x01403805000075a7 */ /* 0x0022a400080411ff */
[----:B--2---:R-:W-:Y:S05]  /*1c610*/  @!P2 NANOSLEEP.SYNCS 0x989680 ;  /* 0x009896800000a95d */ /* 0x004fea0003900000 */
[----:B------:R-:W2:Y:S02]  /*1c620*/  @!P2 SYNCS.PHASECHK.TRANS64 P2, [R0+URZ+0x14038], R5 ;  /* 0x014038050000a5a7 */ /* 0x000ea400080410ff */
[----:B--2---:R-:W-:Y:S05]  /*1c630*/  @!P2 BRA `(.L_x_453) ;  /* 0xfffffffc00f0a947 */ /* 0x004fea000383ffff */
[----:B------:R-:W-:Y:S05]  /*1c640*/  BRA `(.L_x_454) ;  /* 0xffffffdc00807947 */ /* 0x000fea000383ffff */
.L_x_344:
[----:B------:R-:W-:-:S07]  /*1c650*/  MOV R0, UR17 ;  /* 0x0000001100007c02 */ /* 0x000fce0008000f00 */
.L_x_455:
[----:B-1----:R1:W2:Y:S02]  /*1c660*/  SYNCS.PHASECHK.TRANS64.TRYWAIT P2, [R0+URZ+0x14038], R5 ;  /* 0x01403805000075a7 */ /* 0x0022a400080411ff */
[----:B--2---:R-:W-:Y:S05]  /*1c670*/  @!P2 NANOSLEEP.SYNCS 0x989680 ;  /* 0x009896800000a95d */ /* 0x004fea0003900000 */
[----:B------:R-:W2:Y:S02]  /*1c680*/  @!P2 SYNCS.PHASECHK.TRANS64 P2, [R0+URZ+0x14038], R5 ;  /* 0x014038050000a5a7 */ /* 0x000ea400080410ff */
[----:B--2---:R-:W-:Y:S05]  /*1c690*/  @!P2 BRA `(.L_x_455) ;  /* 0xfffffffc00f0a947 */ /* 0x004fea000383ffff */
[----:B------:R-:W-:Y:S05]  /*1c6a0*/  BRA `(.L_x_456) ;  /* 0xffffffdc00e47947 */ /* 0x000fea000383ffff */
.L_x_350:
[----:B------:R-:W-:-:S07]  /*1c6b0*/  MOV R0, UR25 ;  /* 0x0000001900007c02 */ /* 0x000fce0008000f00 */
.L_x_457:
[----:B-1----:R1:W2:Y:S02]  /*1c6c0*/  SYNCS.PHASECHK.TRANS64.TRYWAIT P2, [R0+URZ+0x14038], R3 ;  /* 0x01403803000075a7 */ /* 0x0022a400080411ff */
[----:B--2---:R-:W-:Y:S05]  /*1c6d0*/  @!P2 NANOSLEEP.SYNCS 0x989680 ;  /* 0x009896800000a95d */ /* 0x004fea0003900000 */
[----:B------:R-:W2:Y:S02]  /*1c6e0*/  @!P2 SYNCS.PHASECHK.TRANS64 P2, [R0+URZ+0x14038], R3 ;  /* 0x014038030000a5a7 */ /* 0x000ea400080410ff */
[----:B--2---:R-:W-:Y:S05]  /*1c6f0*/  @!P2 BRA `(.L_x_457) ;  /* 0xfffffffc00f0a947 */ /* 0x004fea000383ffff */
[----:B------:R-:W-:Y:S05]  /*1c700*/  BRA `(.L_x_458) ;  /* 0xffffffe000707947 */ /* 0x000fea000383ffff */
.L_x_355:
[----:B------:R-:W-:-:S07]  /*1c710*/  MOV R0, UR17 ;  /* 0x0000001100007c02 */ /* 0x000fce0008000f00 */
.L_x_459:
[----:B-1----:R1:W2:Y:S02]  /*1c720*/  SYNCS.PHASECHK.TRANS64.TRYWAIT P2, [R0+URZ+0x14038], R5 ;  /* 0x01403805000075a7 */ /* 0x0022a400080411ff */
[----:B--2---:R-:W-:Y:S05]  /*1c730*/  @!P2 NANOSLEEP.SYNCS 0x989680 ;  /* 0x009896800000a95d */ /* 0x004fea0003900000 */
[----:B------:R-:W2:Y:S02]  /*1c740*/  @!P2 SYNCS.PHASECHK.TRANS64 P2, [R0+URZ+0x14038], R5 ;  /* 0x014038050000a5a7 */ /* 0x000ea400080410ff */
[----:B--2---:R-:W-:Y:S05]  /*1c750*/  @!P2 BRA `(.L_x_459) ;  /* 0xfffffffc00f0a947 */ /* 0x004fea000383ffff */
[----:B------:R-:W-:Y:S05]  /*1c760*/  BRA `(.L_x_460) ;  /* 0xffffffe000d07947 */ /* 0x000fea000383ffff */
.L_x_361:
[----:B------:R-:W-:-:S07]  /*1c770*/  MOV R0, UR16 ;  /* 0x0000001000007c02 */ /* 0x000fce0008000f00 */
.L_x_461:
[----:B-1----:R1:W2:Y:S02]  /*1c780*/  SYNCS.PHASECHK.TRANS64.TRYWAIT P0, [R0+URZ+0x140b0], R3 ;  /* 0x0140b003000075a7 */ /* 0x0022a400080011ff */
[----:B--2---:R-:W-:Y:S05]  /*1c790*/  @!P0 NANOSLEEP.SYNCS 0x989680 ;  /* 0x009896800000895d */ /* 0x004fea0003900000 */
[----:B------:R-:W2:Y:S02]  /*1c7a0*/  @!P0 SYNCS.PHASECHK.TRANS64 P0, [R0+URZ+0x140b0], R3 ;  /* 0x0140b003000085a7 */ /* 0x000ea400080010ff */
[----:B--2---:R-:W-:Y:S05]  /*1c7b0*/  @!P0 BRA `(.L_x_461) ;  /* 0xfffffffc00f08947 */ /* 0x004fea000383ffff */
[----:B------:R-:W-:Y:S05]  /*1c7c0*/  BRA `(.L_x_462) ;  /* 0xffffffe400d07947 */ /* 0x000fea000383ffff */
.L_x_363:
[----:B-1----:R-:W-:-:S07]  /*1c7d0*/  MOV R0, UR16 ;  /* 0x0000001000007c02 */ /* 0x002fce0008000f00 */
.L_x_463:
[----:B-1----:R1:W2:Y:S02]  /*1c7e0*/  SYNCS.PHASECHK.TRANS64.TRYWAIT P0, [R0+URZ+0x140b8], R3 ;  /* 0x0140b803000075a7 */ /* 0x0022a400080011ff */
[----:B--2---:R-:W-:Y:S05]  /*1c7f0*/  @!P0 NANOSLEEP.SYNCS 0x989680 ;  /* 0x009896800000895d */ /* 0x004fea0003900000 */
[----:B------:R-:W2:Y:S02]  /*1c800*/  @!P0 SYNCS.PHASECHK.TRANS64 P0, [R0+URZ+0x140b8], R3 ;  /* 0x0140b803000085a7 */ /* 0x000ea400080010ff */
[----:B--2---:R-:W-:Y:S05]  /*1c810*/  @!P0 BRA `(.L_x_463) ;  /* 0xfffffffc00f08947 */ /* 0x004fea000383ffff */
[----:B------:R-:W-:Y:S05]  /*1c820*/  BRA `(.L_x_464) ;  /* 0xffffffe400e07947 */ /* 0x000fea000383ffff */
        .weak           $__internal_0_$__cuda_sm10x_tcgen05_guardrail_trap_col_being_dealloced_not_returned_by_alloc
        .type           $__internal_0_$__cuda_sm10x_tcgen05_guardrail_trap_col_being_dealloced_not_returned_by_alloc,@function
        .size           $__internal_0_$__cuda_sm10x_tcgen05_guardrail_trap_col_being_dealloced_not_returned_by_alloc,($__internal_1_$__cuda_sm10x_tcgen05_guardrail_trap_phase_invalid_during_alloc - $__internal_0_$__cuda_sm10x_tcgen05_guardrail_trap_col_being_dealloced_not_returned_by_alloc)
$__internal_0_$__cuda_sm10x_tcgen05_guardrail_trap_col_being_dealloced_not_returned_by_alloc:
[----:B------:R-:W-:Y:S05]  /*1c830*/  BPT.TRAP 0x1 ;  /* 0x000000040000795c */ /* 0x000fea0000300000 */
[----:B------:R-:W-:-:S04]  /*1c840*/  HFMA2 R3, -RZ, RZ, 0, 0 ;  /* 0x00000000ff037431 */ /* 0x000fc800000001ff */
[----:B------:R-:W-:Y:S05]  /*1c850*/  RET.REL.NODEC R2 `(_ZN7cutlass13device_kernelINS_4fmha6kernel36Sm100FmhaFwdKernelTmaWarpspecializedIN4cute5tupleIJiiiNS5_IJNS5_IJiiEEEiEEEEEENS1_10collective38Sm100FmhaFwdMainloopTmaWarpspecializedINS_6half_tEffNS5_IJNS4_1CILi256EEENSC_ILi128EEENSC_ILi64EEEEEENS5_IJiNSC_ILi1EEES7_EEENS5_IJiSH_NS5_IJNS5_IJNSC_ILi0EEEiEEEiEEEEEESM_NS9_10CausalMaskILb1EEENS5_IJNSC_ILi2EEESH_SH_EEENSC_ILb0EEEEENS9_38Sm100FmhaFwdEpilogueTmaWarpspecializedISB_fNS5_IJSE_SF_SE_EEESI_NS5_IJSH_S7_EEESR_EENS2_23IndividualTileSchedulerENS2_41Sm100FmhaCtxKernelWarpspecializedScheduleEEEEEvNT_6ParamsE) ;  /* 0xfffffe3402e87950 */ /* 0x000fea0003c3ffff */
        .weak           $__internal_1_$__cuda_sm10x_tcgen05_guardrail_trap_phase_invalid_during_alloc
        .type           $__internal_1_$__cuda_sm10x_tcgen05_guardrail_trap_phase_invalid_during_alloc,@function
        .size           $__internal_1_$__cuda_sm10x_tcgen05_guardrail_trap_phase_invalid_during_alloc,($__internal_2_$__cuda_sm10x_tcgen05_guardrail_trap_unallocated_columns_being_dealloced - $__internal_1_$__cuda_sm10x_tcgen05_guardrail_trap_phase_invalid_during_alloc)
$__internal_1_$__cuda_sm10x_tcgen05_guardrail_trap_phase_invalid_during_alloc:
[----:B------:R-:W-:Y:S05]  /*1c860*/  BPT.TRAP 0x1 ;  /* 0x000000040000795c */ /* 0x000fea0000300000 */
[----:B------:R-:W-:-:S04]  /*1c870*/  MOV R3, 0x0 ;  /* 0x0000000000037802 */ /* 0x000fc80000000f00 */
[----:B------:R-:W-:Y:S05]  /*1c880*/  RET.REL.NODEC R2 `(_ZN7cutlass13device_kernelINS_4fmha6kernel36Sm100FmhaFwdKernelTmaWarpspecializedIN4cute5tupleIJiiiNS5_IJNS5_IJiiEEEiEEEEEENS1_10collective38Sm100FmhaFwdMainloopTmaWarpspecializedINS_6half_tEffNS5_IJNS4_1CILi256EEENSC_ILi128EEENSC_ILi64EEEEEENS5_IJiNSC_ILi1EEES7_EEENS5_IJiSH_NS5_IJNS5_IJNSC_ILi0EEEiEEEiEEEEEESM_NS9_10CausalMaskILb1EEENS5_IJNSC_ILi2EEESH_SH_EEENSC_ILb0EEEEENS9_38Sm100FmhaFwdEpilogueTmaWarpspecializedISB_fNS5_IJSE_SF_SE_EEESI_NS5_IJSH_S7_EEESR_EENS2_23IndividualTileSchedulerENS2_41Sm100FmhaCtxKernelWarpspecializedScheduleEEEEEvNT_6ParamsE) ;  /* 0xfffffe3402dc7950 */ /* 0x000fea0003c3ffff */
        .weak           $__internal_2_$__cuda_sm10x_tcgen05_guardrail_trap_unallocated_columns_being_dealloced
        .type           $__internal_2_$__cuda_sm10x_tcgen05_guardrail_trap_unallocated_columns_being_dealloced,@function
        .size           $__internal_2_$__cuda_sm10x_tcgen05_guardrail_trap_unallocated_columns_being_dealloced,($__internal_3_$__cuda_sm3x_div_rn_noftz_f32_slowpath - $__internal_2_$__cuda_sm10x_tcgen05_guardrail_trap_unallocated_columns_being_dealloced)
$__internal_2_$__cuda_sm10x_tcgen05_guardrail_trap_unallocated_columns_being_dealloced:
[----:B------:R-:W-:Y:S05]  /*1c890*/  BPT.TRAP 0x1 ;  /* 0x000000040000795c */ /* 0x000fea0000300000 */
[----:B------:R-:W-:-:S04]  /*1c8a0*/  HFMA2 R3, -RZ, RZ, 0, 0 ;  /* 0x00000000ff037431 */ /* 0x000fc800000001ff */
[----:B------:R-:W-:Y:S05]  /*1c8b0*/  RET.REL.NODEC R2 `(_ZN7cutlass13device_kernelINS_4fmha6kernel36Sm100FmhaFwdKernelTmaWarpspecializedIN4cute5tupleIJiiiNS5_IJNS5_IJiiEEEiEEEEEENS1_10collective38Sm100FmhaFwdMainloopTmaWarpspecializedINS_6half_tEffNS5_IJNS4_1CILi256EEENSC_ILi128EEENSC_ILi64EEEEEENS5_IJiNSC_ILi1EEES7_EEENS5_IJiSH_NS5_IJNS5_IJNSC_ILi0EEEiEEEiEEEEEESM_NS9_10CausalMaskILb1EEENS5_IJNSC_ILi2EEESH_SH_EEENSC_ILb0EEEEENS9_38Sm100FmhaFwdEpilogueTmaWarpspecializedISB_fNS5_IJSE_SF_SE_EEESI_NS5_IJSH_S7_EEESR_EENS2_23IndividualTileSchedulerENS2_41Sm100FmhaCtxKernelWarpspecializedScheduleEEEEEvNT_6ParamsE) ;  /* 0xfffffe3402d07950 */ /* 0x000fea0003c3ffff */
        .weak           $__internal_3_$__cuda_sm3x_div_rn_noftz_f32_slowpath
        .type           $__internal_3_$__cuda_sm3x_div_rn_noftz_f32_slowpath,@function
        .size           $__internal_3_$__cuda_sm3x_div_rn_noftz_f32_slowpath,(.L_x_481 - $__internal_3_$__cuda_sm3x_div_rn_noftz_f32_slowpath)
$__internal_3_$__cuda_sm3x_div_rn_noftz_f32_slowpath:
[--C-:B------:R-:W-:Y:S01]  /*1c8c0*/  SHF.R.U32.HI R3, RZ, 0x17, R22.reuse ;  /* 0x00000017ff037819 */ /* 0x100fe20000011616 */
[----:B------:R-:W-:Y:S01]  /*1c8d0*/  BSSY.RECONVERGENT B1, `(.L_x_465) ;  /* 0x0000065000017945 */ /* 0x000fe20003800200 */
[--C-:B------:R-:W-:Y:S01]  /*1c8e0*/  SHF.R.U32.HI R8, RZ, 0x17, R33.reuse ;  /* 0x00000017ff087819 */ /* 0x100fe20000011621 */
[----:B------:R-:W-:Y:S01]  /*1c8f0*/  IMAD.MOV.U32 R7, RZ, RZ, R33 ;  /* 0x000000ffff077224 */ /* 0x000fe200078e0021 */
[----:B------:R-:W-:Y:S01]  /*1c900*/  LOP3.LUT R3, R3, 0xff, RZ, 0xc0, !PT ;  /* 0x000000ff03037812 */ /* 0x000fe200078ec0ff */
[----:B------:R-:W-:Y:S01]  /*1c910*/  IMAD.MOV.U32 R6, RZ, RZ, R22 ;  /* 0x000000ffff067224 */ /* 0x000fe200078e0016 */
[----:B------:R-:W-:-:S03]  /*1c920*/  LOP3.LUT R8, R8, 0xff, RZ, 0xc0, !PT ;  /* 0x000000ff08087812 */ /* 0x000fc600078ec0ff */
[----:B------:R-:W-:Y:S02]  /*1c930*/  VIADD R0, R3, 0xffffffff ;  /* 0xffffffff03007836 */ /* 0x000fe40000000000 */
[----:B------:R-:W-:-:S03]  /*1c940*/  VIADD R5, R8, 0xffffffff ;  /* 0xffffffff08057836 */ /* 0x000fc60000000000 */
[----:B------:R-:W-:-:S04]  /*1c950*/  ISETP.GT.U32.AND P0, PT, R0, 0xfd, PT ;  /* 0x000000fd0000780c */ /* 0x000fc80003f04070 */
[----:B------:R-:W-:-:S13]  /*1c960*/  ISETP.GT.U32.OR P0, PT, R5, 0xfd, P0 ;  /* 0x000000fd0500780c */ /* 0x000fda0000704470 */
[----:B------:R-:W-:Y:S01]  /*1c970*/  @!P0 IMAD.MOV.U32 R10, RZ, RZ, RZ ;  /* 0x000000ffff0a8224 */ /* 0x000fe200078e00ff */
[----:B------:R-:W-:Y:S06]  /*1c980*/  @!P0 BRA `(.L_x_466) ;  /* 0x00000000005c8947 */ /* 0x000fec0003800000 */
[----:B------:R-:W-:Y:S02]  /*1c990*/  FSETP.GTU.FTZ.AND P1, PT, |R33|, +INF , PT ;  /* 0x7f8000002100780b */ /* 0x000fe40003f3c200 */
[----:B------:R-:W-:-:S04]  /*1c9a0*/  FSETP.GTU.FTZ.AND P0, PT, |R22|, +INF , PT ;  /* 0x7f8000001600780b */ /* 0x000fc80003f1c200 */
[----:B------:R-:W-:-:S13]  /*1c9b0*/  PLOP3.LUT P0, PT, P1, P0, PT, 0xf8, 0x8f ;  /* 0x00000000008f781c */ /* 0x000fda0000f01f70 */
[----:B------:R-:W-:Y:S05]  /*1c9c0*/  @P0 BRA `(.L_x_467) ;  /* 0x0000000400500947 */ /* 0x000fea0003800000 */
[----:B------:R-:W-:-:S13]  /*1c9d0*/  LOP3.LUT P0, RZ, R6, 0x7fffffff, R7, 0xc8, !PT ;  /* 0x7fffffff06ff7812 */ /* 0x000fda000780c807 */
[----:B------:R-:W-:Y:S05]  /*1c9e0*/  @!P0 BRA `(.L_x_468) ;  /* 0x0000000400408947 */ /* 0x000fea0003800000 */
[C---:B------:R-:W-:Y:S02]  /*1c9f0*/  FSETP.NEU.FTZ.AND P0, PT, |R33|.reuse, +INF , PT ;  /* 0x7f8000002100780b */ /* 0x040fe40003f1d200 */
[----:B------:R-:W-:Y:S02]  /*1ca00*/  FSETP.NEU.FTZ.AND P1, PT, |R22|, +INF , PT ;  /* 0x7f8000001600780b */ /* 0x000fe40003f3d200 */
[----:B------:R-:W-:-:S11]  /*1ca10*/  FSETP.NEU.FTZ.AND P2, PT, |R33|, +INF , PT ;  /* 0x7f8000002100780b */ /* 0x000fd60003f5d200 */
[----:B------:R-:W-:Y:S05]  /*1ca20*/  @!P1 BRA !P0, `(.L_x_468) ;  /* 0x0000000400309947 */ /* 0x000fea0004000000 */
[----:B------:R-:W-:-:S04]  /*1ca30*/  LOP3.LUT P0, RZ, R7, 0x7fffffff, RZ, 0xc0, !PT ;  /* 0x7fffffff07ff7812 */ /* 0x000fc8000780c0ff */
[----:B------:R-:W-:-:S13]  /*1ca40*/  PLOP3.LUT P0, PT, P1, P0, PT, 0x2f, 0xf2 ;  /* 0x0000000000f2781c */ /* 0x000fda0000f00577 */
[----:B------:R-:W-:Y:S05]  /*1ca50*/  @P0 BRA `(.L_x_469) ;  /* 0x00000004001c0947 */ /* 0x000fea0003800000 */
[----:B------:R-:W-:-:S04]  /*1ca60*/  LOP3.LUT P0, RZ, R6, 0x7fffffff, RZ, 0xc0, !PT ;  /* 0x7fffffff06ff7812 */ /* 0x000fc8000780c0ff */
[----:B------:R-:W-:-:S13]  /*1ca70*/  PLOP3.LUT P0, PT, P2, P0, PT, 0x2f, 0xf2 ;  /* 0x0000000000f2781c */ /* 0x000fda0001700577 */
[----:B------:R-:W-:Y:S05]  /*1ca80*/  @P0 BRA `(.L_x_470) ;  /* 0x0000000400040947 */ /* 0x000fea0003800000 */
[----:B------:R-:W-:Y:S02]  /*1ca90*/  ISETP.GE.AND P1, PT, R5, RZ, PT ;  /* 0x000000ff0500720c */ /* 0x000fe40003f26270 */
[----:B------:R-:W-:-:S11]  /*1caa0*/  ISETP.GE.AND P0, PT, R0, RZ, PT ;  /* 0x000000ff0000720c */ /* 0x000fd60003f06270 */
[----:B------:R-:W-:Y:S01]  /*1cab0*/  @P1 MOV R10, RZ ;  /* 0x000000ff000a1202 */ /* 0x000fe20000000f00 */
[----:B------:R-:W-:Y:S01]  /*1cac0*/  @!P1 FFMA R7, R33, 1.84467440737095516160e+19, RZ ;  /* 0x5f80000021079823 */ /* 0x000fe200000000ff */
[----:B------:R-:W-:Y:S01]  /*1cad0*/  @!P1 MOV R10, 0xffffffc0 ;  /* 0xffffffc0000a9802 */ /* 0x000fe20000000f00 */
[----:B------:R-:W-:-:S03]  /*1cae0*/  @!P0 FFMA R6, R22, 1.84467440737095516160e+19, RZ ;  /* 0x5f80000016068823 */ /* 0x000fc600000000ff */
[----:B------:R-:W-:-:S07]  /*1caf0*/  @!P0 IADD3 R10, PT, PT, R10, 0x40, RZ ;  /* 0x000000400a0a8810 */ /* 0x000fce0007ffe0ff */
.L_x_466:
[----:B------:R-:W-:Y:S01]  /*1cb00*/  LEA R11, R3, 0xc0800000, 0x17 ;  /* 0xc0800000030b7811 */ /* 0x000fe200078eb8ff */
[----:B------:R-:W-:Y:S01]  /*1cb10*/  BSSY.RECONVERGENT B0, `(.L_x_471) ;  /* 0x0000036000007945 */ /* 0x000fe20003800200 */
[----:B------:R-:W-:Y:S02]  /*1cb20*/  IADD3 R8, PT, PT, R8, -0x7f, RZ ;  /* 0xffffff8108087810 */ /* 0x000fe40007ffe0ff */
[----:B------:R-:W-:-:S03]  /*1cb30*/  IADD3 R11, PT, PT, -R11, R6, RZ ;  /* 0x000000060b0b7210 */ /* 0x000fc60007ffe1ff */
[----:B------:R-:W-:Y:S01]  /*1cb40*/  IMAD R9, R8, -0x800000, R7 ;  /* 0xff80000008097824 */ /* 0x000fe200078e0207 */
[----:B------:R-:W1:Y:S01]  /*1cb50*/  MUFU.RCP R5, R11 ;  /* 0x0000000b00057308 */ /* 0x000e620000001000 */
[----:B------:R-:W-:-:S04]  /*1cb60*/  FADD.FTZ R6, -R11, -RZ ;  /* 0x800000ff0b067221 */ /* 0x000fc80000010100 */
[----:B-1----:R-:W-:-:S04]  /*1cb70*/  FFMA R0, R5, R6, 1 ;  /* 0x3f80000005007423 */ /* 0x002fc80000000006 */
[----:B------:R-:W-:-:S04]  /*1cb80*/  FFMA R0, R5, R0, R5 ;  /* 0x0000000005007223 */ /* 0x000fc80000000005 */
[----:B------:R-:W-:-:S04]  /*1cb90*/  FFMA R7, R9, R0, RZ ;  /* 0x0000000009077223 */ /* 0x000fc800000000ff */
[----:B------:R-:W-:-:S04]  /*1cba0*/  FFMA R5, R6, R7, R9 ;  /* 0x0000000706057223 */ /* 0x000fc80000000009 */
[----:B------:R-:W-:-:S04]  /*1cbb0*/  FFMA R5, R0, R5, R7 ;  /* 0x0000000500057223 */ /* 0x000fc80000000007 */
[----:B------:R-:W-:Y:S01]  /*1cbc0*/  FFMA R6, R6, R5, R9 ;  /* 0x0000000506067223 */ /* 0x000fe20000000009 */
[----:B------:R-:W-:-:S03]  /*1cbd0*/  IADD3 R9, PT, PT, R8, 0x7f, -R3 ;  /* 0x0000007f08097810 */ /* 0x000fc60007ffe803 */
[----:B------:R-:W-:Y:S01]  /*1cbe0*/  FFMA R7, R0, R6, R5 ;  /* 0x0000000600077223 */ /* 0x000fe20000000005 */
[----:B------:R-:W-:-:S04]  /*1cbf0*/  IADD3 R10, PT, PT, R9, R10, RZ ;  /* 0x0000000a090a7210 */ /* 0x000fc80007ffe0ff */
[----:B------:R-:W-:-:S04]  /*1cc00*/  SHF.R.U32.HI R3, RZ, 0x17, R7 ;  /* 0x00000017ff037819 */ /* 0x000fc80000011607 */
[----:B------:R-:W-:-:S04]  /*1cc10*/  LOP3.LUT R3, R3, 0xff, RZ, 0xc0, !PT ;  /* 0x000000ff03037812 */ /* 0x000fc800078ec0ff */
[----:B------:R-:W-:-:S04]  /*1cc20*/  IADD3 R3, PT, PT, R3, R10, RZ ;  /* 0x0000000a03037210 */ /* 0x000fc80007ffe0ff */
[----:B------:R-:W-:-:S04]  /*1cc30*/  IADD3 R8, PT, PT, R3, -0x1, RZ ;  /* 0xffffffff03087810 */ /* 0x000fc80007ffe0ff */
[----:B------:R-:W-:-:S13]  /*1cc40*/  ISETP.GE.U32.AND P0, PT, R8, 0xfe, PT ;  /* 0x000000fe0800780c */ /* 0x000fda0003f06070 */
[----:B------:R-:W-:Y:S05]  /*1cc50*/  @!P0 BRA `(.L_x_472) ;  /* 0x0000000000808947 */ /* 0x000fea0003800000 */
[----:B------:R-:W-:-:S13]  /*1cc60*/  ISETP.GT.AND P0, PT, R3, 0xfe, PT ;  /* 0x000000fe0300780c */ /* 0x000fda0003f04270 */
[----:B------:R-:W-:Y:S05]  /*1cc70*/  @P0 BRA `(.L_x_473) ;  /* 0x00000000006c0947 */ /* 0x000fea0003800000 */
[----:B------:R-:W-:-:S13]  /*1cc80*/  ISETP.GE.AND P0, PT, R3, 0x1, PT ;  /* 0x000000010300780c */ /* 0x000fda0003f06270 */
[----:B------:R-:W-:Y:S05]  /*1cc90*/  @P0 BRA `(.L_x_474) ;  /* 0x0000000000740947 */ /* 0x000fea0003800000 */
[----:B------:R-:W-:Y:S02]  /*1cca0*/  ISETP.GE.AND P0, PT, R3, -0x18, PT ;  /* 0xffffffe80300780c */ /* 0x000fe40003f06270 */
[----:B------:R-:W-:-:S11]  /*1ccb0*/  LOP3.LUT R7, R7, 0x80000000, RZ, 0xc0, !PT ;  /* 0x8000000007077812 */ /* 0x000fd600078ec0ff */
[----:B------:R-:W-:Y:S05]  /*1ccc0*/  @!P0 BRA `(.L_x_474) ;  /* 0x0000000000688947 */ /* 0x000fea0003800000 */
[CCC-:B------:R-:W-:Y:S01]  /*1ccd0*/  FFMA.RZ R8, R0.reuse, R6.reuse, R5.reuse ;  /* 0x0000000600087223 */ /* 0x1c0fe2000000c005 */
[CCC-:B------:R-:W-:Y:S01]  /*1cce0*/  FFMA.RP R9, R0.reuse, R6.reuse, R5.reuse ;  /* 0x0000000600097223 */ /* 0x1c0fe20000008005 */
[----:B------:R-:W-:Y:S01]  /*1ccf0*/  FFMA.RM R6, R0, R6, R5 ;  /* 0x0000000600067223 */ /* 0x000fe20000004005 */
[C---:B------:R-:W-:Y:S01]  /*1cd00*/  VIADD R0, R3.reuse, 0x20 ;  /* 0x0000002003007836 */ /* 0x040fe20000000000 */
[C---:B------:R-:W-:Y:S02]  /*1cd10*/  ISETP.NE.AND P0, PT, R3.reuse, RZ, PT ;  /* 0x000000ff0300720c */ /* 0x040fe40003f05270 */
[----:B------:R-:W-:Y:S02]  /*1cd20*/  LOP3.LUT R8, R8, 0x7fffff, RZ, 0xc0, !PT ;  /* 0x007fffff08087812 */ /* 0x000fe400078ec0ff */
[----:B------:R-:W-:Y:S01]  /*1cd30*/  ISETP.NE.AND P1, PT, R3, RZ, PT ;  /* 0x000000ff0300720c */ /* 0x000fe20003f25270 */
[----:B------:R-:W-:Y:S01]  /*1cd40*/  IMAD.MOV R3, RZ, RZ, -R3 ;  /* 0x000000ffff037224 */ /* 0x000fe200078e0a03 */
[----:B------:R-:W-:-:S02]  /*1cd50*/  LOP3.LUT R5, R8, 0x800000, RZ, 0xfc, !PT ;  /* 0x0080000008057812 */ /* 0x000fc400078efcff */
[----:B------:R-:W-:Y:S02]  /*1cd60*/  FSETP.NEU.FTZ.AND P2, PT, R9, R6, PT ;  /* 0x000000060900720b */ /* 0x000fe40003f5d000 */
[----:B------:R-:W-:Y:S02]  /*1cd70*/  SHF.L.U32 R0, R5, R0, RZ ;  /* 0x0000000005007219 */ /* 0x000fe400000006ff */
[----:B------:R-:W-:Y:S02]  /*1cd80*/  SEL R6, R3, RZ, P0 ;  /* 0x000000ff03067207 */ /* 0x000fe40000000000 */
[----:B------:R-:W-:Y:S02]  /*1cd90*/  ISETP.NE.AND P1, PT, R0, RZ, P1 ;  /* 0x000000ff0000720c */ /* 0x000fe40000f25270 */
[----:B------:R-:W-:Y:S02]  /*1cda0*/  SHF.R.U32.HI R5, RZ, R6, R5 ;  /* 0x00000006ff057219 */ /* 0x000fe40000011605 */
[----:B------:R-:W-:-:S02]  /*1cdb0*/  PLOP3.LUT P1, PT, P2, P1, PT, 0xf8, 0x8f ;  /* 0x00000000008f781c */ /* 0x000fc40001723f70 */
[----:B------:R-:W-:Y:S02]  /*1cdc0*/  SHF.R.U32.HI R3, RZ, 0x1, R5 ;  /* 0x00000001ff037819 */ /* 0x000fe40000011605 */
[----:B------:R-:W-:-:S04]  /*1cdd0*/  SEL R0, RZ, 0x1, !P1 ;  /* 0x00000001ff007807 */ /* 0x000fc80004800000 */
[----:B------:R-:W-:-:S04]  /*1cde0*/  LOP3.LUT R0, R0, 0x1, R3, 0xf8, !PT ;  /* 0x0000000100007812 */ /* 0x000fc800078ef803 */
[----:B------:R-:W-:-:S05]  /*1cdf0*/  LOP3.LUT R0, R0, R5, RZ, 0xc0, !PT ;  /* 0x0000000500007212 */ /* 0x000fca00078ec0ff */
[----:B------:R-:W-:-:S05]  /*1ce00*/  IMAD.IADD R0, R3, 0x1, R0 ;  /* 0x0000000103007824 */ /* 0x000fca00078e0200 */
[----:B------:R-:W-:Y:S01]  /*1ce10*/  LOP3.LUT R7, R0, R7, RZ, 0xfc, !PT ;  /* 0x0000000700077212 */ /* 0x000fe200078efcff */
[----:B------:R-:W-:Y:S05]  /*1ce20*/  BRA `(.L_x_474) ;  /* 0x0000000000107947 */ /* 0x000fea0003800000 */
.L_x_473:
[----:B------:R-:W-:-:S04]  /*1ce30*/  LOP3.LUT R7, R7, 0x80000000, RZ, 0xc0, !PT ;  /* 0x8000000007077812 */ /* 0x000fc800078ec0ff */
[----:B------:R-:W-:Y:S01]  /*1ce40*/  LOP3.LUT R7, R7, 0x7f800000, RZ, 0xfc, !PT ;  /* 0x7f80000007077812 */ /* 0x000fe200078efcff */
[----:B------:R-:W-:Y:S05]  /*1ce50*/  BRA `(.L_x_474) ;  /* 0x0000000000047947 */ /* 0x000fea0003800000 */
.L_x_472:
[----:B------:R-:W-:Y:S02]  /*1ce60*/  LEA R7, R10, R7, 0x17 ;  /* 0x000000070a077211 */ /* 0x000fe400078eb8ff */
.L_x_474:
[----:B------:R-:W-:Y:S05]  /*1ce70*/  BSYNC.RECONVERGENT B0 ;  /* 0x0000000000007941 */ /* 0x000fea0003800200 */
.L_x_471:
[----:B------:R-:W-:Y:S01]  /*1ce80*/  MOV R0, R7 ;  /* 0x0000000700007202 */ /* 0x000fe20000000f00 */
[----:B------:R-:W-:Y:S05]  /*1ce90*/  BRA `(.L_x_475) ;  /* 0x0000000000207947 */ /* 0x000fea0003800000 */
.L_x_470:
[----:B------:R-:W-:-:S04]  /*1cea0*/  LOP3.LUT R6, R6, 0x80000000, R7, 0x48, !PT ;  /* 0x8000000006067812 */ /* 0x000fc800078e4807 */
[----:B------:R-:W-:Y:S01]  /*1ceb0*/  LOP3.LUT R0, R6, 0x7f800000, RZ, 0xfc, !PT ;  /* 0x7f80000006007812 */ /* 0x000fe200078efcff */
[----:B------:R-:W-:Y:S05]  /*1cec0*/  BRA `(.L_x_475) ;  /* 0x0000000000147947 */ /* 0x000fea0003800000 */
.L_x_469:
[----:B------:R-:W-:Y:S01]  /*1ced0*/  LOP3.LUT R0, R6, 0x80000000, R7, 0x48, !PT ;  /* 0x8000000006007812 */ /* 0x000fe200078e4807 */
[----:B------:R-:W-:Y:S05]  /*1cee0*/  BRA `(.L_x_475) ;  /* 0x00000000000c7947 */ /* 0x000fea0003800000 */
.L_x_468:
[----:B------:R-:W1:Y:S01]  /*1cef0*/  MUFU.RSQ R0, -QNAN ;  /* 0xffc0000000007908 */ /* 0x000e620000001400 */
[----:B------:R-:W-:Y:S05]  /*1cf00*/  BRA `(.L_x_475) ;  /* 0x0000000000047947 */ /* 0x000fea0003800000 */
.L_x_467:
[----:B------:R-:W-:-:S07]  /*1cf10*/  FADD.FTZ R0, R33, R22 ;  /* 0x0000001621007221 */ /* 0x000fce0000010000 */
.L_x_475:
[----:B------:R-:W-:Y:S05]  /*1cf20*/  BSYNC.RECONVERGENT B1 ;  /* 0x0000000000017941 */ /* 0x000fea0003800200 */
.L_x_465:
[----:B------:R-:W-:-:S04]  /*1cf30*/  HFMA2 R5, -RZ, RZ, 0, 0 ;  /* 0x00000000ff057431 */ /* 0x000fc800000001ff */
[----:B-1----:R-:W-:Y:S05]  /*1cf40*/  RET.REL.NODEC R4 `(_ZN7cutlass13device_kernelINS_4fmha6kernel36Sm100FmhaFwdKernelTmaWarpspecializedIN4cute5tupleIJiiiNS5_IJNS5_IJiiEEEiEEEEEENS1_10collective38Sm100FmhaFwdMainloopTmaWarpspecializedINS_6half_tEffNS5_IJNS4_1CILi256EEENSC_ILi128EEENSC_ILi64EEEEEENS5_IJiNSC_ILi1EEES7_EEENS5_IJiSH_NS5_IJNS5_IJNSC_ILi0EEEiEEEiEEEEEESM_NS9_10CausalMaskILb1EEENS5_IJNSC_ILi2EEESH_SH_EEENSC_ILb0EEEEENS9_38Sm100FmhaFwdEpilogueTmaWarpspecializedISB_fNS5_IJSE_SF_SE_EEESI_NS5_IJSH_S7_EEESR_EENS2_23IndividualTileSchedulerENS2_41Sm100FmhaCtxKernelWarpspecializedScheduleEEEEEvNT_6ParamsE) ;  /* 0xfffffe30042c7950 */ /* 0x002fea0003c3ffff */
.L_x_476:
[----:B------:R-:W-:-:S00]  /*1cf50*/  BRA `(.L_x_476) ;  /* 0xfffffffc00fc7947 */ /* 0x000fc0000383ffff */
[----:B------:R-:W-:-:S00]  /*1cf60*/  NOP ;  /* 0x0000000000007918 */ /* 0x000fc00000000000 */
        /* <DEDUP_REMOVED lines=9> */
.L_x_481:


//--------------------- .nv.global.init           --------------------------
	.section	.nv.global.init,"aw",@progbits
.nv.global.init:
	.type		$str$23,@object
	.size		$str$23,($str$37 - $str$23)
$str$23:
        /*0000*/ 	.byte	0x0a, 0x00
	.type		$str$37,@object
	.size		$str$37,($str$32 - $str$37)
$str$37:
        /*0002*/ 	.byte	0x3a, 0x00
	.type		$str$32,@object
	.size		$str$32,($str$29 - $str$32)
$str$32:
        /*0004*/ 	.byte	0x5f, 0x00
	.type		$str$29,@object
	.size		$str$29,($str$28 - $str$29)
$str$29:
        /*0006*/ 	.byte	0x25, 0x64, 0x00
	.type		$str$28,@object
	.size		$str$28,($str$30 - $str$28)
$str$28:
        /*0009*/ 	.byte	0x25, 0x63, 0x00
	.type		$str$30,@object
	.size		$str$30,($str$31 - $str$30)
$str$30:
        /*000c*/ 	.byte	0x25, 0x73, 0x00
	.type		$str$31,@object
	.size		$str$31,($str$35 - $str$31)
$str$31:
        /*000f*/ 	.byte	0x20, 0x6f, 0x20, 0x00
	.type		$str$35,@object
	.size		$str$35,($str$22 - $str$35)
$str$35:
        /*0013*/ 	.byte	0x70, 0x74, 0x72, 0x5b, 0x00
	.type		$str$22,@object
	.size		$str$22,($str$34 - $str$22)
$str$22:
        /*0018*/ 	.byte	0x73, 0x4f, 0x3a, 0x20, 0x00
	.type		$str$34,@object
	.size		$str$34,($str$36 - $str$34)
$str$34:
        /*001d*/ 	.byte	0x73, 0x6d, 0x65, 0x6d, 0x5f, 0x00
	.type		$str$36,@object
	.size		$str$36,($str$33 - $str$36)
$str$36:
        /*0023*/ 	.byte	0x62, 0x5d, 0x28, 0x25, 0x70, 0x29, 0x00
	.type		$str$33,@object
	.size		$str$33,($str$27 - $str$33)
$str$33:
        /*002a*/ 	.byte	0x53, 0x77, 0x3c, 0x25, 0x64, 0x2c, 0x25, 0x64, 0x2c, 0x25, 0x64, 0x3e, 0x00
	.type		$str$27,@object
	.size		$str$27,($str$26 - $str$27)
$str$27:
        /*0037*/ 	.byte	0x2f, 0x74, 0x6d, 0x70, 0x2f, 0x63, 0x75, 0x74, 0x6c, 0x61, 0x73, 0x73, 0x5f, 0x73, 0x77, 0x65
        /*0047*/ 	.byte	0x65, 0x70, 0x5f, 0x73, 0x72, 0x63, 0x2f, 0x69, 0x6e, 0x63, 0x6c, 0x75, 0x64, 0x65, 0x2f, 0x63
        /*0057*/ 	.byte	0x75, 0x74, 0x65, 0x2f, 0x61, 0x74, 0x6f, 0x6d, 0x2f, 0x63, 0x6f, 0x70, 0x79, 0x5f, 0x74, 0x72
        /*0067*/ 	.byte	0x61, 0x69, 0x74, 0x73, 0x5f, 0x73, 0x6d, 0x31, 0x30, 0x30, 0x2e, 0x68, 0x70, 0x70, 0x00
	.type		$str$26,@object
	.size		$str$26,(__unnamed_4 - $str$26)
$str$26:
        /*0076*/ 	.byte	0x28, 0x28, 0x75, 0x69, 0x6e, 0x74, 0x33, 0x32, 0x5f, 0x74, 0x28, 0x74, 0x68, 0x72, 0x65, 0x61
        /*0086*/ 	.byte	0x64, 0x49, 0x64, 0x78, 0x2e, 0x78, 0x29, 0x20, 0x2f, 0x20, 0x33, 0x32, 0x29, 0x20, 0x25, 0x20
        /*0096*/ 	.byte	0x34, 0x29, 0x20, 0x3d, 0x3d, 0x20, 0x28, 0x28, 0x28, 0x74, 0x6d, 0x65, 0x6d, 0x5f, 0x61, 0x64
        /*00a6*/ 	.byte	0x64, 0x72, 0x20, 0x3e, 0x3e, 0x20, 0x31, 0x36, 0x29, 0x20, 0x2f, 0x20, 0x33, 0x32, 0x29, 0x20
        /*00b6*/ 	.byte	0x25, 0x20, 0x34, 0x29, 0x00
	.type		__unnamed_4,@object
	.size		__unnamed_4,(__unnamed_1 - __unnamed_4)
__unnamed_4:
        /* <DEDUP_REMOVED lines=37> */
        /*030b*/ 	.byte	0x30, 0x3e, 0x3e, 0x3e, 0x3e, 0x5d, 0x00
	.type		__unnamed_1,@object
	.size		__unnamed_1,(__unnamed_5 - __unnamed_1)
__unnamed_1:
        /* <DEDUP_REMOVED lines=37> */
        /*0562*/ 	.byte	0x3a, 0x43, 0x3c, 0x30, 0x3e, 0x3e, 0x3e, 0x3e, 0x5d, 0x00
	.type		__unnamed_5,@object
	.size		__unnamed_5,(__unnamed_6 - __unnamed_5)
__unnamed_5:
        /* <DEDUP_REMOVED lines=38> */
	.type		__unnamed_6,@object
	.size		__unnamed_6,(__unnamed_7 - __unnamed_6)
__unnamed_6:
        /* <DEDUP_REMOVED lines=37> */
        /*0a16*/ 	.byte	0x74, 0x65, 0x3a, 0x3a, 0x43, 0x3c, 0x30, 0x3e, 0x3e, 0x3e, 0x3e, 0x5d, 0x00
	.type		__unnamed_7,@object
	.size		__unnamed_7,(__unnamed_2 - __unnamed_7)
__unnamed_7:
        /* <DEDUP_REMOVED lines=37> */
        /*0c73*/ 	.byte	0x63, 0x75, 0x74, 0x65, 0x3a, 0x3a, 0x43, 0x3c, 0x30, 0x3e, 0x3e, 0x3e, 0x3e, 0x5d, 0x00
	.type		__unnamed_2,@object
	.size		__unnamed_2,(__unnamed_3 - __unnamed_2)
__unnamed_2:
        /* <DEDUP_REMOVED lines=38> */
	.type		__unnamed_3,@object
	.size		__unnamed_3,(.L_3 - __unnamed_3)
__unnamed_3:
        /* <DEDUP_REMOVED lines=39> */
.L_3:


//--------------------- .nv.shared._ZN7cutlass13device_kernelINS_4fmha6kernel36Sm100FmhaFwdKernelTmaWarpspecializedIN4cute5tupleIJiiiNS5_IJNS5_IJiiEEEiEEEEEENS1_10collective38Sm100FmhaFwdMainloopTmaWarpspecializedINS_6half_tEffNS5_IJNS4_1CILi256EEENSC_ILi128EEENSC_ILi64EEEEEENS5_IJiNSC_ILi1EEES7_EEENS5_IJiSH_NS5_IJNS5_IJNSC_ILi0EEEiEEEiEEEEEESM_NS9_10CausalMaskILb1EEENS5_IJNSC_ILi2EEESH_SH_EEENSC_ILb0EEEEENS9_38Sm100FmhaFwdEpilogueTmaWarpspecializedISB_fNS5_IJSE_SF_SE_EEESI_NS5_IJSH_S7_EEESR_EENS2_23IndividualTileSchedulerENS2_41Sm100FmhaCtxKernelWarpspecializedScheduleEEEEEvNT_6ParamsE --------------------------
	.section	.nv.shared._ZN7cutlass13device_kernelINS_4fmha6kernel36Sm100FmhaFwdKernelTmaWarpspecializedIN4cute5tupleIJiiiNS5_IJNS5_IJiiEEEiEEEEEENS1_10collective38Sm100FmhaFwdMainloopTmaWarpspecializedINS_6half_tEffNS5_IJNS4_1CILi256EEENSC_ILi128EEENSC_ILi64EEEEEENS5_IJiNSC_ILi1EEES7_EEENS5_IJiSH_NS5_IJNS5_IJNSC_ILi0EEEiEEEiEEEEEESM_NS9_10CausalMaskILb1EEENS5_IJNSC_ILi2EEESH_SH_EEENSC_ILb0EEEEENS9_38Sm100FmhaFwdEpilogueTmaWarpspecializedISB_fNS5_IJSE_SF_SE_EEESI_NS5_IJSH_S7_EEESR_EENS2_23IndividualTileSchedulerENS2_41Sm100FmhaCtxKernelWarpspecializedScheduleEEEEEvNT_6ParamsE,"aw",@nobits
	.sectionflags	@""
	.align	16
	.zero		1024


//--------------------- .nv.shared.reserved.0     --------------------------
	.section	.nv.shared.reserved.0,"aw",@nobits
	.weak		__nv_reservedSMEM_offset_0_alias
	.size		__nv_reservedSMEM_offset_0_alias, 0, 64
	.other		__nv_reservedSMEM_offset_0_alias,@"STO_CUDA_RESERVED_SHARED STV_DEFAULT"
__nv_reservedSMEM_offset_0_alias:
	.zero		0
.nv.shared.reserved.0:
	.zero		64
	.weak		__nv_reservedSMEM_tcgen05_partition
	.type		__nv_reservedSMEM_tcgen05_partition,@object
	.size		__nv_reservedSMEM_tcgen05_partition,(.L_0 - __nv_reservedSMEM_tcgen05_partition)
__nv_reservedSMEM_tcgen05_partition:
	.zero		32
.L_0:


//--------------------- .nv.global                --------------------------
	.section	.nv.global,"aw",@nobits
.nv.global:
	.type		_ZN39_INTERNAL_a76919f6_4_k_cu_a2fa56f9_32244cute1_E,@object
	.size		_ZN39_INTERNAL_a76919f6_4_k_cu_a2fa56f9_32244cute1_E,(_ZN39_INTERNAL_a76919f6_4_k_cu_a2fa56f9_32244cuda3std3__45__cpo6cbeginE - _ZN39_INTERNAL_a76919f6_4_k_cu_a2fa56f9_32244cute1_E)
_ZN39_INTERNAL_a76919f6_4_k_cu_a2fa56f9_32244cute1_E:
	.zero		1
	.type		_ZN39_INTERNAL_a76919f6_4_k_cu_a2fa56f9_32244cuda3std3__45__cpo6cbeginE,@object
	.size		_ZN39_INTERNAL_a76919f6_4_k_cu_a2fa56f9_32244cuda3std3__45__cpo6cbeginE,(_ZN39_INTERNAL_a76919f6_4_k_cu_a2fa56f9_32244cuda3std3__48in_placeE - _ZN39_INTERNAL_a76919f6_4_k_cu_a2fa56f9_32244cuda3std3__45__cpo6cbeginE)
_ZN39_INTERNAL_a76919f6_4_k_cu_a2fa56f9_32244cuda3std3__45__cpo6cbeginE:
	.zero		1
	.type		_ZN39_INTERNAL_a76919f6_4_k_cu_a2fa56f9_32244cuda3std3__48in_placeE,@object
	.size		_ZN39_INTERNAL_a76919f6_4_k_cu_a2fa56f9_32244cuda3std3__48in_placeE,(_ZN39_INTERNAL_a76919f6_4_k_cu_a2fa56f9_32244cuda3std6ranges3__45__cpo9iter_moveE - _ZN39_INTERNAL_a76919f6_4_k_cu_a2fa56f9_32244cuda3std3__48in_placeE)
_ZN39_INTERNAL_a76919f6_4_k_cu_a2fa56f9_32244cuda3std3__48in_placeE:
	.zero		1
	.type		_ZN39_INTERNAL_a76919f6_4_k_cu_a2fa56f9_32244cuda3std6ranges3__45__cpo9iter_moveE,@object
	.size		_ZN39_INTERNAL_a76919f6_4_k_cu_a2fa56f9_32244cuda3std6ranges3__45__cpo9iter_moveE,(_ZN39_INTERNAL_a76919f6_4_k_cu_a2fa56f9_32244cuda3std3__45__cpo5beginE - _ZN39_INTERNAL_a76919f6_4_k_cu_a2fa56f9_32244cuda3std6ranges3__45__cpo9iter_moveE)
_ZN39_INTERNAL_a76919f6_4_k_cu_a2fa56f9_32244cuda3std6ranges3__45__cpo9iter_moveE:
	.zero		1
	.type		_ZN39_INTERNAL_a76919f6_4_k_cu_a2fa56f9_32244cuda3std3__45__cpo5beginE,@object
	.size		_ZN39_INTERNAL_a76919f6_4_k_cu_a2fa56f9_32244cuda3std3__45__cpo5beginE,(_ZN39_INTERNAL_a76919f6_4_k_cu_a2fa56f9_32244cuda3std3__441_GLOBAL__N__a76919f6_4_k_cu_a2fa56f9_32246ignoreE - _ZN39_INTERNAL_a76919f6_4_k_cu_a2fa56f9_32244cuda3std3__45__cpo5beginE)
_ZN39_INTERNAL_a76919f6_4_k_cu_a2fa56f9_32244cuda3std3__45__cpo5beginE:
	.zero		1
	.type		_ZN39_INTERNAL_a76919f6_4_k_cu_a2fa56f9_32244cuda3std3__441_GLOBAL__N__a76919f6_4_k_cu_a2fa56f9_32246ignoreE,@object
	.size		_ZN39_INTERNAL_a76919f6_4_k_cu_a2fa56f9_32244cuda3std3__441_GLOBAL__N__a76919f6_4_k_cu_a2fa56f9_32246ignoreE,(_ZN39_INTERNAL_a76919f6_4_k_cu_a2fa56f9_32244cute7productE - _ZN39_INTERNAL_a76919f6_4_k_cu_a2fa56f9_32244cuda3std3__441_GLOBAL__N__a76919f6_4_k_cu_a2fa56f9_32246ignoreE)
_ZN39_INTERNAL_a76919f6_4_k_cu_a2fa56f9_32244cuda3std3__441_GLOBAL__N__a76919f6_4_k_cu_a2fa56f9_32246ignoreE:
	.zero		1
	.type		_ZN39_INTERNAL_a76919f6_4_k_cu_a2fa56f9_32244cute7productE,@object
	.size		_ZN39_INTERNAL_a76919f6_4_k_cu_a2fa56f9_32244cute7productE,(_ZN39_INTERNAL_a76919f6_4_k_cu_a2fa56f9_32244cuda3std3__45__cpo3endE - _ZN39_INTERNAL_a76919f6_4_k_cu_a2fa56f9_32244cute7productE)
_ZN39_INTERNAL_a76919f6_4_k_cu_a2fa56f9_32244cute7productE:
	.zero		1
	.type		_ZN39_INTERNAL_a76919f6_4_k_cu_a2fa56f9_32244cuda3std3__45__cpo3endE,@object
	.size		_ZN39_INTERNAL_a76919f6_4_k_cu_a2fa56f9_32244cuda3std3__45__cpo3endE,(_ZN39_INTERNAL_a76919f6_4_k_cu_a2fa56f9_32244cuda3std3__419piecewise_constructE - _ZN39_INTERNAL_a76919f6_4_k_cu_a2fa56f9_32244cuda3std3__45__cpo3endE)
_ZN39_INTERNAL_a76919f6_4_k_cu_a2fa56f9_32244cuda3std3__45__cpo3endE:
	.zero		1
	.type		_ZN39_INTERNAL_a76919f6_4_k_cu_a2fa56f9_32244cuda3std3__419piecewise_constructE,@object
	.size		_ZN39_INTERNAL_a76919f6_4_k_cu_a2fa56f9_32244cuda3std3__419piecewise_constructE,(_ZN39_INTERNAL_a76919f6_4_k_cu_a2fa56f9_32244cuda3std3__45__cpo4cendE - _ZN39_INTERNAL_a76919f6_4_k_cu_a2fa56f9_32244cuda3std3__419piecewise_constructE)
_ZN39_INTERNAL_a76919f6_4_k_cu_a2fa56f9_32244cuda3std3__419piecewise_constructE:
	.zero		1
	.type		_ZN39_INTERNAL_a76919f6_4_k_cu_a2fa56f9_32244cuda3std3__45__cpo4cendE,@object
	.size		_ZN39_INTERNAL_a76919f6_4_k_cu_a2fa56f9_32244cuda3std3__45__cpo4cendE,(_ZN39_INTERNAL_a76919f6_4_k_cu_a2fa56f9_32244cuda3std6ranges3__45__cpo4swapE - _ZN39_INTERNAL_a76919f6_4_k_cu_a2fa56f9_32244cuda3std3__45__cpo4cendE)
_ZN39_INTERNAL_a76919f6_4_k_cu_a2fa56f9_32244cuda3std3__45__cpo4cendE:
	.zero		1
	.type		_ZN39_INTERNAL_a76919f6_4_k_cu_a2fa56f9_32244cuda3std6ranges3__45__cpo4swapE,@object
	.size		_ZN39_INTERNAL_a76919f6_4_k_cu_a2fa56f9_32244cuda3std6ranges3__45__cpo4swapE,(.L_15 - _ZN39_INTERNAL_a76919f6_4_k_cu_a2fa56f9_32244cuda3std6ranges3__45__cpo4swapE)
_ZN39_INTERNAL_a76919f6_4_k_cu_a2fa56f9_32244cuda3std6ranges3__45__cpo4swapE:
	.zero		1
.L_15:


//--------------------- .nv.constant0._ZN7cutlass13device_kernelINS_4fmha6kernel36Sm100FmhaFwdKernelTmaWarpspecializedIN4cute5tupleIJiiiNS5_IJNS5_IJiiEEEiEEEEEENS1_10collective38Sm100FmhaFwdMainloopTmaWarpspecializedINS_6half_tEffNS5_IJNS4_1CILi256EEENSC_ILi128EEENSC_ILi64EEEEEENS5_IJiNSC_ILi1EEES7_EEENS5_IJiSH_NS5_IJNS5_IJNSC_ILi0EEEiEEEiEEEEEESM_NS9_10CausalMaskILb1EEENS5_IJNSC_ILi2EEESH_SH_EEENSC_ILb0EEEEENS9_38Sm100FmhaFwdEpilogueTmaWarpspecializedISB_fNS5_IJSE_SF_SE_EEESI_NS5_IJSH_S7_EEESR_EENS2_23IndividualTileSchedulerENS2_41Sm100FmhaCtxKernelWarpspecializedScheduleEEEEEvNT_6ParamsE --------------------------
	.section	.nv.constant0._ZN7cutlass13device_kernelINS_4fmha6kernel36Sm100FmhaFwdKernelTmaWarpspecializedIN4cute5tupleIJiiiNS5_IJNS5_IJiiEEEiEEEEEENS1_10collective38Sm100FmhaFwdMainloopTmaWarpspecializedINS_6half_tEffNS5_IJNS4_1CILi256EEENSC_ILi128EEENSC_ILi64EEEEEENS5_IJiNSC_ILi1EEES7_EEENS5_IJiSH_NS5_IJNS5_IJNSC_ILi0EEEiEEEiEEEEEESM_NS9_10CausalMaskILb1EEENS5_IJNSC_ILi2EEESH_SH_EEENSC_ILb0EEEEENS9_38Sm100FmhaFwdEpilogueTmaWarpspecializedISB_fNS5_IJSE_SF_SE_EEESI_NS5_IJSH_S7_EEESR_EENS2_23IndividualTileSchedulerENS2_41Sm100FmhaCtxKernelWarpspecializedScheduleEEEEEvNT_6ParamsE,"a",@progbits
	.sectionflags	@""
	.align	4
.nv.constant0._ZN7cutlass13device_kernelINS_4fmha6kernel36Sm100FmhaFwdKernelTmaWarpspecializedIN4cute5tupleIJiiiNS5_IJNS5_IJiiEEEiEEEEEENS1_10collective38Sm100FmhaFwdMainloopTmaWarpspecializedINS_6half_tEffNS5_IJNS4_1CILi256EEENSC_ILi128EEENSC_ILi64EEEEEENS5_IJiNSC_ILi1EEES7_EEENS5_IJiSH_NS5_IJNS5_IJNSC_ILi0EEEiEEEiEEEEEESM_NS9_10CausalMaskILb1EEENS5_IJNSC_ILi2EEESH_SH_EEENSC_ILb0EEEEENS9_38Sm100FmhaFwdEpilogueTmaWarpspecializedISB_fNS5_IJSE_SF_SE_EEESI_NS5_IJSH_S7_EEESR_EENS2_23IndividualTileSchedulerENS2_41Sm100FmhaCtxKernelWarpspecializedScheduleEEEEEvNT_6ParamsE:
	.zero		2432


//--------------------- SYMBOLS --------------------------

	.type		.nv.reservedSmem.offset0,@object
	.size		.nv.reservedSmem.offset0,0x4
	.type		.nv.reservedSmem.cap,@object
	.size		.nv.reservedSmem.cap,0x4
	.type		vprintf,@function
	.type		__assertfail,@function
